//
// Generated by NVIDIA NVVM Compiler
//
// Compiler Build ID: CL-36424714
// Cuda compilation tools, release 13.0, V13.0.88
// Based on NVVM 20.0.0
//

.version 9.0
.target sm_100
.address_size 64

	// .globl	_Z12KernelRunSimP6AnimalP5WorldPi
.extern .func  (.param .b32 func_retval0) vprintf
(
	.param .b64 vprintf_param_0,
	.param .b64 vprintf_param_1
)
;
.extern .func  (.param .b64 func_retval0) malloc
(
	.param .b64 malloc_param_0
)
;
.extern .func free
(
	.param .b64 free_param_0
)
;
.global .align 1 .b8 _ZN34_INTERNAL_6b479987_4_k_cu_ba41f9384cuda3std3__45__cpo5beginE[1];
.global .align 1 .b8 _ZN34_INTERNAL_6b479987_4_k_cu_ba41f9384cuda3std3__45__cpo3endE[1];
.global .align 1 .b8 _ZN34_INTERNAL_6b479987_4_k_cu_ba41f9384cuda3std3__45__cpo6cbeginE[1];
.global .align 1 .b8 _ZN34_INTERNAL_6b479987_4_k_cu_ba41f9384cuda3std3__45__cpo4cendE[1];
.global .align 1 .b8 _ZN34_INTERNAL_6b479987_4_k_cu_ba41f9384cuda3std3__45__cpo6rbeginE[1];
.global .align 1 .b8 _ZN34_INTERNAL_6b479987_4_k_cu_ba41f9384cuda3std3__45__cpo4rendE[1];
.global .align 1 .b8 _ZN34_INTERNAL_6b479987_4_k_cu_ba41f9384cuda3std3__45__cpo7crbeginE[1];
.global .align 1 .b8 _ZN34_INTERNAL_6b479987_4_k_cu_ba41f9384cuda3std3__45__cpo5crendE[1];
.global .align 1 .b8 _ZN34_INTERNAL_6b479987_4_k_cu_ba41f9384cuda3std3__436_GLOBAL__N__6b479987_4_k_cu_ba41f9386ignoreE[1];
.global .align 1 .b8 _ZN34_INTERNAL_6b479987_4_k_cu_ba41f9384cuda3std3__419piecewise_constructE[1];
.global .align 1 .b8 _ZN34_INTERNAL_6b479987_4_k_cu_ba41f9384cuda3std3__48in_placeE[1];
.global .align 1 .b8 _ZN34_INTERNAL_6b479987_4_k_cu_ba41f9384cuda3std3__420unreachable_sentinelE[1];
.global .align 1 .b8 _ZN34_INTERNAL_6b479987_4_k_cu_ba41f9384cuda3std3__47nulloptE[1];
.global .align 1 .b8 _ZN34_INTERNAL_6b479987_4_k_cu_ba41f9384cuda3std3__48unexpectE[1];
.global .align 1 .b8 _ZN34_INTERNAL_6b479987_4_k_cu_ba41f9384cuda3std6ranges3__45__cpo4swapE[1];
.global .align 1 .b8 _ZN34_INTERNAL_6b479987_4_k_cu_ba41f9384cuda3std6ranges3__45__cpo9iter_moveE[1];
.global .align 1 .b8 _ZN34_INTERNAL_6b479987_4_k_cu_ba41f9384cuda3std6ranges3__45__cpo5beginE[1];
.global .align 1 .b8 _ZN34_INTERNAL_6b479987_4_k_cu_ba41f9384cuda3std6ranges3__45__cpo3endE[1];
.global .align 1 .b8 _ZN34_INTERNAL_6b479987_4_k_cu_ba41f9384cuda3std6ranges3__45__cpo6cbeginE[1];
.global .align 1 .b8 _ZN34_INTERNAL_6b479987_4_k_cu_ba41f9384cuda3std6ranges3__45__cpo4cendE[1];
.global .align 1 .b8 _ZN34_INTERNAL_6b479987_4_k_cu_ba41f9384cuda3std6ranges3__45__cpo7advanceE[1];
.global .align 1 .b8 _ZN34_INTERNAL_6b479987_4_k_cu_ba41f9384cuda3std6ranges3__45__cpo9iter_swapE[1];
.global .align 1 .b8 _ZN34_INTERNAL_6b479987_4_k_cu_ba41f9384cuda3std6ranges3__45__cpo4nextE[1];
.global .align 1 .b8 _ZN34_INTERNAL_6b479987_4_k_cu_ba41f9384cuda3std6ranges3__45__cpo4prevE[1];
.global .align 1 .b8 _ZN34_INTERNAL_6b479987_4_k_cu_ba41f9384cuda3std6ranges3__45__cpo4dataE[1];
.global .align 1 .b8 _ZN34_INTERNAL_6b479987_4_k_cu_ba41f9384cuda3std6ranges3__45__cpo5cdataE[1];
.global .align 1 .b8 _ZN34_INTERNAL_6b479987_4_k_cu_ba41f9384cuda3std6ranges3__45__cpo4sizeE[1];
.global .align 1 .b8 _ZN34_INTERNAL_6b479987_4_k_cu_ba41f9384cuda3std6ranges3__45__cpo5ssizeE[1];
.global .align 1 .b8 _ZN34_INTERNAL_6b479987_4_k_cu_ba41f9384cuda3std6ranges3__45__cpo8distanceE[1];
.global .align 1 .b8 _ZN34_INTERNAL_6b479987_4_k_cu_ba41f9386thrust24THRUST_300001_SM_1000_NS8cuda_cub3parE[1];
.global .align 1 .b8 _ZN34_INTERNAL_6b479987_4_k_cu_ba41f9386thrust24THRUST_300001_SM_1000_NS8cuda_cub10par_nosyncE[1];
.global .align 1 .b8 _ZN34_INTERNAL_6b479987_4_k_cu_ba41f9386thrust24THRUST_300001_SM_1000_NS6system6detail10sequential3seqE[1];
.global .align 1 .b8 _ZN34_INTERNAL_6b479987_4_k_cu_ba41f9386thrust24THRUST_300001_SM_1000_NS12placeholders2_1E[1];
.global .align 1 .b8 _ZN34_INTERNAL_6b479987_4_k_cu_ba41f9386thrust24THRUST_300001_SM_1000_NS12placeholders2_2E[1];
.global .align 1 .b8 _ZN34_INTERNAL_6b479987_4_k_cu_ba41f9386thrust24THRUST_300001_SM_1000_NS12placeholders2_3E[1];
.global .align 1 .b8 _ZN34_INTERNAL_6b479987_4_k_cu_ba41f9386thrust24THRUST_300001_SM_1000_NS12placeholders2_4E[1];
.global .align 1 .b8 _ZN34_INTERNAL_6b479987_4_k_cu_ba41f9386thrust24THRUST_300001_SM_1000_NS12placeholders2_5E[1];
.global .align 1 .b8 _ZN34_INTERNAL_6b479987_4_k_cu_ba41f9386thrust24THRUST_300001_SM_1000_NS12placeholders2_6E[1];
.global .align 1 .b8 _ZN34_INTERNAL_6b479987_4_k_cu_ba41f9386thrust24THRUST_300001_SM_1000_NS12placeholders2_7E[1];
.global .align 1 .b8 _ZN34_INTERNAL_6b479987_4_k_cu_ba41f9386thrust24THRUST_300001_SM_1000_NS12placeholders2_8E[1];
.global .align 1 .b8 _ZN34_INTERNAL_6b479987_4_k_cu_ba41f9386thrust24THRUST_300001_SM_1000_NS12placeholders2_9E[1];
.global .align 1 .b8 _ZN34_INTERNAL_6b479987_4_k_cu_ba41f9386thrust24THRUST_300001_SM_1000_NS12placeholders3_10E[1];
.global .align 1 .b8 _ZN34_INTERNAL_6b479987_4_k_cu_ba41f9386thrust24THRUST_300001_SM_1000_NS3seqE[1];
.global .align 1 .b8 $str[19] = {37, 100, 32, 102, 111, 111, 100, 32, 97, 109, 111, 117, 110, 116, 32, 37, 100, 10};

.visible .entry _Z12KernelRunSimP6AnimalP5WorldPi(
	.param .u64 .ptr .align 1 _Z12KernelRunSimP6AnimalP5WorldPi_param_0,
	.param .u64 .ptr .align 1 _Z12KernelRunSimP6AnimalP5WorldPi_param_1,
	.param .u64 .ptr .align 1 _Z12KernelRunSimP6AnimalP5WorldPi_param_2
)
{
	.local .align 8 .b8 	__local_depot0[8];
	.reg .b64 	%SP;
	.reg .b64 	%SPL;
	.reg .pred 	%p<60>;
	.reg .b16 	%rs<5>;
	.reg .b32 	%r<225>;
	.reg .b64 	%rd<156>;
	.reg .b64 	%fd<9>;

	mov.u64 	%SPL, __local_depot0;
	cvta.local.u64 	%SP, %SPL;
	ld.param.u64 	%rd42, [_Z12KernelRunSimP6AnimalP5WorldPi_param_0];
	ld.param.u64 	%rd43, [_Z12KernelRunSimP6AnimalP5WorldPi_param_1];
	ld.param.u64 	%rd44, [_Z12KernelRunSimP6AnimalP5WorldPi_param_2];
	cvta.to.global.u64 	%rd1, %rd43;
	cvta.to.global.u64 	%rd45, %rd44;
	mov.u32 	%r82, %tid.x;
	mov.u32 	%r83, %ctaid.x;
	mov.u32 	%r84, %ntid.x;
	mad.lo.s32 	%r1, %r83, %r84, %r82;
	ld.global.u32 	%r85, [%rd45];
	setp.ge.s32 	%p1, %r1, %r85;
	@%p1 bra 	$L__BB0_87;
	cvta.to.global.u64 	%rd46, %rd42;
	mul.wide.s32 	%rd47, %r1, 20;
	add.s64 	%rd48, %rd46, %rd47;
	add.s64 	%rd2, %rd48, 8;
	ld.global.u32 	%r223, [%rd48+8];
	setp.lt.s32 	%p2, %r223, 1;
	@%p2 bra 	$L__BB0_86;
	mov.b32 	%r224, 0;
$L__BB0_3:
	ld.global.u32 	%r87, [%rd2+-4];
	setp.lt.s32 	%p3, %r87, 1;
	@%p3 bra 	$L__BB0_85;
	mov.b32 	%r186, 0;
$L__BB0_5:
	{ // callseq 0, 0
	.param .b64 param0;
	st.param.b64 	[param0], 4;
	.param .b64 retval0;
	call.uni (retval0), 
	malloc, 
	(
	param0
	);
	ld.param.b64 	%rd140, [retval0];
	} // callseq 0
	mov.b32 	%r188, 4;
	st.u32 	[%rd140], %r188;
	ld.global.u32 	%r91, [%rd2+4];
	add.s32 	%r92, %r91, 1;
	st.u32 	[%rd140], %r92;
	ld.global.u32 	%r93, [%rd2+4];
	add.s32 	%r94, %r93, -1;
	st.u32 	[%rd140+4], %r94;
	ld.global.u32 	%r95, [%rd2+4];
	ld.global.u32 	%r96, [%rd1+8];
	sub.s32 	%r97, %r95, %r96;
	st.u32 	[%rd140+8], %r97;
	ld.global.u32 	%r98, [%rd2+4];
	ld.global.u32 	%r99, [%rd1+8];
	add.s32 	%r100, %r99, %r98;
	st.u32 	[%rd140+12], %r100;
	mov.b32 	%r201, 0;
$L__BB0_6:
	mul.wide.s32 	%rd50, %r201, 4;
	add.s64 	%rd51, %rd140, %rd50;
	ld.u32 	%r10, [%rd51];
	setp.lt.s32 	%p4, %r10, 0;
	@%p4 bra 	$L__BB0_8;
	ld.global.u32 	%r101, [%rd1+8];
	mul.lo.s32 	%r102, %r101, %r101;
	setp.lt.s32 	%p5, %r10, %r102;
	mov.u32 	%r218, %r188;
	mov.u64 	%rd149, %rd140;
	@%p5 bra 	$L__BB0_29;
$L__BB0_8:
	add.s32 	%r218, %r188, -1;
	{ // callseq 1, 0
	.param .b64 param0;
	st.param.b64 	[param0], 4;
	.param .b64 retval0;
	call.uni (retval0), 
	malloc, 
	(
	param0
	);
	ld.param.b64 	%rd149, [retval0];
	} // callseq 1
	st.u32 	[%rd149], %r218;
	setp.lt.s32 	%p6, %r188, 1;
	@%p6 bra 	$L__BB0_28;
	and.b32  	%r12, %r188, 3;
	setp.lt.u32 	%p7, %r188, 4;
	mov.b32 	%r196, 0;
	mov.u32 	%r192, %r196;
	@%p7 bra 	$L__BB0_20;
	and.b32  	%r196, %r188, 2147483644;
	neg.s32 	%r189, %r201;
	add.s64 	%rd141, %rd140, 8;
	mov.b32 	%r190, 0;
	mov.u32 	%r192, %r190;
$L__BB0_11:
	setp.eq.s32 	%p8, %r189, 0;
	@%p8 bra 	$L__BB0_13;
	ld.u32 	%r105, [%rd141+-8];
	mul.wide.s32 	%rd53, %r192, 4;
	add.s64 	%rd54, %rd149, %rd53;
	st.u32 	[%rd54], %r105;
	add.s32 	%r192, %r192, 1;
$L__BB0_13:
	add.s32 	%r106, %r190, 1;
	setp.eq.s32 	%p9, %r106, %r201;
	@%p9 bra 	$L__BB0_15;
	ld.u32 	%r107, [%rd141+-4];
	mul.wide.s32 	%rd55, %r192, 4;
	add.s64 	%rd56, %rd149, %rd55;
	st.u32 	[%rd56], %r107;
	add.s32 	%r192, %r192, 1;
$L__BB0_15:
	add.s32 	%r108, %r190, 2;
	setp.eq.s32 	%p10, %r108, %r201;
	@%p10 bra 	$L__BB0_17;
	ld.u32 	%r109, [%rd141];
	mul.wide.s32 	%rd57, %r192, 4;
	add.s64 	%rd58, %rd149, %rd57;
	st.u32 	[%rd58], %r109;
	add.s32 	%r192, %r192, 1;
$L__BB0_17:
	add.s32 	%r110, %r190, 3;
	setp.eq.s32 	%p11, %r110, %r201;
	@%p11 bra 	$L__BB0_19;
	ld.u32 	%r111, [%rd141+4];
	mul.wide.s32 	%rd59, %r192, 4;
	add.s64 	%rd60, %rd149, %rd59;
	st.u32 	[%rd60], %r111;
	add.s32 	%r192, %r192, 1;
$L__BB0_19:
	add.s32 	%r190, %r190, 4;
	add.s32 	%r189, %r189, 4;
	add.s64 	%rd141, %rd141, 16;
	setp.ne.s32 	%p12, %r190, %r196;
	@%p12 bra 	$L__BB0_11;
$L__BB0_20:
	setp.eq.s32 	%p13, %r12, 0;
	@%p13 bra 	$L__BB0_28;
	setp.eq.s32 	%p14, %r196, %r201;
	mul.wide.u32 	%rd61, %r196, 4;
	add.s64 	%rd10, %rd140, %rd61;
	@%p14 bra 	$L__BB0_23;
	ld.u32 	%r112, [%rd10];
	mul.wide.s32 	%rd62, %r192, 4;
	add.s64 	%rd63, %rd149, %rd62;
	st.u32 	[%rd63], %r112;
	add.s32 	%r192, %r192, 1;
$L__BB0_23:
	setp.eq.s32 	%p15, %r12, 1;
	@%p15 bra 	$L__BB0_28;
	add.s32 	%r113, %r196, 1;
	setp.eq.s32 	%p16, %r113, %r201;
	@%p16 bra 	$L__BB0_26;
	ld.u32 	%r114, [%rd10+4];
	mul.wide.s32 	%rd64, %r192, 4;
	add.s64 	%rd65, %rd149, %rd64;
	st.u32 	[%rd65], %r114;
	add.s32 	%r192, %r192, 1;
$L__BB0_26:
	add.s32 	%r115, %r196, 2;
	setp.eq.s32 	%p17, %r12, 2;
	setp.eq.s32 	%p18, %r115, %r201;
	or.pred  	%p19, %p17, %p18;
	@%p19 bra 	$L__BB0_28;
	ld.u32 	%r116, [%rd10+8];
	mul.wide.s32 	%rd66, %r192, 4;
	add.s64 	%rd67, %rd149, %rd66;
	st.u32 	[%rd67], %r116;
$L__BB0_28:
	{ // callseq 2, 0
	.param .b64 param0;
	st.param.b64 	[param0], %rd140;
	call.uni 
	free, 
	(
	param0
	);
	} // callseq 2
	add.s32 	%r201, %r201, -1;
	mov.u64 	%rd140, %rd149;
	mov.u32 	%r188, %r218;
$L__BB0_29:
	add.s32 	%r201, %r201, 1;
	setp.lt.s32 	%p20, %r201, %r218;
	@%p20 bra 	$L__BB0_6;
	setp.lt.s32 	%p21, %r218, 1;
	@%p21 bra 	$L__BB0_36;
	ld.global.u64 	%rd147, [%rd1+16];
	mov.b32 	%r202, 0;
	bra.uni 	$L__BB0_35;
$L__BB0_32:
	add.s32 	%r186, %r186, 1;
	ld.global.u32 	%r180, [%rd2+-4];
	setp.lt.s32 	%p58, %r186, %r180;
	@%p58 bra 	$L__BB0_5;
	ld.global.u32 	%r223, [%rd2];
	bra.uni 	$L__BB0_85;
$L__BB0_34:
	add.s32 	%r202, %r202, 1;
	setp.eq.s32 	%p23, %r202, %r218;
	@%p23 bra 	$L__BB0_36;
$L__BB0_35:
	mul.wide.u32 	%rd68, %r202, 4;
	add.s64 	%rd69, %rd149, %rd68;
	ld.u32 	%r205, [%rd69];
	mul.wide.s32 	%rd70, %r205, 12;
	add.s64 	%rd71, %rd147, %rd70;
	ld.u8 	%rs1, [%rd71];
	setp.eq.s16 	%p22, %rs1, 0;
	@%p22 bra 	$L__BB0_34;
	bra.uni 	$L__BB0_43;
$L__BB0_36:
	// begin inline asm
	mov.u64 	%rd144, %clock64;
	// end inline asm
	setp.eq.s64 	%p24, %rd144, 0;
	mov.b32 	%r203, 1;
	@%p24 bra 	$L__BB0_42;
	mov.b64 	%rd145, 48271;
	mov.b64 	%rd146, 1;
$L__BB0_38:
	and.b64  	%rd75, %rd144, 1;
	setp.eq.b64 	%p25, %rd75, 1;
	not.pred 	%p26, %p25;
	@%p26 bra 	$L__BB0_40;
	mul.lo.s64 	%rd76, %rd146, %rd145;
	mul.hi.u64 	%rd77, %rd76, 8589934597;
	sub.s64 	%rd78, %rd76, %rd77;
	shr.u64 	%rd79, %rd78, 1;
	add.s64 	%rd80, %rd79, %rd77;
	shr.u64 	%rd81, %rd80, 30;
	mul.lo.s64 	%rd82, %rd81, 2147483647;
	sub.s64 	%rd146, %rd76, %rd82;
$L__BB0_40:
	shr.u64 	%rd18, %rd144, 1;
	mul.lo.s64 	%rd83, %rd145, %rd145;
	mul.hi.u64 	%rd84, %rd83, -9223372032559808509;
	shr.u64 	%rd85, %rd84, 30;
	mul.lo.s64 	%rd86, %rd85, 2147483647;
	sub.s64 	%rd145, %rd83, %rd86;
	setp.gt.u64 	%p27, %rd144, 1;
	mov.u64 	%rd144, %rd18;
	@%p27 bra 	$L__BB0_38;
	cvt.u32.u64 	%r119, %rd146;
	mul.hi.u32 	%r120, %r119, 3;
	sub.s32 	%r121, %r119, %r120;
	shr.u32 	%r122, %r121, 1;
	add.s32 	%r123, %r122, %r120;
	shr.u32 	%r124, %r123, 30;
	mul.lo.s32 	%r125, %r124, 2147483647;
	sub.s32 	%r203, %r119, %r125;
$L__BB0_42:
	cvt.rn.f64.s32 	%fd1, %r218;
	mul.hi.u32 	%r126, %r203, -1131474031;
	shr.u32 	%r127, %r126, 15;
	mul.lo.s32 	%r128, %r127, 44488;
	sub.s32 	%r129, %r203, %r128;
	mul.lo.s32 	%r130, %r129, 48271;
	mul.lo.s32 	%r131, %r127, 3399;
	setp.lt.u32 	%p28, %r130, %r131;
	xor.b32  	%r132, %r131, 2147483647;
	neg.s32 	%r133, %r131;
	selp.b32 	%r134, %r132, %r133, %p28;
	add.s32 	%r135, %r130, %r134;
	add.s32 	%r136, %r135, -1;
	cvt.rn.f64.u32 	%fd2, %r136;
	div.rn.f64 	%fd3, %fd2, 0d41DFFFFFFF800000;
	fma.rn.f64 	%fd4, %fd3, %fd1, 0d0000000000000000;
	cvt.rzi.s32.f64 	%r137, %fd4;
	mul.wide.s32 	%rd87, %r137, 4;
	add.s64 	%rd88, %rd149, %rd87;
	ld.u32 	%r205, [%rd88];
	ld.global.u64 	%rd147, [%rd1+16];
$L__BB0_43:
	cvt.s64.s32 	%rd155, %r205;
	mul.wide.s32 	%rd89, %r205, 12;
	add.s64 	%rd90, %rd147, %rd89;
	atom.exch.b32 	%r138, [%rd90+4], 1;
	setp.eq.s32 	%p29, %r138, 0;
	@%p29 bra 	$L__BB0_81;
$L__BB0_44:
	setp.lt.s32 	%p30, %r218, 1;
	@%p30 bra 	$L__BB0_68;
	mov.b32 	%r207, 0;
$L__BB0_46:
	mul.wide.u32 	%rd91, %r207, 4;
	add.s64 	%rd92, %rd149, %rd91;
	ld.u32 	%r140, [%rd92];
	setp.ne.s32 	%p31, %r140, %r205;
	@%p31 bra 	$L__BB0_67;
	add.s32 	%r48, %r218, -1;
	{ // callseq 3, 0
	.param .b64 param0;
	st.param.b64 	[param0], 4;
	.param .b64 retval0;
	call.uni (retval0), 
	malloc, 
	(
	param0
	);
	ld.param.b64 	%rd93, [retval0];
	} // callseq 3
	st.u32 	[%rd93], %r48;
	and.b32  	%r49, %r218, 3;
	setp.lt.u32 	%p33, %r218, 4;
	mov.b32 	%r214, 0;
	mov.u32 	%r210, %r214;
	@%p33 bra 	$L__BB0_58;
	and.b32  	%r214, %r218, 2147483644;
	mov.b32 	%r208, 0;
	mov.u32 	%r210, %r208;
$L__BB0_49:
	setp.eq.s32 	%p34, %r208, %r207;
	mul.wide.u32 	%rd94, %r208, 4;
	add.s64 	%rd25, %rd149, %rd94;
	@%p34 bra 	$L__BB0_51;
	ld.u32 	%r143, [%rd25];
	mul.wide.s32 	%rd95, %r210, 4;
	add.s64 	%rd96, %rd93, %rd95;
	st.u32 	[%rd96], %r143;
	add.s32 	%r210, %r210, 1;
$L__BB0_51:
	add.s32 	%r144, %r208, 1;
	setp.eq.s32 	%p35, %r144, %r207;
	@%p35 bra 	$L__BB0_53;
	ld.u32 	%r145, [%rd25+4];
	mul.wide.s32 	%rd97, %r210, 4;
	add.s64 	%rd98, %rd93, %rd97;
	st.u32 	[%rd98], %r145;
	add.s32 	%r210, %r210, 1;
$L__BB0_53:
	add.s32 	%r146, %r208, 2;
	setp.eq.s32 	%p36, %r146, %r207;
	@%p36 bra 	$L__BB0_55;
	ld.u32 	%r147, [%rd25+8];
	mul.wide.s32 	%rd99, %r210, 4;
	add.s64 	%rd100, %rd93, %rd99;
	st.u32 	[%rd100], %r147;
	add.s32 	%r210, %r210, 1;
$L__BB0_55:
	add.s32 	%r148, %r208, 3;
	setp.eq.s32 	%p37, %r148, %r207;
	@%p37 bra 	$L__BB0_57;
	ld.u32 	%r149, [%rd25+12];
	mul.wide.s32 	%rd101, %r210, 4;
	add.s64 	%rd102, %rd93, %rd101;
	st.u32 	[%rd102], %r149;
	add.s32 	%r210, %r210, 1;
$L__BB0_57:
	add.s32 	%r208, %r208, 4;
	setp.ne.s32 	%p38, %r208, %r214;
	@%p38 bra 	$L__BB0_49;
$L__BB0_58:
	setp.eq.s32 	%p39, %r49, 0;
	@%p39 bra 	$L__BB0_66;
	setp.eq.s32 	%p40, %r214, %r207;
	mul.wide.u32 	%rd103, %r214, 4;
	add.s64 	%rd26, %rd149, %rd103;
	@%p40 bra 	$L__BB0_61;
	ld.u32 	%r150, [%rd26];
	mul.wide.s32 	%rd104, %r210, 4;
	add.s64 	%rd105, %rd93, %rd104;
	st.u32 	[%rd105], %r150;
	add.s32 	%r210, %r210, 1;
$L__BB0_61:
	setp.eq.s32 	%p41, %r49, 1;
	@%p41 bra 	$L__BB0_66;
	add.s32 	%r151, %r214, 1;
	setp.eq.s32 	%p42, %r151, %r207;
	@%p42 bra 	$L__BB0_64;
	ld.u32 	%r152, [%rd26+4];
	mul.wide.s32 	%rd106, %r210, 4;
	add.s64 	%rd107, %rd93, %rd106;
	st.u32 	[%rd107], %r152;
	add.s32 	%r210, %r210, 1;
$L__BB0_64:
	add.s32 	%r153, %r214, 2;
	setp.eq.s32 	%p43, %r49, 2;
	setp.eq.s32 	%p44, %r153, %r207;
	or.pred  	%p45, %p43, %p44;
	@%p45 bra 	$L__BB0_66;
	ld.u32 	%r154, [%rd26+8];
	mul.wide.s32 	%rd108, %r210, 4;
	add.s64 	%rd109, %rd93, %rd108;
	st.u32 	[%rd109], %r154;
$L__BB0_66:
	{ // callseq 4, 0
	.param .b64 param0;
	st.param.b64 	[param0], %rd149;
	call.uni 
	free, 
	(
	param0
	);
	} // callseq 4
	mov.u32 	%r218, %r48;
	mov.u64 	%rd149, %rd93;
	bra.uni 	$L__BB0_68;
$L__BB0_67:
	add.s32 	%r207, %r207, 1;
	setp.ne.s32 	%p32, %r207, %r218;
	@%p32 bra 	$L__BB0_46;
$L__BB0_68:
	setp.eq.s32 	%p46, %r218, 0;
	@%p46 bra 	$L__BB0_83;
	setp.lt.s32 	%p47, %r218, 1;
	@%p47 bra 	$L__BB0_73;
	ld.global.u64 	%rd154, [%rd1+16];
	mov.b32 	%r219, 0;
	bra.uni 	$L__BB0_72;
$L__BB0_71:
	add.s32 	%r219, %r219, 1;
	setp.eq.s32 	%p49, %r219, %r218;
	@%p49 bra 	$L__BB0_73;
$L__BB0_72:
	mul.wide.u32 	%rd110, %r219, 4;
	add.s64 	%rd111, %rd149, %rd110;
	ld.u32 	%r205, [%rd111];
	mul.wide.s32 	%rd112, %r205, 12;
	add.s64 	%rd113, %rd154, %rd112;
	ld.u8 	%rs2, [%rd113];
	setp.eq.s16 	%p48, %rs2, 0;
	@%p48 bra 	$L__BB0_71;
	bra.uni 	$L__BB0_80;
$L__BB0_73:
	// begin inline asm
	mov.u64 	%rd151, %clock64;
	// end inline asm
	setp.eq.s64 	%p50, %rd151, 0;
	mov.b32 	%r220, 1;
	@%p50 bra 	$L__BB0_79;
	mov.b64 	%rd152, 48271;
	mov.b64 	%rd153, 1;
$L__BB0_75:
	and.b64  	%rd117, %rd151, 1;
	setp.eq.b64 	%p51, %rd117, 1;
	not.pred 	%p52, %p51;
	@%p52 bra 	$L__BB0_77;
	mul.lo.s64 	%rd118, %rd153, %rd152;
	mul.hi.u64 	%rd119, %rd118, 8589934597;
	sub.s64 	%rd120, %rd118, %rd119;
	shr.u64 	%rd121, %rd120, 1;
	add.s64 	%rd122, %rd121, %rd119;
	shr.u64 	%rd123, %rd122, 30;
	mul.lo.s64 	%rd124, %rd123, 2147483647;
	sub.s64 	%rd153, %rd118, %rd124;
$L__BB0_77:
	shr.u64 	%rd35, %rd151, 1;
	mul.lo.s64 	%rd125, %rd152, %rd152;
	mul.hi.u64 	%rd126, %rd125, -9223372032559808509;
	shr.u64 	%rd127, %rd126, 30;
	mul.lo.s64 	%rd128, %rd127, 2147483647;
	sub.s64 	%rd152, %rd125, %rd128;
	setp.gt.u64 	%p53, %rd151, 1;
	mov.u64 	%rd151, %rd35;
	@%p53 bra 	$L__BB0_75;
	cvt.u32.u64 	%r157, %rd153;
	mul.hi.u32 	%r158, %r157, 3;
	sub.s32 	%r159, %r157, %r158;
	shr.u32 	%r160, %r159, 1;
	add.s32 	%r161, %r160, %r158;
	shr.u32 	%r162, %r161, 30;
	mul.lo.s32 	%r163, %r162, 2147483647;
	sub.s32 	%r220, %r157, %r163;
$L__BB0_79:
	cvt.rn.f64.s32 	%fd5, %r218;
	mul.hi.u32 	%r164, %r220, -1131474031;
	shr.u32 	%r165, %r164, 15;
	mul.lo.s32 	%r166, %r165, 44488;
	sub.s32 	%r167, %r220, %r166;
	mul.lo.s32 	%r168, %r167, 48271;
	mul.lo.s32 	%r169, %r165, 3399;
	setp.lt.u32 	%p54, %r168, %r169;
	xor.b32  	%r170, %r169, 2147483647;
	neg.s32 	%r171, %r169;
	selp.b32 	%r172, %r170, %r171, %p54;
	add.s32 	%r173, %r168, %r172;
	add.s32 	%r174, %r173, -1;
	cvt.rn.f64.u32 	%fd6, %r174;
	div.rn.f64 	%fd7, %fd6, 0d41DFFFFFFF800000;
	fma.rn.f64 	%fd8, %fd7, %fd5, 0d0000000000000000;
	cvt.rzi.s32.f64 	%r175, %fd8;
	mul.wide.s32 	%rd129, %r175, 4;
	add.s64 	%rd130, %rd149, %rd129;
	ld.u32 	%r205, [%rd130];
	ld.global.u64 	%rd154, [%rd1+16];
$L__BB0_80:
	cvt.s64.s32 	%rd155, %r205;
	mul.wide.s32 	%rd131, %r205, 12;
	add.s64 	%rd132, %rd154, %rd131;
	atom.exch.b32 	%r176, [%rd132+4], 1;
	setp.ne.s32 	%p55, %r176, 0;
	@%p55 bra 	$L__BB0_44;
$L__BB0_81:
	st.global.u32 	[%rd2+4], %r205;
	ld.global.u64 	%rd41, [%rd1+16];
	mad.lo.s64 	%rd133, %rd155, 12, %rd41;
	ld.u8 	%rs3, [%rd133];
	setp.eq.s16 	%p56, %rs3, 0;
	@%p56 bra 	$L__BB0_83;
	mul.wide.s32 	%rd134, %r205, 12;
	add.s64 	%rd135, %rd41, %rd134;
	mov.b16 	%rs4, 0;
	st.u8 	[%rd135], %rs4;
	ld.global.u32 	%r177, [%rd2+-8];
	add.s32 	%r178, %r177, 1;
	st.global.u32 	[%rd2+-8], %r178;
$L__BB0_83:
	ld.global.u32 	%r179, [%rd2+-8];
	setp.ne.s32 	%p57, %r179, 2;
	@%p57 bra 	$L__BB0_32;
	ld.global.u32 	%r223, [%rd2];
	mov.u32 	%r224, %r223;
$L__BB0_85:
	add.s32 	%r224, %r224, 1;
	setp.lt.s32 	%p59, %r224, %r223;
	@%p59 bra 	$L__BB0_3;
$L__BB0_86:
	ld.global.u32 	%r181, [%rd2+-8];
	add.u64 	%rd136, %SP, 0;
	add.u64 	%rd137, %SPL, 0;
	st.local.v2.u32 	[%rd137], {%r1, %r181};
	mov.u64 	%rd138, $str;
	cvta.global.u64 	%rd139, %rd138;
	{ // callseq 5, 0
	.param .b64 param0;
	st.param.b64 	[param0], %rd139;
	.param .b64 param1;
	st.param.b64 	[param1], %rd136;
	.param .b32 retval0;
	call.uni (retval0), 
	vprintf, 
	(
	param0, 
	param1
	);
	ld.param.b32 	%r182, [retval0];
	} // callseq 5
$L__BB0_87:
	ret;

}
	// .globl	_Z8SetSpaceP5WorldP5Space
.visible .entry _Z8SetSpaceP5WorldP5Space(
	.param .u64 .ptr .align 1 _Z8SetSpaceP5WorldP5Space_param_0,
	.param .u64 .ptr .align 1 _Z8SetSpaceP5WorldP5Space_param_1
)
{
	.reg .b64 	%rd<4>;

	ld.param.u64 	%rd1, [_Z8SetSpaceP5WorldP5Space_param_0];
	ld.param.u64 	%rd2, [_Z8SetSpaceP5WorldP5Space_param_1];
	cvta.to.global.u64 	%rd3, %rd1;
	st.global.u64 	[%rd3+16], %rd2;
	ret;

}
	// .globl	_ZN3cub18CUB_300001_SM_10006detail11EmptyKernelIvEEvv
.visible .entry _ZN3cub18CUB_300001_SM_10006detail11EmptyKernelIvEEvv()
{


	ret;

}
	// .globl	_ZN3cub18CUB_300001_SM_10006detail8for_each13static_kernelINS2_12policy_hub_t12policy_500_tEmNS2_12op_wrapper_tImN6thrust24THRUST_300001_SM_1000_NS6detail23allocator_traits_detail24construct1_via_allocatorINS9_18no_throw_allocatorINS9_19temporary_allocatorI5SpaceNS8_8cuda_cub3tagEEEEEEENS8_7pointerISE_SG_NS8_11use_defaultESL_EEEEEEvT0_T1_
.visible .entry _ZN3cub18CUB_300001_SM_10006detail8for_each13static_kernelINS2_12policy_hub_t12policy_500_tEmNS2_12op_wrapper_tImN6thrust24THRUST_300001_SM_1000_NS6detail23allocator_traits_detail24construct1_via_allocatorINS9_18no_throw_allocatorINS9_19temporary_allocatorI5SpaceNS8_8cuda_cub3tagEEEEEEENS8_7pointerISE_SG_NS8_11use_defaultESL_EEEEEEvT0_T1_(
	.param .u64 _ZN3cub18CUB_300001_SM_10006detail8for_each13static_kernelINS2_12policy_hub_t12policy_500_tEmNS2_12op_wrapper_tImN6thrust24THRUST_300001_SM_1000_NS6detail23allocator_traits_detail24construct1_via_allocatorINS9_18no_throw_allocatorINS9_19temporary_allocatorI5SpaceNS8_8cuda_cub3tagEEEEEEENS8_7pointerISE_SG_NS8_11use_defaultESL_EEEEEEvT0_T1__param_0,
	.param .align 8 .b8 _ZN3cub18CUB_300001_SM_10006detail8for_each13static_kernelINS2_12policy_hub_t12policy_500_tEmNS2_12op_wrapper_tImN6thrust24THRUST_300001_SM_1000_NS6detail23allocator_traits_detail24construct1_via_allocatorINS9_18no_throw_allocatorINS9_19temporary_allocatorI5SpaceNS8_8cuda_cub3tagEEEEEEENS8_7pointerISE_SG_NS8_11use_defaultESL_EEEEEEvT0_T1__param_1[16]
)
.maxntid 256
{
	.reg .pred 	%p<4>;
	.reg .b16 	%rs<4>;
	.reg .b32 	%r<8>;
	.reg .b64 	%rd<15>;

	ld.param.u64 	%rd4, [_ZN3cub18CUB_300001_SM_10006detail8for_each13static_kernelINS2_12policy_hub_t12policy_500_tEmNS2_12op_wrapper_tImN6thrust24THRUST_300001_SM_1000_NS6detail23allocator_traits_detail24construct1_via_allocatorINS9_18no_throw_allocatorINS9_19temporary_allocatorI5SpaceNS8_8cuda_cub3tagEEEEEEENS8_7pointerISE_SG_NS8_11use_defaultESL_EEEEEEvT0_T1__param_1];
	ld.param.u64 	%rd6, [_ZN3cub18CUB_300001_SM_10006detail8for_each13static_kernelINS2_12policy_hub_t12policy_500_tEmNS2_12op_wrapper_tImN6thrust24THRUST_300001_SM_1000_NS6detail23allocator_traits_detail24construct1_via_allocatorINS9_18no_throw_allocatorINS9_19temporary_allocatorI5SpaceNS8_8cuda_cub3tagEEEEEEENS8_7pointerISE_SG_NS8_11use_defaultESL_EEEEEEvT0_T1__param_0];
	mov.u32 	%r2, %ctaid.x;
	mul.wide.u32 	%rd1, %r2, 512;
	sub.s64 	%rd2, %rd6, %rd1;
	setp.lt.u64 	%p1, %rd2, 512;
	@%p1 bra 	$L__BB3_2;
	mov.u32 	%r6, %tid.x;
	cvta.to.global.u64 	%rd11, %rd4;
	cvt.u64.u32 	%rd12, %r6;
	add.s64 	%rd13, %rd1, %rd12;
	mad.lo.s64 	%rd14, %rd13, 12, %rd11;
	mov.b16 	%rs3, 0;
	st.global.u8 	[%rd14], %rs3;
	mov.b32 	%r7, 0;
	st.global.u32 	[%rd14+4], %r7;
	st.global.u8 	[%rd14+8], %rs3;
	st.global.u8 	[%rd14+3072], %rs3;
	st.global.u32 	[%rd14+3076], %r7;
	st.global.u8 	[%rd14+3080], %rs3;
	bra.uni 	$L__BB3_6;
$L__BB3_2:
	cvta.to.global.u64 	%rd7, %rd4;
	mov.u32 	%r1, %tid.x;
	cvt.u64.u32 	%rd8, %r1;
	setp.le.u64 	%p2, %rd2, %rd8;
	add.s64 	%rd9, %rd1, %rd8;
	mad.lo.s64 	%rd3, %rd9, 12, %rd7;
	@%p2 bra 	$L__BB3_4;
	mov.b16 	%rs1, 0;
	st.global.u8 	[%rd3], %rs1;
	mov.b32 	%r3, 0;
	st.global.u32 	[%rd3+4], %r3;
	st.global.u8 	[%rd3+8], %rs1;
$L__BB3_4:
	add.s32 	%r4, %r1, 256;
	cvt.u64.u32 	%rd10, %r4;
	setp.le.u64 	%p3, %rd2, %rd10;
	@%p3 bra 	$L__BB3_6;
	mov.b16 	%rs2, 0;
	st.global.u8 	[%rd3+3072], %rs2;
	mov.b32 	%r5, 0;
	st.global.u32 	[%rd3+3076], %r5;
	st.global.u8 	[%rd3+3080], %rs2;
$L__BB3_6:
	ret;

}
	// .globl	_ZN3cub18CUB_300001_SM_10006detail8for_each13static_kernelINS2_12policy_hub_t12policy_500_tElN6thrust24THRUST_300001_SM_1000_NS8cuda_cub20__uninitialized_copy7functorINS7_7pointerI5SpaceNS8_3tagENS7_11use_defaultESE_EESF_EEEEvT0_T1_
.visible .entry _ZN3cub18CUB_300001_SM_10006detail8for_each13static_kernelINS2_12policy_hub_t12policy_500_tElN6thrust24THRUST_300001_SM_1000_NS8cuda_cub20__uninitialized_copy7functorINS7_7pointerI5SpaceNS8_3tagENS7_11use_defaultESE_EESF_EEEEvT0_T1_(
	.param .u64 _ZN3cub18CUB_300001_SM_10006detail8for_each13static_kernelINS2_12policy_hub_t12policy_500_tElN6thrust24THRUST_300001_SM_1000_NS8cuda_cub20__uninitialized_copy7functorINS7_7pointerI5SpaceNS8_3tagENS7_11use_defaultESE_EESF_EEEEvT0_T1__param_0,
	.param .align 8 .b8 _ZN3cub18CUB_300001_SM_10006detail8for_each13static_kernelINS2_12policy_hub_t12policy_500_tElN6thrust24THRUST_300001_SM_1000_NS8cuda_cub20__uninitialized_copy7functorINS7_7pointerI5SpaceNS8_3tagENS7_11use_defaultESE_EESF_EEEEvT0_T1__param_1[16]
)
.maxntid 256
{
	.reg .pred 	%p<4>;
	.reg .b16 	%rs<9>;
	.reg .b32 	%r<10>;
	.reg .b64 	%rd<26>;

	ld.param.u64 	%rd8, [_ZN3cub18CUB_300001_SM_10006detail8for_each13static_kernelINS2_12policy_hub_t12policy_500_tElN6thrust24THRUST_300001_SM_1000_NS8cuda_cub20__uninitialized_copy7functorINS7_7pointerI5SpaceNS8_3tagENS7_11use_defaultESE_EESF_EEEEvT0_T1__param_1+8];
	ld.param.u64 	%rd7, [_ZN3cub18CUB_300001_SM_10006detail8for_each13static_kernelINS2_12policy_hub_t12policy_500_tElN6thrust24THRUST_300001_SM_1000_NS8cuda_cub20__uninitialized_copy7functorINS7_7pointerI5SpaceNS8_3tagENS7_11use_defaultESE_EESF_EEEEvT0_T1__param_1];
	ld.param.u64 	%rd9, [_ZN3cub18CUB_300001_SM_10006detail8for_each13static_kernelINS2_12policy_hub_t12policy_500_tElN6thrust24THRUST_300001_SM_1000_NS8cuda_cub20__uninitialized_copy7functorINS7_7pointerI5SpaceNS8_3tagENS7_11use_defaultESE_EESF_EEEEvT0_T1__param_0];
	mov.u32 	%r1, %ctaid.x;
	mul.wide.u32 	%rd1, %r1, 512;
	sub.s64 	%rd2, %rd9, %rd1;
	setp.lt.s64 	%p1, %rd2, 512;
	@%p1 bra 	$L__BB4_2;
	mov.u32 	%r7, %tid.x;
	cvta.to.global.u64 	%rd19, %rd8;
	cvta.to.global.u64 	%rd20, %rd7;
	cvt.u64.u32 	%rd21, %r7;
	add.s64 	%rd22, %rd1, %rd21;
	mul.lo.s64 	%rd23, %rd22, 12;
	add.s64 	%rd24, %rd20, %rd23;
	add.s64 	%rd25, %rd19, %rd23;
	ld.global.u8 	%rs5, [%rd24+8];
	st.global.u8 	[%rd25+8], %rs5;
	ld.global.u32 	%r8, [%rd24+4];
	st.global.u32 	[%rd25+4], %r8;
	ld.global.u8 	%rs6, [%rd24];
	st.global.u8 	[%rd25], %rs6;
	ld.global.u8 	%rs7, [%rd24+3080];
	st.global.u8 	[%rd25+3080], %rs7;
	ld.global.u32 	%r9, [%rd24+3076];
	st.global.u32 	[%rd25+3076], %r9;
	ld.global.u8 	%rs8, [%rd24+3072];
	st.global.u8 	[%rd25+3072], %rs8;
	bra.uni 	$L__BB4_6;
$L__BB4_2:
	cvta.to.global.u64 	%rd3, %rd7;
	cvta.to.global.u64 	%rd4, %rd8;
	mov.u32 	%r2, %tid.x;
	cvt.s64.s32 	%rd5, %rd2;
	cvt.u64.u32 	%rd6, %r2;
	setp.le.s64 	%p2, %rd5, %rd6;
	@%p2 bra 	$L__BB4_4;
	add.s64 	%rd10, %rd1, %rd6;
	mul.lo.s64 	%rd11, %rd10, 12;
	add.s64 	%rd12, %rd3, %rd11;
	add.s64 	%rd13, %rd4, %rd11;
	ld.global.u8 	%rs1, [%rd12+8];
	st.global.u8 	[%rd13+8], %rs1;
	ld.global.u32 	%r3, [%rd12+4];
	st.global.u32 	[%rd13+4], %r3;
	ld.global.u8 	%rs2, [%rd12];
	st.global.u8 	[%rd13], %rs2;
$L__BB4_4:
	cvt.u32.u64 	%r4, %rd6;
	add.s32 	%r5, %r4, 256;
	cvt.u64.u32 	%rd14, %r5;
	setp.le.s64 	%p3, %rd5, %rd14;
	@%p3 bra 	$L__BB4_6;
	add.s64 	%rd15, %rd1, %rd6;
	mul.lo.s64 	%rd16, %rd15, 12;
	add.s64 	%rd17, %rd3, %rd16;
	add.s64 	%rd18, %rd4, %rd16;
	ld.global.u8 	%rs3, [%rd17+3080];
	st.global.u8 	[%rd18+3080], %rs3;
	ld.global.u32 	%r6, [%rd17+3076];
	st.global.u32 	[%rd18+3076], %r6;
	ld.global.u8 	%rs4, [%rd17+3072];
	st.global.u8 	[%rd18+3072], %rs4;
$L__BB4_6:
	ret;

}
	// .globl	_ZN3cub18CUB_300001_SM_10006detail9transform16transform_kernelINS2_10policy_hubILb1EN4cuda3std3__45tupleIJN6thrust24THRUST_300001_SM_1000_NS7pointerI5SpaceNSA_8cuda_cub3tagENSA_11use_defaultESF_EEEEEE10policy1000EiNS7_10__identityENSA_10device_ptrISC_EEJPSC_EEEvT0_iT1_T2_DpNS2_10kernel_argIT3_EE
.visible .entry _ZN3cub18CUB_300001_SM_10006detail9transform16transform_kernelINS2_10policy_hubILb1EN4cuda3std3__45tupleIJN6thrust24THRUST_300001_SM_1000_NS7pointerI5SpaceNSA_8cuda_cub3tagENSA_11use_defaultESF_EEEEEE10policy1000EiNS7_10__identityENSA_10device_ptrISC_EEJPSC_EEEvT0_iT1_T2_DpNS2_10kernel_argIT3_EE(
	.param .u32 _ZN3cub18CUB_300001_SM_10006detail9transform16transform_kernelINS2_10policy_hubILb1EN4cuda3std3__45tupleIJN6thrust24THRUST_300001_SM_1000_NS7pointerI5SpaceNSA_8cuda_cub3tagENSA_11use_defaultESF_EEEEEE10policy1000EiNS7_10__identityENSA_10device_ptrISC_EEJPSC_EEEvT0_iT1_T2_DpNS2_10kernel_argIT3_EE_param_0,
	.param .u32 _ZN3cub18CUB_300001_SM_10006detail9transform16transform_kernelINS2_10policy_hubILb1EN4cuda3std3__45tupleIJN6thrust24THRUST_300001_SM_1000_NS7pointerI5SpaceNSA_8cuda_cub3tagENSA_11use_defaultESF_EEEEEE10policy1000EiNS7_10__identityENSA_10device_ptrISC_EEJPSC_EEEvT0_iT1_T2_DpNS2_10kernel_argIT3_EE_param_1,
	.param .align 1 .b8 _ZN3cub18CUB_300001_SM_10006detail9transform16transform_kernelINS2_10policy_hubILb1EN4cuda3std3__45tupleIJN6thrust24THRUST_300001_SM_1000_NS7pointerI5SpaceNSA_8cuda_cub3tagENSA_11use_defaultESF_EEEEEE10policy1000EiNS7_10__identityENSA_10device_ptrISC_EEJPSC_EEEvT0_iT1_T2_DpNS2_10kernel_argIT3_EE_param_2[1],
	.param .align 8 .b8 _ZN3cub18CUB_300001_SM_10006detail9transform16transform_kernelINS2_10policy_hubILb1EN4cuda3std3__45tupleIJN6thrust24THRUST_300001_SM_1000_NS7pointerI5SpaceNSA_8cuda_cub3tagENSA_11use_defaultESF_EEEEEE10policy1000EiNS7_10__identityENSA_10device_ptrISC_EEJPSC_EEEvT0_iT1_T2_DpNS2_10kernel_argIT3_EE_param_3[8],
	.param .align 8 .b8 _ZN3cub18CUB_300001_SM_10006detail9transform16transform_kernelINS2_10policy_hubILb1EN4cuda3std3__45tupleIJN6thrust24THRUST_300001_SM_1000_NS7pointerI5SpaceNSA_8cuda_cub3tagENSA_11use_defaultESF_EEEEEE10policy1000EiNS7_10__identityENSA_10device_ptrISC_EEJPSC_EEEvT0_iT1_T2_DpNS2_10kernel_argIT3_EE_param_4[16]
)
.maxntid 128
{
	.reg .pred 	%p<37>;
	.reg .b16 	%rs<61>;
	.reg .b32 	%r<107>;
	.reg .b64 	%rd<67>;

	ld.param.u32 	%r43, [_ZN3cub18CUB_300001_SM_10006detail9transform16transform_kernelINS2_10policy_hubILb1EN4cuda3std3__45tupleIJN6thrust24THRUST_300001_SM_1000_NS7pointerI5SpaceNSA_8cuda_cub3tagENSA_11use_defaultESF_EEEEEE10policy1000EiNS7_10__identityENSA_10device_ptrISC_EEJPSC_EEEvT0_iT1_T2_DpNS2_10kernel_argIT3_EE_param_0];
	ld.param.u64 	%rd17, [_ZN3cub18CUB_300001_SM_10006detail9transform16transform_kernelINS2_10policy_hubILb1EN4cuda3std3__45tupleIJN6thrust24THRUST_300001_SM_1000_NS7pointerI5SpaceNSA_8cuda_cub3tagENSA_11use_defaultESF_EEEEEE10policy1000EiNS7_10__identityENSA_10device_ptrISC_EEJPSC_EEEvT0_iT1_T2_DpNS2_10kernel_argIT3_EE_param_4];
	ld.param.u64 	%rd18, [_ZN3cub18CUB_300001_SM_10006detail9transform16transform_kernelINS2_10policy_hubILb1EN4cuda3std3__45tupleIJN6thrust24THRUST_300001_SM_1000_NS7pointerI5SpaceNSA_8cuda_cub3tagENSA_11use_defaultESF_EEEEEE10policy1000EiNS7_10__identityENSA_10device_ptrISC_EEJPSC_EEEvT0_iT1_T2_DpNS2_10kernel_argIT3_EE_param_3];
	ld.param.u32 	%r42, [_ZN3cub18CUB_300001_SM_10006detail9transform16transform_kernelINS2_10policy_hubILb1EN4cuda3std3__45tupleIJN6thrust24THRUST_300001_SM_1000_NS7pointerI5SpaceNSA_8cuda_cub3tagENSA_11use_defaultESF_EEEEEE10policy1000EiNS7_10__identityENSA_10device_ptrISC_EEJPSC_EEEvT0_iT1_T2_DpNS2_10kernel_argIT3_EE_param_1];
	cvta.to.global.u64 	%rd1, %rd18;
	cvta.to.global.u64 	%rd2, %rd17;
	shl.b32 	%r1, %r42, 7;
	mov.u32 	%r44, %ctaid.x;
	mul.lo.s32 	%r2, %r1, %r44;
	sub.s32 	%r3, %r43, %r2;
	min.s32 	%r4, %r1, %r3;
	mul.lo.s32 	%r5, %r4, 12;
	mov.u32 	%r6, %tid.x;
	shl.b32 	%r97, %r6, 7;
	setp.ge.s32 	%p1, %r97, %r5;
	@%p1 bra 	$L__BB5_3;
	mul.wide.u32 	%rd19, %r6, 128;
	add.s64 	%rd20, %rd2, %rd19;
	mul.wide.s32 	%rd21, %r2, 12;
	add.s64 	%rd65, %rd20, %rd21;
$L__BB5_2:
	.pragma "nounroll";
	// begin inline asm
	prefetch.global.L2 [%rd65];
	// end inline asm
	add.s32 	%r97, %r97, 16384;
	add.s64 	%rd65, %rd65, 16384;
	setp.lt.s32 	%p2, %r97, %r5;
	@%p2 bra 	$L__BB5_2;
$L__BB5_3:
	mul.wide.s32 	%rd66, %r2, 12;
	add.s64 	%rd6, %rd2, %rd66;
	add.s64 	%rd7, %rd1, %rd66;
	setp.gt.s32 	%p3, %r1, %r3;
	@%p3 bra 	$L__BB5_16;
	setp.lt.s32 	%p4, %r42, 1;
	@%p4 bra 	$L__BB5_57;
	and.b32  	%r10, %r42, 7;
	setp.lt.u32 	%p5, %r42, 8;
	mov.b32 	%r104, 0;
	@%p5 bra 	$L__BB5_8;
	and.b32  	%r104, %r42, 2147483640;
	neg.s32 	%r99, %r104;
	mul.wide.u32 	%rd24, %r6, 12;
	add.s64 	%rd8, %rd1, %rd24;
	add.s64 	%rd10, %rd2, %rd24;
	add.s64 	%rd25, %rd66, 4612;
	add.s64 	%rd11, %rd2, %rd25;
	add.s32 	%r98, %r6, 128;
	add.s64 	%rd12, %rd1, %rd25;
$L__BB5_7:
	.pragma "nounroll";
	mul.wide.s32 	%rd26, %r98, 12;
	add.s64 	%rd27, %rd11, %rd26;
	add.s64 	%rd28, %rd12, %rd26;
	add.s64 	%rd29, %rd10, %rd66;
	add.s64 	%rd30, %rd8, %rd66;
	ld.global.u32 	%r46, [%rd29+4];
	st.global.u32 	[%rd30+4], %r46;
	ld.global.u8 	%rs1, [%rd29];
	st.global.u8 	[%rd30], %rs1;
	ld.global.u8 	%rs2, [%rd29+8];
	st.global.u8 	[%rd30+8], %rs2;
	ld.global.u32 	%r47, [%rd27+-4608];
	st.global.u32 	[%rd28+-4608], %r47;
	ld.global.u8 	%rs3, [%rd27+-4612];
	st.global.u8 	[%rd28+-4612], %rs3;
	ld.global.u8 	%rs4, [%rd27+-4604];
	st.global.u8 	[%rd28+-4604], %rs4;
	ld.global.u32 	%r48, [%rd27+-3072];
	st.global.u32 	[%rd28+-3072], %r48;
	ld.global.u8 	%rs5, [%rd27+-3076];
	st.global.u8 	[%rd28+-3076], %rs5;
	ld.global.u8 	%rs6, [%rd27+-3068];
	st.global.u8 	[%rd28+-3068], %rs6;
	ld.global.u32 	%r49, [%rd27+-1536];
	st.global.u32 	[%rd28+-1536], %r49;
	ld.global.u8 	%rs7, [%rd27+-1540];
	st.global.u8 	[%rd28+-1540], %rs7;
	ld.global.u8 	%rs8, [%rd27+-1532];
	st.global.u8 	[%rd28+-1532], %rs8;
	ld.global.u32 	%r50, [%rd27];
	st.global.u32 	[%rd28], %r50;
	ld.global.u8 	%rs9, [%rd27+-4];
	st.global.u8 	[%rd28+-4], %rs9;
	ld.global.u8 	%rs10, [%rd27+4];
	st.global.u8 	[%rd28+4], %rs10;
	ld.global.u32 	%r51, [%rd27+1536];
	st.global.u32 	[%rd28+1536], %r51;
	ld.global.u8 	%rs11, [%rd27+1532];
	st.global.u8 	[%rd28+1532], %rs11;
	ld.global.u8 	%rs12, [%rd27+1540];
	st.global.u8 	[%rd28+1540], %rs12;
	ld.global.u32 	%r52, [%rd27+3072];
	st.global.u32 	[%rd28+3072], %r52;
	ld.global.u8 	%rs13, [%rd27+3068];
	st.global.u8 	[%rd28+3068], %rs13;
	ld.global.u8 	%rs14, [%rd27+3076];
	st.global.u8 	[%rd28+3076], %rs14;
	ld.global.u32 	%r53, [%rd27+4608];
	st.global.u32 	[%rd28+4608], %r53;
	ld.global.u8 	%rs15, [%rd27+4604];
	st.global.u8 	[%rd28+4604], %rs15;
	ld.global.u8 	%rs16, [%rd27+4612];
	st.global.u8 	[%rd28+4612], %rs16;
	add.s32 	%r99, %r99, 8;
	add.s64 	%rd66, %rd66, 12288;
	add.s32 	%r98, %r98, 1024;
	setp.eq.s32 	%p6, %r99, 0;
	@%p6 bra 	$L__BB5_8;
	bra.uni 	$L__BB5_7;
$L__BB5_8:
	setp.eq.s32 	%p7, %r10, 0;
	@%p7 bra 	$L__BB5_57;
	and.b32  	%r37, %r42, 3;
	setp.lt.u32 	%p8, %r10, 4;
	@%p8 bra 	$L__BB5_11;
	shl.b32 	%r54, %r104, 7;
	add.s32 	%r55, %r54, %r6;
	mul.wide.s32 	%rd31, %r55, 12;
	add.s64 	%rd32, %rd6, %rd31;
	add.s64 	%rd33, %rd7, %rd31;
	ld.global.u32 	%r56, [%rd32+4];
	st.global.u32 	[%rd33+4], %r56;
	ld.global.u8 	%rs17, [%rd32];
	st.global.u8 	[%rd33], %rs17;
	ld.global.u8 	%rs18, [%rd32+8];
	st.global.u8 	[%rd33+8], %rs18;
	ld.global.u32 	%r57, [%rd32+1540];
	st.global.u32 	[%rd33+1540], %r57;
	ld.global.u8 	%rs19, [%rd32+1536];
	st.global.u8 	[%rd33+1536], %rs19;
	ld.global.u8 	%rs20, [%rd32+1544];
	st.global.u8 	[%rd33+1544], %rs20;
	ld.global.u32 	%r58, [%rd32+3076];
	st.global.u32 	[%rd33+3076], %r58;
	ld.global.u8 	%rs21, [%rd32+3072];
	st.global.u8 	[%rd33+3072], %rs21;
	ld.global.u8 	%rs22, [%rd32+3080];
	st.global.u8 	[%rd33+3080], %rs22;
	ld.global.u32 	%r59, [%rd32+4612];
	st.global.u32 	[%rd33+4612], %r59;
	ld.global.u8 	%rs23, [%rd32+4608];
	st.global.u8 	[%rd33+4608], %rs23;
	ld.global.u8 	%rs24, [%rd32+4616];
	st.global.u8 	[%rd33+4616], %rs24;
	add.s32 	%r104, %r104, 4;
$L__BB5_11:
	setp.eq.s32 	%p9, %r37, 0;
	@%p9 bra 	$L__BB5_57;
	setp.eq.s32 	%p10, %r37, 1;
	@%p10 bra 	$L__BB5_14;
	shl.b32 	%r60, %r104, 7;
	add.s32 	%r61, %r60, %r6;
	mul.wide.s32 	%rd34, %r61, 12;
	add.s64 	%rd35, %rd6, %rd34;
	add.s64 	%rd36, %rd7, %rd34;
	ld.global.u32 	%r62, [%rd35+4];
	st.global.u32 	[%rd36+4], %r62;
	ld.global.u8 	%rs25, [%rd35];
	st.global.u8 	[%rd36], %rs25;
	ld.global.u8 	%rs26, [%rd35+8];
	st.global.u8 	[%rd36+8], %rs26;
	ld.global.u32 	%r63, [%rd35+1540];
	st.global.u32 	[%rd36+1540], %r63;
	ld.global.u8 	%rs27, [%rd35+1536];
	st.global.u8 	[%rd36+1536], %rs27;
	ld.global.u8 	%rs28, [%rd35+1544];
	st.global.u8 	[%rd36+1544], %rs28;
	add.s32 	%r104, %r104, 2;
$L__BB5_14:
	and.b32  	%r64, %r42, 1;
	setp.eq.b32 	%p11, %r64, 1;
	not.pred 	%p12, %p11;
	@%p12 bra 	$L__BB5_57;
	shl.b32 	%r65, %r104, 7;
	add.s32 	%r66, %r65, %r6;
	mul.wide.s32 	%rd37, %r66, 12;
	add.s64 	%rd38, %rd6, %rd37;
	add.s64 	%rd39, %rd7, %rd37;
	ld.global.u32 	%r67, [%rd38+4];
	st.global.u32 	[%rd39+4], %r67;
	ld.global.u8 	%rs29, [%rd38];
	st.global.u8 	[%rd39], %rs29;
	ld.global.u8 	%rs30, [%rd38+8];
	st.global.u8 	[%rd39+8], %rs30;
	bra.uni 	$L__BB5_57;
$L__BB5_16:
	setp.lt.s32 	%p13, %r42, 1;
	@%p13 bra 	$L__BB5_57;
	and.b32  	%r14, %r42, 7;
	setp.lt.u32 	%p14, %r42, 8;
	mov.b32 	%r101, 0;
	@%p14 bra 	$L__BB5_36;
	and.b32  	%r101, %r42, 2147483640;
	mov.b32 	%r100, 0;
$L__BB5_19:
	.pragma "nounroll";
	shl.b32 	%r70, %r100, 7;
	add.s32 	%r21, %r70, %r6;
	setp.ge.s32 	%p15, %r21, %r4;
	@%p15 bra 	$L__BB5_21;
	mul.wide.u32 	%rd40, %r21, 12;
	add.s64 	%rd41, %rd6, %rd40;
	add.s64 	%rd42, %rd7, %rd40;
	ld.global.u32 	%r71, [%rd41+4];
	st.global.u32 	[%rd42+4], %r71;
	ld.global.u8 	%rs31, [%rd41];
	st.global.u8 	[%rd42], %rs31;
	ld.global.u8 	%rs32, [%rd41+8];
	st.global.u8 	[%rd42+8], %rs32;
$L__BB5_21:
	add.s32 	%r72, %r21, 128;
	setp.ge.s32 	%p16, %r72, %r4;
	mul.wide.s32 	%rd43, %r72, 12;
	add.s64 	%rd15, %rd6, %rd43;
	add.s64 	%rd16, %rd7, %rd43;
	@%p16 bra 	$L__BB5_23;
	ld.global.u32 	%r73, [%rd15+4];
	st.global.u32 	[%rd16+4], %r73;
	ld.global.u8 	%rs33, [%rd15];
	st.global.u8 	[%rd16], %rs33;
	ld.global.u8 	%rs34, [%rd15+8];
	st.global.u8 	[%rd16+8], %rs34;
$L__BB5_23:
	add.s32 	%r74, %r21, 256;
	setp.ge.s32 	%p17, %r74, %r4;
	@%p17 bra 	$L__BB5_25;
	ld.global.u32 	%r75, [%rd15+1540];
	st.global.u32 	[%rd16+1540], %r75;
	ld.global.u8 	%rs35, [%rd15+1536];
	st.global.u8 	[%rd16+1536], %rs35;
	ld.global.u8 	%rs36, [%rd15+1544];
	st.global.u8 	[%rd16+1544], %rs36;
$L__BB5_25:
	add.s32 	%r76, %r21, 384;
	setp.ge.s32 	%p18, %r76, %r4;
	@%p18 bra 	$L__BB5_27;
	ld.global.u32 	%r77, [%rd15+3076];
	st.global.u32 	[%rd16+3076], %r77;
	ld.global.u8 	%rs37, [%rd15+3072];
	st.global.u8 	[%rd16+3072], %rs37;
	ld.global.u8 	%rs38, [%rd15+3080];
	st.global.u8 	[%rd16+3080], %rs38;
$L__BB5_27:
	add.s32 	%r78, %r21, 512;
	setp.ge.s32 	%p19, %r78, %r4;
	@%p19 bra 	$L__BB5_29;
	ld.global.u32 	%r79, [%rd15+4612];
	st.global.u32 	[%rd16+4612], %r79;
	ld.global.u8 	%rs39, [%rd15+4608];
	st.global.u8 	[%rd16+4608], %rs39;
	ld.global.u8 	%rs40, [%rd15+4616];
	st.global.u8 	[%rd16+4616], %rs40;
$L__BB5_29:
	add.s32 	%r80, %r21, 640;
	setp.ge.s32 	%p20, %r80, %r4;
	@%p20 bra 	$L__BB5_31;
	ld.global.u32 	%r81, [%rd15+6148];
	st.global.u32 	[%rd16+6148], %r81;
	ld.global.u8 	%rs41, [%rd15+6144];
	st.global.u8 	[%rd16+6144], %rs41;
	ld.global.u8 	%rs42, [%rd15+6152];
	st.global.u8 	[%rd16+6152], %rs42;
$L__BB5_31:
	add.s32 	%r82, %r21, 768;
	setp.ge.s32 	%p21, %r82, %r4;
	@%p21 bra 	$L__BB5_33;
	ld.global.u32 	%r83, [%rd15+7684];
	st.global.u32 	[%rd16+7684], %r83;
	ld.global.u8 	%rs43, [%rd15+7680];
	st.global.u8 	[%rd16+7680], %rs43;
	ld.global.u8 	%rs44, [%rd15+7688];
	st.global.u8 	[%rd16+7688], %rs44;
$L__BB5_33:
	add.s32 	%r84, %r21, 896;
	setp.ge.s32 	%p22, %r84, %r4;
	@%p22 bra 	$L__BB5_35;
	ld.global.u32 	%r85, [%rd15+9220];
	st.global.u32 	[%rd16+9220], %r85;
	ld.global.u8 	%rs45, [%rd15+9216];
	st.global.u8 	[%rd16+9216], %rs45;
	ld.global.u8 	%rs46, [%rd15+9224];
	st.global.u8 	[%rd16+9224], %rs46;
$L__BB5_35:
	add.s32 	%r100, %r100, 8;
	setp.ne.s32 	%p23, %r100, %r101;
	@%p23 bra 	$L__BB5_19;
$L__BB5_36:
	setp.eq.s32 	%p24, %r14, 0;
	@%p24 bra 	$L__BB5_57;
	and.b32  	%r24, %r42, 3;
	setp.lt.u32 	%p25, %r14, 4;
	@%p25 bra 	$L__BB5_47;
	shl.b32 	%r86, %r101, 7;
	add.s32 	%r25, %r86, %r6;
	setp.ge.s32 	%p26, %r25, %r4;
	@%p26 bra 	$L__BB5_40;
	mul.wide.s32 	%rd44, %r25, 12;
	add.s64 	%rd45, %rd6, %rd44;
	add.s64 	%rd46, %rd7, %rd44;
	ld.global.u32 	%r87, [%rd45+4];
	st.global.u32 	[%rd46+4], %r87;
	ld.global.u8 	%rs47, [%rd45];
	st.global.u8 	[%rd46], %rs47;
	ld.global.u8 	%rs48, [%rd45+8];
	st.global.u8 	[%rd46+8], %rs48;
$L__BB5_40:
	add.s32 	%r26, %r25, 128;
	setp.ge.s32 	%p27, %r26, %r4;
	@%p27 bra 	$L__BB5_42;
	mul.wide.s32 	%rd47, %r26, 12;
	add.s64 	%rd48, %rd6, %rd47;
	add.s64 	%rd49, %rd7, %rd47;
	ld.global.u32 	%r88, [%rd48+4];
	st.global.u32 	[%rd49+4], %r88;
	ld.global.u8 	%rs49, [%rd48];
	st.global.u8 	[%rd49], %rs49;
	ld.global.u8 	%rs50, [%rd48+8];
	st.global.u8 	[%rd49+8], %rs50;
$L__BB5_42:
	add.s32 	%r27, %r25, 256;
	setp.ge.s32 	%p28, %r27, %r4;
	@%p28 bra 	$L__BB5_44;
	mul.wide.s32 	%rd50, %r27, 12;
	add.s64 	%rd51, %rd6, %rd50;
	add.s64 	%rd52, %rd7, %rd50;
	ld.global.u32 	%r89, [%rd51+4];
	st.global.u32 	[%rd52+4], %r89;
	ld.global.u8 	%rs51, [%rd51];
	st.global.u8 	[%rd52], %rs51;
	ld.global.u8 	%rs52, [%rd51+8];
	st.global.u8 	[%rd52+8], %rs52;
$L__BB5_44:
	add.s32 	%r28, %r25, 384;
	setp.ge.s32 	%p29, %r28, %r4;
	@%p29 bra 	$L__BB5_46;
	mul.wide.s32 	%rd53, %r28, 12;
	add.s64 	%rd54, %rd6, %rd53;
	add.s64 	%rd55, %rd7, %rd53;
	ld.global.u32 	%r90, [%rd54+4];
	st.global.u32 	[%rd55+4], %r90;
	ld.global.u8 	%rs53, [%rd54];
	st.global.u8 	[%rd55], %rs53;
	ld.global.u8 	%rs54, [%rd54+8];
	st.global.u8 	[%rd55+8], %rs54;
$L__BB5_46:
	add.s32 	%r101, %r101, 4;
$L__BB5_47:
	setp.eq.s32 	%p30, %r24, 0;
	@%p30 bra 	$L__BB5_57;
	setp.eq.s32 	%p31, %r24, 1;
	@%p31 bra 	$L__BB5_54;
	shl.b32 	%r91, %r101, 7;
	add.s32 	%r31, %r91, %r6;
	setp.ge.s32 	%p32, %r31, %r4;
	@%p32 bra 	$L__BB5_51;
	mul.wide.s32 	%rd56, %r31, 12;
	add.s64 	%rd57, %rd6, %rd56;
	add.s64 	%rd58, %rd7, %rd56;
	ld.global.u32 	%r92, [%rd57+4];
	st.global.u32 	[%rd58+4], %r92;
	ld.global.u8 	%rs55, [%rd57];
	st.global.u8 	[%rd58], %rs55;
	ld.global.u8 	%rs56, [%rd57+8];
	st.global.u8 	[%rd58+8], %rs56;
$L__BB5_51:
	add.s32 	%r32, %r31, 128;
	setp.ge.s32 	%p33, %r32, %r4;
	@%p33 bra 	$L__BB5_53;
	mul.wide.s32 	%rd59, %r32, 12;
	add.s64 	%rd60, %rd6, %rd59;
	add.s64 	%rd61, %rd7, %rd59;
	ld.global.u32 	%r93, [%rd60+4];
	st.global.u32 	[%rd61+4], %r93;
	ld.global.u8 	%rs57, [%rd60];
	st.global.u8 	[%rd61], %rs57;
	ld.global.u8 	%rs58, [%rd60+8];
	st.global.u8 	[%rd61+8], %rs58;
$L__BB5_53:
	add.s32 	%r101, %r101, 2;
$L__BB5_54:
	and.b32  	%r94, %r42, 1;
	setp.eq.b32 	%p34, %r94, 1;
	not.pred 	%p35, %p34;
	@%p35 bra 	$L__BB5_57;
	shl.b32 	%r95, %r101, 7;
	add.s32 	%r35, %r95, %r6;
	setp.ge.s32 	%p36, %r35, %r4;
	@%p36 bra 	$L__BB5_57;
	mul.wide.s32 	%rd62, %r35, 12;
	add.s64 	%rd63, %rd6, %rd62;
	add.s64 	%rd64, %rd7, %rd62;
	ld.global.u32 	%r96, [%rd63+4];
	st.global.u32 	[%rd64+4], %r96;
	ld.global.u8 	%rs59, [%rd63];
	st.global.u8 	[%rd64], %rs59;
	ld.global.u8 	%rs60, [%rd63+8];
	st.global.u8 	[%rd64+8], %rs60;
$L__BB5_57:
	ret;

}
	// .globl	_ZN3cub18CUB_300001_SM_10006detail9transform16transform_kernelINS2_10policy_hubILb1EN4cuda3std3__45tupleIJPK5SpaceEEEE10policy1000EiNS7_10__identityEN6thrust24THRUST_300001_SM_1000_NS10device_ptrIS9_EEJSB_EEEvT0_iT1_T2_DpNS2_10kernel_argIT3_EE
.visible .entry _ZN3cub18CUB_300001_SM_10006detail9transform16transform_kernelINS2_10policy_hubILb1EN4cuda3std3__45tupleIJPK5SpaceEEEE10policy1000EiNS7_10__identityEN6thrust24THRUST_300001_SM_1000_NS10device_ptrIS9_EEJSB_EEEvT0_iT1_T2_DpNS2_10kernel_argIT3_EE(
	.param .u32 _ZN3cub18CUB_300001_SM_10006detail9transform16transform_kernelINS2_10policy_hubILb1EN4cuda3std3__45tupleIJPK5SpaceEEEE10policy1000EiNS7_10__identityEN6thrust24THRUST_300001_SM_1000_NS10device_ptrIS9_EEJSB_EEEvT0_iT1_T2_DpNS2_10kernel_argIT3_EE_param_0,
	.param .u32 _ZN3cub18CUB_300001_SM_10006detail9transform16transform_kernelINS2_10policy_hubILb1EN4cuda3std3__45tupleIJPK5SpaceEEEE10policy1000EiNS7_10__identityEN6thrust24THRUST_300001_SM_1000_NS10device_ptrIS9_EEJSB_EEEvT0_iT1_T2_DpNS2_10kernel_argIT3_EE_param_1,
	.param .align 1 .b8 _ZN3cub18CUB_300001_SM_10006detail9transform16transform_kernelINS2_10policy_hubILb1EN4cuda3std3__45tupleIJPK5SpaceEEEE10policy1000EiNS7_10__identityEN6thrust24THRUST_300001_SM_1000_NS10device_ptrIS9_EEJSB_EEEvT0_iT1_T2_DpNS2_10kernel_argIT3_EE_param_2[1],
	.param .align 8 .b8 _ZN3cub18CUB_300001_SM_10006detail9transform16transform_kernelINS2_10policy_hubILb1EN4cuda3std3__45tupleIJPK5SpaceEEEE10policy1000EiNS7_10__identityEN6thrust24THRUST_300001_SM_1000_NS10device_ptrIS9_EEJSB_EEEvT0_iT1_T2_DpNS2_10kernel_argIT3_EE_param_3[8],
	.param .align 8 .b8 _ZN3cub18CUB_300001_SM_10006detail9transform16transform_kernelINS2_10policy_hubILb1EN4cuda3std3__45tupleIJPK5SpaceEEEE10policy1000EiNS7_10__identityEN6thrust24THRUST_300001_SM_1000_NS10device_ptrIS9_EEJSB_EEEvT0_iT1_T2_DpNS2_10kernel_argIT3_EE_param_4[16]
)
.maxntid 128
{
	.reg .pred 	%p<37>;
	.reg .b16 	%rs<61>;
	.reg .b32 	%r<107>;
	.reg .b64 	%rd<67>;

	ld.param.u32 	%r43, [_ZN3cub18CUB_300001_SM_10006detail9transform16transform_kernelINS2_10policy_hubILb1EN4cuda3std3__45tupleIJPK5SpaceEEEE10policy1000EiNS7_10__identityEN6thrust24THRUST_300001_SM_1000_NS10device_ptrIS9_EEJSB_EEEvT0_iT1_T2_DpNS2_10kernel_argIT3_EE_param_0];
	ld.param.u64 	%rd17, [_ZN3cub18CUB_300001_SM_10006detail9transform16transform_kernelINS2_10policy_hubILb1EN4cuda3std3__45tupleIJPK5SpaceEEEE10policy1000EiNS7_10__identityEN6thrust24THRUST_300001_SM_1000_NS10device_ptrIS9_EEJSB_EEEvT0_iT1_T2_DpNS2_10kernel_argIT3_EE_param_4];
	ld.param.u64 	%rd18, [_ZN3cub18CUB_300001_SM_10006detail9transform16transform_kernelINS2_10policy_hubILb1EN4cuda3std3__45tupleIJPK5SpaceEEEE10policy1000EiNS7_10__identityEN6thrust24THRUST_300001_SM_1000_NS10device_ptrIS9_EEJSB_EEEvT0_iT1_T2_DpNS2_10kernel_argIT3_EE_param_3];
	ld.param.u32 	%r42, [_ZN3cub18CUB_300001_SM_10006detail9transform16transform_kernelINS2_10policy_hubILb1EN4cuda3std3__45tupleIJPK5SpaceEEEE10policy1000EiNS7_10__identityEN6thrust24THRUST_300001_SM_1000_NS10device_ptrIS9_EEJSB_EEEvT0_iT1_T2_DpNS2_10kernel_argIT3_EE_param_1];
	cvta.to.global.u64 	%rd1, %rd18;
	cvta.to.global.u64 	%rd2, %rd17;
	shl.b32 	%r1, %r42, 7;
	mov.u32 	%r44, %ctaid.x;
	mul.lo.s32 	%r2, %r1, %r44;
	sub.s32 	%r3, %r43, %r2;
	min.s32 	%r4, %r1, %r3;
	mul.lo.s32 	%r5, %r4, 12;
	mov.u32 	%r6, %tid.x;
	shl.b32 	%r97, %r6, 7;
	setp.ge.s32 	%p1, %r97, %r5;
	@%p1 bra 	$L__BB6_3;
	mul.wide.u32 	%rd19, %r6, 128;
	add.s64 	%rd20, %rd2, %rd19;
	mul.wide.s32 	%rd21, %r2, 12;
	add.s64 	%rd65, %rd20, %rd21;
$L__BB6_2:
	.pragma "nounroll";
	// begin inline asm
	prefetch.global.L2 [%rd65];
	// end inline asm
	add.s32 	%r97, %r97, 16384;
	add.s64 	%rd65, %rd65, 16384;
	setp.lt.s32 	%p2, %r97, %r5;
	@%p2 bra 	$L__BB6_2;
$L__BB6_3:
	mul.wide.s32 	%rd66, %r2, 12;
	add.s64 	%rd6, %rd2, %rd66;
	add.s64 	%rd7, %rd1, %rd66;
	setp.gt.s32 	%p3, %r1, %r3;
	@%p3 bra 	$L__BB6_16;
	setp.lt.s32 	%p4, %r42, 1;
	@%p4 bra 	$L__BB6_57;
	and.b32  	%r10, %r42, 7;
	setp.lt.u32 	%p5, %r42, 8;
	mov.b32 	%r104, 0;
	@%p5 bra 	$L__BB6_8;
	and.b32  	%r104, %r42, 2147483640;
	neg.s32 	%r99, %r104;
	mul.wide.u32 	%rd24, %r6, 12;
	add.s64 	%rd8, %rd1, %rd24;
	add.s64 	%rd10, %rd2, %rd24;
	add.s64 	%rd25, %rd66, 4612;
	add.s64 	%rd11, %rd2, %rd25;
	add.s32 	%r98, %r6, 128;
	add.s64 	%rd12, %rd1, %rd25;
$L__BB6_7:
	.pragma "nounroll";
	mul.wide.s32 	%rd26, %r98, 12;
	add.s64 	%rd27, %rd11, %rd26;
	add.s64 	%rd28, %rd12, %rd26;
	add.s64 	%rd29, %rd10, %rd66;
	add.s64 	%rd30, %rd8, %rd66;
	ld.global.u32 	%r46, [%rd29+4];
	st.global.u32 	[%rd30+4], %r46;
	ld.global.u8 	%rs1, [%rd29];
	st.global.u8 	[%rd30], %rs1;
	ld.global.u8 	%rs2, [%rd29+8];
	st.global.u8 	[%rd30+8], %rs2;
	ld.global.u32 	%r47, [%rd27+-4608];
	st.global.u32 	[%rd28+-4608], %r47;
	ld.global.u8 	%rs3, [%rd27+-4612];
	st.global.u8 	[%rd28+-4612], %rs3;
	ld.global.u8 	%rs4, [%rd27+-4604];
	st.global.u8 	[%rd28+-4604], %rs4;
	ld.global.u32 	%r48, [%rd27+-3072];
	st.global.u32 	[%rd28+-3072], %r48;
	ld.global.u8 	%rs5, [%rd27+-3076];
	st.global.u8 	[%rd28+-3076], %rs5;
	ld.global.u8 	%rs6, [%rd27+-3068];
	st.global.u8 	[%rd28+-3068], %rs6;
	ld.global.u32 	%r49, [%rd27+-1536];
	st.global.u32 	[%rd28+-1536], %r49;
	ld.global.u8 	%rs7, [%rd27+-1540];
	st.global.u8 	[%rd28+-1540], %rs7;
	ld.global.u8 	%rs8, [%rd27+-1532];
	st.global.u8 	[%rd28+-1532], %rs8;
	ld.global.u32 	%r50, [%rd27];
	st.global.u32 	[%rd28], %r50;
	ld.global.u8 	%rs9, [%rd27+-4];
	st.global.u8 	[%rd28+-4], %rs9;
	ld.global.u8 	%rs10, [%rd27+4];
	st.global.u8 	[%rd28+4], %rs10;
	ld.global.u32 	%r51, [%rd27+1536];
	st.global.u32 	[%rd28+1536], %r51;
	ld.global.u8 	%rs11, [%rd27+1532];
	st.global.u8 	[%rd28+1532], %rs11;
	ld.global.u8 	%rs12, [%rd27+1540];
	st.global.u8 	[%rd28+1540], %rs12;
	ld.global.u32 	%r52, [%rd27+3072];
	st.global.u32 	[%rd28+3072], %r52;
	ld.global.u8 	%rs13, [%rd27+3068];
	st.global.u8 	[%rd28+3068], %rs13;
	ld.global.u8 	%rs14, [%rd27+3076];
	st.global.u8 	[%rd28+3076], %rs14;
	ld.global.u32 	%r53, [%rd27+4608];
	st.global.u32 	[%rd28+4608], %r53;
	ld.global.u8 	%rs15, [%rd27+4604];
	st.global.u8 	[%rd28+4604], %rs15;
	ld.global.u8 	%rs16, [%rd27+4612];
	st.global.u8 	[%rd28+4612], %rs16;
	add.s32 	%r99, %r99, 8;
	add.s64 	%rd66, %rd66, 12288;
	add.s32 	%r98, %r98, 1024;
	setp.eq.s32 	%p6, %r99, 0;
	@%p6 bra 	$L__BB6_8;
	bra.uni 	$L__BB6_7;
$L__BB6_8:
	setp.eq.s32 	%p7, %r10, 0;
	@%p7 bra 	$L__BB6_57;
	and.b32  	%r37, %r42, 3;
	setp.lt.u32 	%p8, %r10, 4;
	@%p8 bra 	$L__BB6_11;
	shl.b32 	%r54, %r104, 7;
	add.s32 	%r55, %r54, %r6;
	mul.wide.s32 	%rd31, %r55, 12;
	add.s64 	%rd32, %rd6, %rd31;
	add.s64 	%rd33, %rd7, %rd31;
	ld.global.u32 	%r56, [%rd32+4];
	st.global.u32 	[%rd33+4], %r56;
	ld.global.u8 	%rs17, [%rd32];
	st.global.u8 	[%rd33], %rs17;
	ld.global.u8 	%rs18, [%rd32+8];
	st.global.u8 	[%rd33+8], %rs18;
	ld.global.u32 	%r57, [%rd32+1540];
	st.global.u32 	[%rd33+1540], %r57;
	ld.global.u8 	%rs19, [%rd32+1536];
	st.global.u8 	[%rd33+1536], %rs19;
	ld.global.u8 	%rs20, [%rd32+1544];
	st.global.u8 	[%rd33+1544], %rs20;
	ld.global.u32 	%r58, [%rd32+3076];
	st.global.u32 	[%rd33+3076], %r58;
	ld.global.u8 	%rs21, [%rd32+3072];
	st.global.u8 	[%rd33+3072], %rs21;
	ld.global.u8 	%rs22, [%rd32+3080];
	st.global.u8 	[%rd33+3080], %rs22;
	ld.global.u32 	%r59, [%rd32+4612];
	st.global.u32 	[%rd33+4612], %r59;
	ld.global.u8 	%rs23, [%rd32+4608];
	st.global.u8 	[%rd33+4608], %rs23;
	ld.global.u8 	%rs24, [%rd32+4616];
	st.global.u8 	[%rd33+4616], %rs24;
	add.s32 	%r104, %r104, 4;
$L__BB6_11:
	setp.eq.s32 	%p9, %r37, 0;
	@%p9 bra 	$L__BB6_57;
	setp.eq.s32 	%p10, %r37, 1;
	@%p10 bra 	$L__BB6_14;
	shl.b32 	%r60, %r104, 7;
	add.s32 	%r61, %r60, %r6;
	mul.wide.s32 	%rd34, %r61, 12;
	add.s64 	%rd35, %rd6, %rd34;
	add.s64 	%rd36, %rd7, %rd34;
	ld.global.u32 	%r62, [%rd35+4];
	st.global.u32 	[%rd36+4], %r62;
	ld.global.u8 	%rs25, [%rd35];
	st.global.u8 	[%rd36], %rs25;
	ld.global.u8 	%rs26, [%rd35+8];
	st.global.u8 	[%rd36+8], %rs26;
	ld.global.u32 	%r63, [%rd35+1540];
	st.global.u32 	[%rd36+1540], %r63;
	ld.global.u8 	%rs27, [%rd35+1536];
	st.global.u8 	[%rd36+1536], %rs27;
	ld.global.u8 	%rs28, [%rd35+1544];
	st.global.u8 	[%rd36+1544], %rs28;
	add.s32 	%r104, %r104, 2;
$L__BB6_14:
	and.b32  	%r64, %r42, 1;
	setp.eq.b32 	%p11, %r64, 1;
	not.pred 	%p12, %p11;
	@%p12 bra 	$L__BB6_57;
	shl.b32 	%r65, %r104, 7;
	add.s32 	%r66, %r65, %r6;
	mul.wide.s32 	%rd37, %r66, 12;
	add.s64 	%rd38, %rd6, %rd37;
	add.s64 	%rd39, %rd7, %rd37;
	ld.global.u32 	%r67, [%rd38+4];
	st.global.u32 	[%rd39+4], %r67;
	ld.global.u8 	%rs29, [%rd38];
	st.global.u8 	[%rd39], %rs29;
	ld.global.u8 	%rs30, [%rd38+8];
	st.global.u8 	[%rd39+8], %rs30;
	bra.uni 	$L__BB6_57;
$L__BB6_16:
	setp.lt.s32 	%p13, %r42, 1;
	@%p13 bra 	$L__BB6_57;
	and.b32  	%r14, %r42, 7;
	setp.lt.u32 	%p14, %r42, 8;
	mov.b32 	%r101, 0;
	@%p14 bra 	$L__BB6_36;
	and.b32  	%r101, %r42, 2147483640;
	mov.b32 	%r100, 0;
$L__BB6_19:
	.pragma "nounroll";
	shl.b32 	%r70, %r100, 7;
	add.s32 	%r21, %r70, %r6;
	setp.ge.s32 	%p15, %r21, %r4;
	@%p15 bra 	$L__BB6_21;
	mul.wide.u32 	%rd40, %r21, 12;
	add.s64 	%rd41, %rd6, %rd40;
	add.s64 	%rd42, %rd7, %rd40;
	ld.global.u32 	%r71, [%rd41+4];
	st.global.u32 	[%rd42+4], %r71;
	ld.global.u8 	%rs31, [%rd41];
	st.global.u8 	[%rd42], %rs31;
	ld.global.u8 	%rs32, [%rd41+8];
	st.global.u8 	[%rd42+8], %rs32;
$L__BB6_21:
	add.s32 	%r72, %r21, 128;
	setp.ge.s32 	%p16, %r72, %r4;
	mul.wide.s32 	%rd43, %r72, 12;
	add.s64 	%rd15, %rd6, %rd43;
	add.s64 	%rd16, %rd7, %rd43;
	@%p16 bra 	$L__BB6_23;
	ld.global.u32 	%r73, [%rd15+4];
	st.global.u32 	[%rd16+4], %r73;
	ld.global.u8 	%rs33, [%rd15];
	st.global.u8 	[%rd16], %rs33;
	ld.global.u8 	%rs34, [%rd15+8];
	st.global.u8 	[%rd16+8], %rs34;
$L__BB6_23:
	add.s32 	%r74, %r21, 256;
	setp.ge.s32 	%p17, %r74, %r4;
	@%p17 bra 	$L__BB6_25;
	ld.global.u32 	%r75, [%rd15+1540];
	st.global.u32 	[%rd16+1540], %r75;
	ld.global.u8 	%rs35, [%rd15+1536];
	st.global.u8 	[%rd16+1536], %rs35;
	ld.global.u8 	%rs36, [%rd15+1544];
	st.global.u8 	[%rd16+1544], %rs36;
$L__BB6_25:
	add.s32 	%r76, %r21, 384;
	setp.ge.s32 	%p18, %r76, %r4;
	@%p18 bra 	$L__BB6_27;
	ld.global.u32 	%r77, [%rd15+3076];
	st.global.u32 	[%rd16+3076], %r77;
	ld.global.u8 	%rs37, [%rd15+3072];
	st.global.u8 	[%rd16+3072], %rs37;
	ld.global.u8 	%rs38, [%rd15+3080];
	st.global.u8 	[%rd16+3080], %rs38;
$L__BB6_27:
	add.s32 	%r78, %r21, 512;
	setp.ge.s32 	%p19, %r78, %r4;
	@%p19 bra 	$L__BB6_29;
	ld.global.u32 	%r79, [%rd15+4612];
	st.global.u32 	[%rd16+4612], %r79;
	ld.global.u8 	%rs39, [%rd15+4608];
	st.global.u8 	[%rd16+4608], %rs39;
	ld.global.u8 	%rs40, [%rd15+4616];
	st.global.u8 	[%rd16+4616], %rs40;
$L__BB6_29:
	add.s32 	%r80, %r21, 640;
	setp.ge.s32 	%p20, %r80, %r4;
	@%p20 bra 	$L__BB6_31;
	ld.global.u32 	%r81, [%rd15+6148];
	st.global.u32 	[%rd16+6148], %r81;
	ld.global.u8 	%rs41, [%rd15+6144];
	st.global.u8 	[%rd16+6144], %rs41;
	ld.global.u8 	%rs42, [%rd15+6152];
	st.global.u8 	[%rd16+6152], %rs42;
$L__BB6_31:
	add.s32 	%r82, %r21, 768;
	setp.ge.s32 	%p21, %r82, %r4;
	@%p21 bra 	$L__BB6_33;
	ld.global.u32 	%r83, [%rd15+7684];
	st.global.u32 	[%rd16+7684], %r83;
	ld.global.u8 	%rs43, [%rd15+7680];
	st.global.u8 	[%rd16+7680], %rs43;
	ld.global.u8 	%rs44, [%rd15+7688];
	st.global.u8 	[%rd16+7688], %rs44;
$L__BB6_33:
	add.s32 	%r84, %r21, 896;
	setp.ge.s32 	%p22, %r84, %r4;
	@%p22 bra 	$L__BB6_35;
	ld.global.u32 	%r85, [%rd15+9220];
	st.global.u32 	[%rd16+9220], %r85;
	ld.global.u8 	%rs45, [%rd15+9216];
	st.global.u8 	[%rd16+9216], %rs45;
	ld.global.u8 	%rs46, [%rd15+9224];
	st.global.u8 	[%rd16+9224], %rs46;
$L__BB6_35:
	add.s32 	%r100, %r100, 8;
	setp.ne.s32 	%p23, %r100, %r101;
	@%p23 bra 	$L__BB6_19;
$L__BB6_36:
	setp.eq.s32 	%p24, %r14, 0;
	@%p24 bra 	$L__BB6_57;
	and.b32  	%r24, %r42, 3;
	setp.lt.u32 	%p25, %r14, 4;
	@%p25 bra 	$L__BB6_47;
	shl.b32 	%r86, %r101, 7;
	add.s32 	%r25, %r86, %r6;
	setp.ge.s32 	%p26, %r25, %r4;
	@%p26 bra 	$L__BB6_40;
	mul.wide.s32 	%rd44, %r25, 12;
	add.s64 	%rd45, %rd6, %rd44;
	add.s64 	%rd46, %rd7, %rd44;
	ld.global.u32 	%r87, [%rd45+4];
	st.global.u32 	[%rd46+4], %r87;
	ld.global.u8 	%rs47, [%rd45];
	st.global.u8 	[%rd46], %rs47;
	ld.global.u8 	%rs48, [%rd45+8];
	st.global.u8 	[%rd46+8], %rs48;
$L__BB6_40:
	add.s32 	%r26, %r25, 128;
	setp.ge.s32 	%p27, %r26, %r4;
	@%p27 bra 	$L__BB6_42;
	mul.wide.s32 	%rd47, %r26, 12;
	add.s64 	%rd48, %rd6, %rd47;
	add.s64 	%rd49, %rd7, %rd47;
	ld.global.u32 	%r88, [%rd48+4];
	st.global.u32 	[%rd49+4], %r88;
	ld.global.u8 	%rs49, [%rd48];
	st.global.u8 	[%rd49], %rs49;
	ld.global.u8 	%rs50, [%rd48+8];
	st.global.u8 	[%rd49+8], %rs50;
$L__BB6_42:
	add.s32 	%r27, %r25, 256;
	setp.ge.s32 	%p28, %r27, %r4;
	@%p28 bra 	$L__BB6_44;
	mul.wide.s32 	%rd50, %r27, 12;
	add.s64 	%rd51, %rd6, %rd50;
	add.s64 	%rd52, %rd7, %rd50;
	ld.global.u32 	%r89, [%rd51+4];
	st.global.u32 	[%rd52+4], %r89;
	ld.global.u8 	%rs51, [%rd51];
	st.global.u8 	[%rd52], %rs51;
	ld.global.u8 	%rs52, [%rd51+8];
	st.global.u8 	[%rd52+8], %rs52;
$L__BB6_44:
	add.s32 	%r28, %r25, 384;
	setp.ge.s32 	%p29, %r28, %r4;
	@%p29 bra 	$L__BB6_46;
	mul.wide.s32 	%rd53, %r28, 12;
	add.s64 	%rd54, %rd6, %rd53;
	add.s64 	%rd55, %rd7, %rd53;
	ld.global.u32 	%r90, [%rd54+4];
	st.global.u32 	[%rd55+4], %r90;
	ld.global.u8 	%rs53, [%rd54];
	st.global.u8 	[%rd55], %rs53;
	ld.global.u8 	%rs54, [%rd54+8];
	st.global.u8 	[%rd55+8], %rs54;
$L__BB6_46:
	add.s32 	%r101, %r101, 4;
$L__BB6_47:
	setp.eq.s32 	%p30, %r24, 0;
	@%p30 bra 	$L__BB6_57;
	setp.eq.s32 	%p31, %r24, 1;
	@%p31 bra 	$L__BB6_54;
	shl.b32 	%r91, %r101, 7;
	add.s32 	%r31, %r91, %r6;
	setp.ge.s32 	%p32, %r31, %r4;
	@%p32 bra 	$L__BB6_51;
	mul.wide.s32 	%rd56, %r31, 12;
	add.s64 	%rd57, %rd6, %rd56;
	add.s64 	%rd58, %rd7, %rd56;
	ld.global.u32 	%r92, [%rd57+4];
	st.global.u32 	[%rd58+4], %r92;
	ld.global.u8 	%rs55, [%rd57];
	st.global.u8 	[%rd58], %rs55;
	ld.global.u8 	%rs56, [%rd57+8];
	st.global.u8 	[%rd58+8], %rs56;
$L__BB6_51:
	add.s32 	%r32, %r31, 128;
	setp.ge.s32 	%p33, %r32, %r4;
	@%p33 bra 	$L__BB6_53;
	mul.wide.s32 	%rd59, %r32, 12;
	add.s64 	%rd60, %rd6, %rd59;
	add.s64 	%rd61, %rd7, %rd59;
	ld.global.u32 	%r93, [%rd60+4];
	st.global.u32 	[%rd61+4], %r93;
	ld.global.u8 	%rs57, [%rd60];
	st.global.u8 	[%rd61], %rs57;
	ld.global.u8 	%rs58, [%rd60+8];
	st.global.u8 	[%rd61+8], %rs58;
$L__BB6_53:
	add.s32 	%r101, %r101, 2;
$L__BB6_54:
	and.b32  	%r94, %r42, 1;
	setp.eq.b32 	%p34, %r94, 1;
	not.pred 	%p35, %p34;
	@%p35 bra 	$L__BB6_57;
	shl.b32 	%r95, %r101, 7;
	add.s32 	%r35, %r95, %r6;
	setp.ge.s32 	%p36, %r35, %r4;
	@%p36 bra 	$L__BB6_57;
	mul.wide.s32 	%rd62, %r35, 12;
	add.s64 	%rd63, %rd6, %rd62;
	add.s64 	%rd64, %rd7, %rd62;
	ld.global.u32 	%r96, [%rd63+4];
	st.global.u32 	[%rd64+4], %r96;
	ld.global.u8 	%rs59, [%rd63];
	st.global.u8 	[%rd64], %rs59;
	ld.global.u8 	%rs60, [%rd63+8];
	st.global.u8 	[%rd64+8], %rs60;
$L__BB6_57:
	ret;

}
	// .globl	_ZN3cub18CUB_300001_SM_10006detail9transform16transform_kernelINS2_10policy_hubILb1EN4cuda3std3__45tupleIJPK5SpaceEEEE10policy1000ElNS7_10__identityEN6thrust24THRUST_300001_SM_1000_NS10device_ptrIS9_EEJSB_EEEvT0_iT1_T2_DpNS2_10kernel_argIT3_EE
.visible .entry _ZN3cub18CUB_300001_SM_10006detail9transform16transform_kernelINS2_10policy_hubILb1EN4cuda3std3__45tupleIJPK5SpaceEEEE10policy1000ElNS7_10__identityEN6thrust24THRUST_300001_SM_1000_NS10device_ptrIS9_EEJSB_EEEvT0_iT1_T2_DpNS2_10kernel_argIT3_EE(
	.param .u64 _ZN3cub18CUB_300001_SM_10006detail9transform16transform_kernelINS2_10policy_hubILb1EN4cuda3std3__45tupleIJPK5SpaceEEEE10policy1000ElNS7_10__identityEN6thrust24THRUST_300001_SM_1000_NS10device_ptrIS9_EEJSB_EEEvT0_iT1_T2_DpNS2_10kernel_argIT3_EE_param_0,
	.param .u32 _ZN3cub18CUB_300001_SM_10006detail9transform16transform_kernelINS2_10policy_hubILb1EN4cuda3std3__45tupleIJPK5SpaceEEEE10policy1000ElNS7_10__identityEN6thrust24THRUST_300001_SM_1000_NS10device_ptrIS9_EEJSB_EEEvT0_iT1_T2_DpNS2_10kernel_argIT3_EE_param_1,
	.param .align 1 .b8 _ZN3cub18CUB_300001_SM_10006detail9transform16transform_kernelINS2_10policy_hubILb1EN4cuda3std3__45tupleIJPK5SpaceEEEE10policy1000ElNS7_10__identityEN6thrust24THRUST_300001_SM_1000_NS10device_ptrIS9_EEJSB_EEEvT0_iT1_T2_DpNS2_10kernel_argIT3_EE_param_2[1],
	.param .align 8 .b8 _ZN3cub18CUB_300001_SM_10006detail9transform16transform_kernelINS2_10policy_hubILb1EN4cuda3std3__45tupleIJPK5SpaceEEEE10policy1000ElNS7_10__identityEN6thrust24THRUST_300001_SM_1000_NS10device_ptrIS9_EEJSB_EEEvT0_iT1_T2_DpNS2_10kernel_argIT3_EE_param_3[8],
	.param .align 8 .b8 _ZN3cub18CUB_300001_SM_10006detail9transform16transform_kernelINS2_10policy_hubILb1EN4cuda3std3__45tupleIJPK5SpaceEEEE10policy1000ElNS7_10__identityEN6thrust24THRUST_300001_SM_1000_NS10device_ptrIS9_EEJSB_EEEvT0_iT1_T2_DpNS2_10kernel_argIT3_EE_param_4[16]
)
.maxntid 128
{
	.reg .pred 	%p<37>;
	.reg .b16 	%rs<61>;
	.reg .b32 	%r<104>;
	.reg .b64 	%rd<72>;

	ld.param.u64 	%rd18, [_ZN3cub18CUB_300001_SM_10006detail9transform16transform_kernelINS2_10policy_hubILb1EN4cuda3std3__45tupleIJPK5SpaceEEEE10policy1000ElNS7_10__identityEN6thrust24THRUST_300001_SM_1000_NS10device_ptrIS9_EEJSB_EEEvT0_iT1_T2_DpNS2_10kernel_argIT3_EE_param_0];
	ld.param.u64 	%rd19, [_ZN3cub18CUB_300001_SM_10006detail9transform16transform_kernelINS2_10policy_hubILb1EN4cuda3std3__45tupleIJPK5SpaceEEEE10policy1000ElNS7_10__identityEN6thrust24THRUST_300001_SM_1000_NS10device_ptrIS9_EEJSB_EEEvT0_iT1_T2_DpNS2_10kernel_argIT3_EE_param_4];
	ld.param.u64 	%rd20, [_ZN3cub18CUB_300001_SM_10006detail9transform16transform_kernelINS2_10policy_hubILb1EN4cuda3std3__45tupleIJPK5SpaceEEEE10policy1000ElNS7_10__identityEN6thrust24THRUST_300001_SM_1000_NS10device_ptrIS9_EEJSB_EEEvT0_iT1_T2_DpNS2_10kernel_argIT3_EE_param_3];
	ld.param.u32 	%r40, [_ZN3cub18CUB_300001_SM_10006detail9transform16transform_kernelINS2_10policy_hubILb1EN4cuda3std3__45tupleIJPK5SpaceEEEE10policy1000ElNS7_10__identityEN6thrust24THRUST_300001_SM_1000_NS10device_ptrIS9_EEJSB_EEEvT0_iT1_T2_DpNS2_10kernel_argIT3_EE_param_1];
	cvta.to.global.u64 	%rd1, %rd20;
	cvta.to.global.u64 	%rd2, %rd19;
	shl.b32 	%r1, %r40, 7;
	mov.u32 	%r41, %ctaid.x;
	cvt.u64.u32 	%rd21, %r41;
	cvt.s64.s32 	%rd22, %r1;
	mul.lo.s64 	%rd3, %rd22, %rd21;
	sub.s64 	%rd23, %rd18, %rd3;
	min.s64 	%rd24, %rd23, %rd22;
	cvt.u32.u64 	%r2, %rd24;
	mul.lo.s32 	%r3, %r2, 12;
	mov.u32 	%r4, %tid.x;
	shl.b32 	%r94, %r4, 7;
	setp.ge.s32 	%p1, %r94, %r3;
	@%p1 bra 	$L__BB7_3;
	mad.lo.s64 	%rd25, %rd3, 12, %rd2;
	mul.wide.u32 	%rd26, %r4, 128;
	add.s64 	%rd70, %rd25, %rd26;
$L__BB7_2:
	.pragma "nounroll";
	// begin inline asm
	prefetch.global.L2 [%rd70];
	// end inline asm
	add.s32 	%r94, %r94, 16384;
	add.s64 	%rd70, %rd70, 16384;
	setp.lt.s32 	%p2, %r94, %r3;
	@%p2 bra 	$L__BB7_2;
$L__BB7_3:
	mul.lo.s64 	%rd71, %rd3, 12;
	add.s64 	%rd7, %rd2, %rd71;
	add.s64 	%rd8, %rd1, %rd71;
	setp.eq.s32 	%p3, %r1, %r2;
	@%p3 bra 	$L__BB7_45;
	setp.lt.s32 	%p4, %r40, 1;
	@%p4 bra 	$L__BB7_57;
	and.b32  	%r8, %r40, 7;
	setp.lt.u32 	%p5, %r40, 8;
	mov.b32 	%r101, 0;
	@%p5 bra 	$L__BB7_24;
	and.b32  	%r101, %r40, 2147483640;
	mov.b32 	%r97, 0;
$L__BB7_7:
	.pragma "nounroll";
	shl.b32 	%r44, %r97, 7;
	add.s32 	%r19, %r44, %r4;
	setp.ge.s32 	%p6, %r19, %r2;
	@%p6 bra 	$L__BB7_9;
	mul.wide.u32 	%rd29, %r19, 12;
	add.s64 	%rd30, %rd7, %rd29;
	add.s64 	%rd31, %rd8, %rd29;
	ld.global.u32 	%r45, [%rd30+4];
	st.global.u32 	[%rd31+4], %r45;
	ld.global.u8 	%rs1, [%rd30];
	st.global.u8 	[%rd31], %rs1;
	ld.global.u8 	%rs2, [%rd30+8];
	st.global.u8 	[%rd31+8], %rs2;
$L__BB7_9:
	add.s32 	%r46, %r19, 128;
	setp.ge.s32 	%p7, %r46, %r2;
	mul.wide.s32 	%rd32, %r46, 12;
	add.s64 	%rd16, %rd7, %rd32;
	add.s64 	%rd17, %rd8, %rd32;
	@%p7 bra 	$L__BB7_11;
	ld.global.u32 	%r47, [%rd16+4];
	st.global.u32 	[%rd17+4], %r47;
	ld.global.u8 	%rs3, [%rd16];
	st.global.u8 	[%rd17], %rs3;
	ld.global.u8 	%rs4, [%rd16+8];
	st.global.u8 	[%rd17+8], %rs4;
$L__BB7_11:
	add.s32 	%r48, %r19, 256;
	setp.ge.s32 	%p8, %r48, %r2;
	@%p8 bra 	$L__BB7_13;
	ld.global.u32 	%r49, [%rd16+1540];
	st.global.u32 	[%rd17+1540], %r49;
	ld.global.u8 	%rs5, [%rd16+1536];
	st.global.u8 	[%rd17+1536], %rs5;
	ld.global.u8 	%rs6, [%rd16+1544];
	st.global.u8 	[%rd17+1544], %rs6;
$L__BB7_13:
	add.s32 	%r50, %r19, 384;
	setp.ge.s32 	%p9, %r50, %r2;
	@%p9 bra 	$L__BB7_15;
	ld.global.u32 	%r51, [%rd16+3076];
	st.global.u32 	[%rd17+3076], %r51;
	ld.global.u8 	%rs7, [%rd16+3072];
	st.global.u8 	[%rd17+3072], %rs7;
	ld.global.u8 	%rs8, [%rd16+3080];
	st.global.u8 	[%rd17+3080], %rs8;
$L__BB7_15:
	add.s32 	%r52, %r19, 512;
	setp.ge.s32 	%p10, %r52, %r2;
	@%p10 bra 	$L__BB7_17;
	ld.global.u32 	%r53, [%rd16+4612];
	st.global.u32 	[%rd17+4612], %r53;
	ld.global.u8 	%rs9, [%rd16+4608];
	st.global.u8 	[%rd17+4608], %rs9;
	ld.global.u8 	%rs10, [%rd16+4616];
	st.global.u8 	[%rd17+4616], %rs10;
$L__BB7_17:
	add.s32 	%r54, %r19, 640;
	setp.ge.s32 	%p11, %r54, %r2;
	@%p11 bra 	$L__BB7_19;
	ld.global.u32 	%r55, [%rd16+6148];
	st.global.u32 	[%rd17+6148], %r55;
	ld.global.u8 	%rs11, [%rd16+6144];
	st.global.u8 	[%rd17+6144], %rs11;
	ld.global.u8 	%rs12, [%rd16+6152];
	st.global.u8 	[%rd17+6152], %rs12;
$L__BB7_19:
	add.s32 	%r56, %r19, 768;
	setp.ge.s32 	%p12, %r56, %r2;
	@%p12 bra 	$L__BB7_21;
	ld.global.u32 	%r57, [%rd16+7684];
	st.global.u32 	[%rd17+7684], %r57;
	ld.global.u8 	%rs13, [%rd16+7680];
	st.global.u8 	[%rd17+7680], %rs13;
	ld.global.u8 	%rs14, [%rd16+7688];
	st.global.u8 	[%rd17+7688], %rs14;
$L__BB7_21:
	add.s32 	%r58, %r19, 896;
	setp.ge.s32 	%p13, %r58, %r2;
	@%p13 bra 	$L__BB7_23;
	ld.global.u32 	%r59, [%rd16+9220];
	st.global.u32 	[%rd17+9220], %r59;
	ld.global.u8 	%rs15, [%rd16+9216];
	st.global.u8 	[%rd17+9216], %rs15;
	ld.global.u8 	%rs16, [%rd16+9224];
	st.global.u8 	[%rd17+9224], %rs16;
$L__BB7_23:
	add.s32 	%r97, %r97, 8;
	setp.eq.s32 	%p14, %r97, %r101;
	@%p14 bra 	$L__BB7_24;
	bra.uni 	$L__BB7_7;
$L__BB7_24:
	setp.eq.s32 	%p15, %r8, 0;
	@%p15 bra 	$L__BB7_57;
	and.b32  	%r28, %r40, 3;
	setp.lt.u32 	%p16, %r8, 4;
	@%p16 bra 	$L__BB7_35;
	shl.b32 	%r60, %r101, 7;
	add.s32 	%r29, %r60, %r4;
	setp.ge.s32 	%p17, %r29, %r2;
	@%p17 bra 	$L__BB7_28;
	mul.wide.s32 	%rd33, %r29, 12;
	add.s64 	%rd34, %rd7, %rd33;
	add.s64 	%rd35, %rd8, %rd33;
	ld.global.u32 	%r61, [%rd34+4];
	st.global.u32 	[%rd35+4], %r61;
	ld.global.u8 	%rs17, [%rd34];
	st.global.u8 	[%rd35], %rs17;
	ld.global.u8 	%rs18, [%rd34+8];
	st.global.u8 	[%rd35+8], %rs18;
$L__BB7_28:
	add.s32 	%r30, %r29, 128;
	setp.ge.s32 	%p18, %r30, %r2;
	@%p18 bra 	$L__BB7_30;
	mul.wide.s32 	%rd36, %r30, 12;
	add.s64 	%rd37, %rd7, %rd36;
	add.s64 	%rd38, %rd8, %rd36;
	ld.global.u32 	%r62, [%rd37+4];
	st.global.u32 	[%rd38+4], %r62;
	ld.global.u8 	%rs19, [%rd37];
	st.global.u8 	[%rd38], %rs19;
	ld.global.u8 	%rs20, [%rd37+8];
	st.global.u8 	[%rd38+8], %rs20;
$L__BB7_30:
	add.s32 	%r31, %r29, 256;
	setp.ge.s32 	%p19, %r31, %r2;
	@%p19 bra 	$L__BB7_32;
	mul.wide.s32 	%rd39, %r31, 12;
	add.s64 	%rd40, %rd7, %rd39;
	add.s64 	%rd41, %rd8, %rd39;
	ld.global.u32 	%r63, [%rd40+4];
	st.global.u32 	[%rd41+4], %r63;
	ld.global.u8 	%rs21, [%rd40];
	st.global.u8 	[%rd41], %rs21;
	ld.global.u8 	%rs22, [%rd40+8];
	st.global.u8 	[%rd41+8], %rs22;
$L__BB7_32:
	add.s32 	%r32, %r29, 384;
	setp.ge.s32 	%p20, %r32, %r2;
	@%p20 bra 	$L__BB7_34;
	mul.wide.s32 	%rd42, %r32, 12;
	add.s64 	%rd43, %rd7, %rd42;
	add.s64 	%rd44, %rd8, %rd42;
	ld.global.u32 	%r64, [%rd43+4];
	st.global.u32 	[%rd44+4], %r64;
	ld.global.u8 	%rs23, [%rd43];
	st.global.u8 	[%rd44], %rs23;
	ld.global.u8 	%rs24, [%rd43+8];
	st.global.u8 	[%rd44+8], %rs24;
$L__BB7_34:
	add.s32 	%r101, %r101, 4;
$L__BB7_35:
	setp.eq.s32 	%p21, %r28, 0;
	@%p21 bra 	$L__BB7_57;
	setp.eq.s32 	%p22, %r28, 1;
	@%p22 bra 	$L__BB7_42;
	shl.b32 	%r65, %r101, 7;
	add.s32 	%r35, %r65, %r4;
	setp.ge.s32 	%p23, %r35, %r2;
	@%p23 bra 	$L__BB7_39;
	mul.wide.s32 	%rd45, %r35, 12;
	add.s64 	%rd46, %rd7, %rd45;
	add.s64 	%rd47, %rd8, %rd45;
	ld.global.u32 	%r66, [%rd46+4];
	st.global.u32 	[%rd47+4], %r66;
	ld.global.u8 	%rs25, [%rd46];
	st.global.u8 	[%rd47], %rs25;
	ld.global.u8 	%rs26, [%rd46+8];
	st.global.u8 	[%rd47+8], %rs26;
$L__BB7_39:
	add.s32 	%r36, %r35, 128;
	setp.ge.s32 	%p24, %r36, %r2;
	@%p24 bra 	$L__BB7_41;
	mul.wide.s32 	%rd48, %r36, 12;
	add.s64 	%rd49, %rd7, %rd48;
	add.s64 	%rd50, %rd8, %rd48;
	ld.global.u32 	%r67, [%rd49+4];
	st.global.u32 	[%rd50+4], %r67;
	ld.global.u8 	%rs27, [%rd49];
	st.global.u8 	[%rd50], %rs27;
	ld.global.u8 	%rs28, [%rd49+8];
	st.global.u8 	[%rd50+8], %rs28;
$L__BB7_41:
	add.s32 	%r101, %r101, 2;
$L__BB7_42:
	and.b32  	%r68, %r40, 1;
	setp.eq.b32 	%p25, %r68, 1;
	not.pred 	%p26, %p25;
	@%p26 bra 	$L__BB7_57;
	shl.b32 	%r69, %r101, 7;
	add.s32 	%r39, %r69, %r4;
	setp.ge.s32 	%p27, %r39, %r2;
	@%p27 bra 	$L__BB7_57;
	mul.wide.s32 	%rd51, %r39, 12;
	add.s64 	%rd52, %rd7, %rd51;
	add.s64 	%rd53, %rd8, %rd51;
	ld.global.u32 	%r70, [%rd52+4];
	st.global.u32 	[%rd53+4], %r70;
	ld.global.u8 	%rs29, [%rd52];
	st.global.u8 	[%rd53], %rs29;
	ld.global.u8 	%rs30, [%rd52+8];
	st.global.u8 	[%rd53+8], %rs30;
	bra.uni 	$L__BB7_57;
$L__BB7_45:
	setp.lt.s32 	%p28, %r40, 1;
	@%p28 bra 	$L__BB7_57;
	and.b32  	%r10, %r40, 7;
	setp.lt.u32 	%p29, %r40, 8;
	mov.b32 	%r99, 0;
	@%p29 bra 	$L__BB7_49;
	and.b32  	%r99, %r40, 2147483640;
	neg.s32 	%r96, %r99;
	mul.wide.u32 	%rd54, %r4, 12;
	add.s64 	%rd9, %rd1, %rd54;
	add.s64 	%rd11, %rd2, %rd54;
	add.s64 	%rd55, %rd71, 4612;
	add.s64 	%rd12, %rd2, %rd55;
	add.s32 	%r95, %r4, 128;
	add.s64 	%rd13, %rd1, %rd55;
$L__BB7_48:
	.pragma "nounroll";
	mul.wide.s32 	%rd56, %r95, 12;
	add.s64 	%rd57, %rd12, %rd56;
	add.s64 	%rd58, %rd13, %rd56;
	add.s64 	%rd59, %rd11, %rd71;
	add.s64 	%rd60, %rd9, %rd71;
	ld.global.u32 	%r72, [%rd59+4];
	st.global.u32 	[%rd60+4], %r72;
	ld.global.u8 	%rs31, [%rd59];
	st.global.u8 	[%rd60], %rs31;
	ld.global.u8 	%rs32, [%rd59+8];
	st.global.u8 	[%rd60+8], %rs32;
	ld.global.u32 	%r73, [%rd57+-4608];
	st.global.u32 	[%rd58+-4608], %r73;
	ld.global.u8 	%rs33, [%rd57+-4612];
	st.global.u8 	[%rd58+-4612], %rs33;
	ld.global.u8 	%rs34, [%rd57+-4604];
	st.global.u8 	[%rd58+-4604], %rs34;
	ld.global.u32 	%r74, [%rd57+-3072];
	st.global.u32 	[%rd58+-3072], %r74;
	ld.global.u8 	%rs35, [%rd57+-3076];
	st.global.u8 	[%rd58+-3076], %rs35;
	ld.global.u8 	%rs36, [%rd57+-3068];
	st.global.u8 	[%rd58+-3068], %rs36;
	ld.global.u32 	%r75, [%rd57+-1536];
	st.global.u32 	[%rd58+-1536], %r75;
	ld.global.u8 	%rs37, [%rd57+-1540];
	st.global.u8 	[%rd58+-1540], %rs37;
	ld.global.u8 	%rs38, [%rd57+-1532];
	st.global.u8 	[%rd58+-1532], %rs38;
	ld.global.u32 	%r76, [%rd57];
	st.global.u32 	[%rd58], %r76;
	ld.global.u8 	%rs39, [%rd57+-4];
	st.global.u8 	[%rd58+-4], %rs39;
	ld.global.u8 	%rs40, [%rd57+4];
	st.global.u8 	[%rd58+4], %rs40;
	ld.global.u32 	%r77, [%rd57+1536];
	st.global.u32 	[%rd58+1536], %r77;
	ld.global.u8 	%rs41, [%rd57+1532];
	st.global.u8 	[%rd58+1532], %rs41;
	ld.global.u8 	%rs42, [%rd57+1540];
	st.global.u8 	[%rd58+1540], %rs42;
	ld.global.u32 	%r78, [%rd57+3072];
	st.global.u32 	[%rd58+3072], %r78;
	ld.global.u8 	%rs43, [%rd57+3068];
	st.global.u8 	[%rd58+3068], %rs43;
	ld.global.u8 	%rs44, [%rd57+3076];
	st.global.u8 	[%rd58+3076], %rs44;
	ld.global.u32 	%r79, [%rd57+4608];
	st.global.u32 	[%rd58+4608], %r79;
	ld.global.u8 	%rs45, [%rd57+4604];
	st.global.u8 	[%rd58+4604], %rs45;
	ld.global.u8 	%rs46, [%rd57+4612];
	st.global.u8 	[%rd58+4612], %rs46;
	add.s32 	%r96, %r96, 8;
	add.s64 	%rd71, %rd71, 12288;
	add.s32 	%r95, %r95, 1024;
	setp.eq.s32 	%p30, %r96, 0;
	@%p30 bra 	$L__BB7_49;
	bra.uni 	$L__BB7_48;
$L__BB7_49:
	setp.eq.s32 	%p31, %r10, 0;
	@%p31 bra 	$L__BB7_57;
	and.b32  	%r22, %r40, 3;
	setp.lt.u32 	%p32, %r10, 4;
	@%p32 bra 	$L__BB7_52;
	shl.b32 	%r80, %r99, 7;
	add.s32 	%r81, %r80, %r4;
	mul.wide.s32 	%rd61, %r81, 12;
	add.s64 	%rd62, %rd7, %rd61;
	add.s64 	%rd63, %rd8, %rd61;
	ld.global.u32 	%r82, [%rd62+4];
	st.global.u32 	[%rd63+4], %r82;
	ld.global.u8 	%rs47, [%rd62];
	st.global.u8 	[%rd63], %rs47;
	ld.global.u8 	%rs48, [%rd62+8];
	st.global.u8 	[%rd63+8], %rs48;
	ld.global.u32 	%r83, [%rd62+1540];
	st.global.u32 	[%rd63+1540], %r83;
	ld.global.u8 	%rs49, [%rd62+1536];
	st.global.u8 	[%rd63+1536], %rs49;
	ld.global.u8 	%rs50, [%rd62+1544];
	st.global.u8 	[%rd63+1544], %rs50;
	ld.global.u32 	%r84, [%rd62+3076];
	st.global.u32 	[%rd63+3076], %r84;
	ld.global.u8 	%rs51, [%rd62+3072];
	st.global.u8 	[%rd63+3072], %rs51;
	ld.global.u8 	%rs52, [%rd62+3080];
	st.global.u8 	[%rd63+3080], %rs52;
	ld.global.u32 	%r85, [%rd62+4612];
	st.global.u32 	[%rd63+4612], %r85;
	ld.global.u8 	%rs53, [%rd62+4608];
	st.global.u8 	[%rd63+4608], %rs53;
	ld.global.u8 	%rs54, [%rd62+4616];
	st.global.u8 	[%rd63+4616], %rs54;
	add.s32 	%r99, %r99, 4;
$L__BB7_52:
	setp.eq.s32 	%p33, %r22, 0;
	@%p33 bra 	$L__BB7_57;
	setp.eq.s32 	%p34, %r22, 1;
	@%p34 bra 	$L__BB7_55;
	shl.b32 	%r86, %r99, 7;
	add.s32 	%r87, %r86, %r4;
	mul.wide.s32 	%rd64, %r87, 12;
	add.s64 	%rd65, %rd7, %rd64;
	add.s64 	%rd66, %rd8, %rd64;
	ld.global.u32 	%r88, [%rd65+4];
	st.global.u32 	[%rd66+4], %r88;
	ld.global.u8 	%rs55, [%rd65];
	st.global.u8 	[%rd66], %rs55;
	ld.global.u8 	%rs56, [%rd65+8];
	st.global.u8 	[%rd66+8], %rs56;
	ld.global.u32 	%r89, [%rd65+1540];
	st.global.u32 	[%rd66+1540], %r89;
	ld.global.u8 	%rs57, [%rd65+1536];
	st.global.u8 	[%rd66+1536], %rs57;
	ld.global.u8 	%rs58, [%rd65+1544];
	st.global.u8 	[%rd66+1544], %rs58;
	add.s32 	%r99, %r99, 2;
$L__BB7_55:
	and.b32  	%r90, %r40, 1;
	setp.eq.b32 	%p35, %r90, 1;
	not.pred 	%p36, %p35;
	@%p36 bra 	$L__BB7_57;
	shl.b32 	%r91, %r99, 7;
	add.s32 	%r92, %r91, %r4;
	mul.wide.s32 	%rd67, %r92, 12;
	add.s64 	%rd68, %rd7, %rd67;
	add.s64 	%rd69, %rd8, %rd67;
	ld.global.u32 	%r93, [%rd68+4];
	st.global.u32 	[%rd69+4], %r93;
	ld.global.u8 	%rs59, [%rd68];
	st.global.u8 	[%rd69], %rs59;
	ld.global.u8 	%rs60, [%rd68+8];
	st.global.u8 	[%rd69+8], %rs60;
$L__BB7_57:
	ret;

}
	// .globl	_ZN3cub18CUB_300001_SM_10006detail9transform16transform_kernelINS2_10policy_hubILb1EN4cuda3std3__45tupleIJN6thrust24THRUST_300001_SM_1000_NS7pointerI5SpaceNSA_8cuda_cub3tagENSA_11use_defaultESF_EEEEEE10policy1000ElNS7_10__identityENSA_10device_ptrISC_EEJPSC_EEEvT0_iT1_T2_DpNS2_10kernel_argIT3_EE
.visible .entry _ZN3cub18CUB_300001_SM_10006detail9transform16transform_kernelINS2_10policy_hubILb1EN4cuda3std3__45tupleIJN6thrust24THRUST_300001_SM_1000_NS7pointerI5SpaceNSA_8cuda_cub3tagENSA_11use_defaultESF_EEEEEE10policy1000ElNS7_10__identityENSA_10device_ptrISC_EEJPSC_EEEvT0_iT1_T2_DpNS2_10kernel_argIT3_EE(
	.param .u64 _ZN3cub18CUB_300001_SM_10006detail9transform16transform_kernelINS2_10policy_hubILb1EN4cuda3std3__45tupleIJN6thrust24THRUST_300001_SM_1000_NS7pointerI5SpaceNSA_8cuda_cub3tagENSA_11use_defaultESF_EEEEEE10policy1000ElNS7_10__identityENSA_10device_ptrISC_EEJPSC_EEEvT0_iT1_T2_DpNS2_10kernel_argIT3_EE_param_0,
	.param .u32 _ZN3cub18CUB_300001_SM_10006detail9transform16transform_kernelINS2_10policy_hubILb1EN4cuda3std3__45tupleIJN6thrust24THRUST_300001_SM_1000_NS7pointerI5SpaceNSA_8cuda_cub3tagENSA_11use_defaultESF_EEEEEE10policy1000ElNS7_10__identityENSA_10device_ptrISC_EEJPSC_EEEvT0_iT1_T2_DpNS2_10kernel_argIT3_EE_param_1,
	.param .align 1 .b8 _ZN3cub18CUB_300001_SM_10006detail9transform16transform_kernelINS2_10policy_hubILb1EN4cuda3std3__45tupleIJN6thrust24THRUST_300001_SM_1000_NS7pointerI5SpaceNSA_8cuda_cub3tagENSA_11use_defaultESF_EEEEEE10policy1000ElNS7_10__identityENSA_10device_ptrISC_EEJPSC_EEEvT0_iT1_T2_DpNS2_10kernel_argIT3_EE_param_2[1],
	.param .align 8 .b8 _ZN3cub18CUB_300001_SM_10006detail9transform16transform_kernelINS2_10policy_hubILb1EN4cuda3std3__45tupleIJN6thrust24THRUST_300001_SM_1000_NS7pointerI5SpaceNSA_8cuda_cub3tagENSA_11use_defaultESF_EEEEEE10policy1000ElNS7_10__identityENSA_10device_ptrISC_EEJPSC_EEEvT0_iT1_T2_DpNS2_10kernel_argIT3_EE_param_3[8],
	.param .align 8 .b8 _ZN3cub18CUB_300001_SM_10006detail9transform16transform_kernelINS2_10policy_hubILb1EN4cuda3std3__45tupleIJN6thrust24THRUST_300001_SM_1000_NS7pointerI5SpaceNSA_8cuda_cub3tagENSA_11use_defaultESF_EEEEEE10policy1000ElNS7_10__identityENSA_10device_ptrISC_EEJPSC_EEEvT0_iT1_T2_DpNS2_10kernel_argIT3_EE_param_4[16]
)
.maxntid 128
{
	.reg .pred 	%p<37>;
	.reg .b16 	%rs<61>;
	.reg .b32 	%r<104>;
	.reg .b64 	%rd<72>;

	ld.param.u64 	%rd18, [_ZN3cub18CUB_300001_SM_10006detail9transform16transform_kernelINS2_10policy_hubILb1EN4cuda3std3__45tupleIJN6thrust24THRUST_300001_SM_1000_NS7pointerI5SpaceNSA_8cuda_cub3tagENSA_11use_defaultESF_EEEEEE10policy1000ElNS7_10__identityENSA_10device_ptrISC_EEJPSC_EEEvT0_iT1_T2_DpNS2_10kernel_argIT3_EE_param_0];
	ld.param.u64 	%rd19, [_ZN3cub18CUB_300001_SM_10006detail9transform16transform_kernelINS2_10policy_hubILb1EN4cuda3std3__45tupleIJN6thrust24THRUST_300001_SM_1000_NS7pointerI5SpaceNSA_8cuda_cub3tagENSA_11use_defaultESF_EEEEEE10policy1000ElNS7_10__identityENSA_10device_ptrISC_EEJPSC_EEEvT0_iT1_T2_DpNS2_10kernel_argIT3_EE_param_4];
	ld.param.u64 	%rd20, [_ZN3cub18CUB_300001_SM_10006detail9transform16transform_kernelINS2_10policy_hubILb1EN4cuda3std3__45tupleIJN6thrust24THRUST_300001_SM_1000_NS7pointerI5SpaceNSA_8cuda_cub3tagENSA_11use_defaultESF_EEEEEE10policy1000ElNS7_10__identityENSA_10device_ptrISC_EEJPSC_EEEvT0_iT1_T2_DpNS2_10kernel_argIT3_EE_param_3];
	ld.param.u32 	%r40, [_ZN3cub18CUB_300001_SM_10006detail9transform16transform_kernelINS2_10policy_hubILb1EN4cuda3std3__45tupleIJN6thrust24THRUST_300001_SM_1000_NS7pointerI5SpaceNSA_8cuda_cub3tagENSA_11use_defaultESF_EEEEEE10policy1000ElNS7_10__identityENSA_10device_ptrISC_EEJPSC_EEEvT0_iT1_T2_DpNS2_10kernel_argIT3_EE_param_1];
	cvta.to.global.u64 	%rd1, %rd20;
	cvta.to.global.u64 	%rd2, %rd19;
	shl.b32 	%r1, %r40, 7;
	mov.u32 	%r41, %ctaid.x;
	cvt.u64.u32 	%rd21, %r41;
	cvt.s64.s32 	%rd22, %r1;
	mul.lo.s64 	%rd3, %rd22, %rd21;
	sub.s64 	%rd23, %rd18, %rd3;
	min.s64 	%rd24, %rd23, %rd22;
	cvt.u32.u64 	%r2, %rd24;
	mul.lo.s32 	%r3, %r2, 12;
	mov.u32 	%r4, %tid.x;
	shl.b32 	%r94, %r4, 7;
	setp.ge.s32 	%p1, %r94, %r3;
	@%p1 bra 	$L__BB8_3;
	mad.lo.s64 	%rd25, %rd3, 12, %rd2;
	mul.wide.u32 	%rd26, %r4, 128;
	add.s64 	%rd70, %rd25, %rd26;
$L__BB8_2:
	.pragma "nounroll";
	// begin inline asm
	prefetch.global.L2 [%rd70];
	// end inline asm
	add.s32 	%r94, %r94, 16384;
	add.s64 	%rd70, %rd70, 16384;
	setp.lt.s32 	%p2, %r94, %r3;
	@%p2 bra 	$L__BB8_2;
$L__BB8_3:
	mul.lo.s64 	%rd71, %rd3, 12;
	add.s64 	%rd7, %rd2, %rd71;
	add.s64 	%rd8, %rd1, %rd71;
	setp.eq.s32 	%p3, %r1, %r2;
	@%p3 bra 	$L__BB8_45;
	setp.lt.s32 	%p4, %r40, 1;
	@%p4 bra 	$L__BB8_57;
	and.b32  	%r8, %r40, 7;
	setp.lt.u32 	%p5, %r40, 8;
	mov.b32 	%r101, 0;
	@%p5 bra 	$L__BB8_24;
	and.b32  	%r101, %r40, 2147483640;
	mov.b32 	%r97, 0;
$L__BB8_7:
	.pragma "nounroll";
	shl.b32 	%r44, %r97, 7;
	add.s32 	%r19, %r44, %r4;
	setp.ge.s32 	%p6, %r19, %r2;
	@%p6 bra 	$L__BB8_9;
	mul.wide.u32 	%rd29, %r19, 12;
	add.s64 	%rd30, %rd7, %rd29;
	add.s64 	%rd31, %rd8, %rd29;
	ld.global.u32 	%r45, [%rd30+4];
	st.global.u32 	[%rd31+4], %r45;
	ld.global.u8 	%rs1, [%rd30];
	st.global.u8 	[%rd31], %rs1;
	ld.global.u8 	%rs2, [%rd30+8];
	st.global.u8 	[%rd31+8], %rs2;
$L__BB8_9:
	add.s32 	%r46, %r19, 128;
	setp.ge.s32 	%p7, %r46, %r2;
	mul.wide.s32 	%rd32, %r46, 12;
	add.s64 	%rd16, %rd7, %rd32;
	add.s64 	%rd17, %rd8, %rd32;
	@%p7 bra 	$L__BB8_11;
	ld.global.u32 	%r47, [%rd16+4];
	st.global.u32 	[%rd17+4], %r47;
	ld.global.u8 	%rs3, [%rd16];
	st.global.u8 	[%rd17], %rs3;
	ld.global.u8 	%rs4, [%rd16+8];
	st.global.u8 	[%rd17+8], %rs4;
$L__BB8_11:
	add.s32 	%r48, %r19, 256;
	setp.ge.s32 	%p8, %r48, %r2;
	@%p8 bra 	$L__BB8_13;
	ld.global.u32 	%r49, [%rd16+1540];
	st.global.u32 	[%rd17+1540], %r49;
	ld.global.u8 	%rs5, [%rd16+1536];
	st.global.u8 	[%rd17+1536], %rs5;
	ld.global.u8 	%rs6, [%rd16+1544];
	st.global.u8 	[%rd17+1544], %rs6;
$L__BB8_13:
	add.s32 	%r50, %r19, 384;
	setp.ge.s32 	%p9, %r50, %r2;
	@%p9 bra 	$L__BB8_15;
	ld.global.u32 	%r51, [%rd16+3076];
	st.global.u32 	[%rd17+3076], %r51;
	ld.global.u8 	%rs7, [%rd16+3072];
	st.global.u8 	[%rd17+3072], %rs7;
	ld.global.u8 	%rs8, [%rd16+3080];
	st.global.u8 	[%rd17+3080], %rs8;
$L__BB8_15:
	add.s32 	%r52, %r19, 512;
	setp.ge.s32 	%p10, %r52, %r2;
	@%p10 bra 	$L__BB8_17;
	ld.global.u32 	%r53, [%rd16+4612];
	st.global.u32 	[%rd17+4612], %r53;
	ld.global.u8 	%rs9, [%rd16+4608];
	st.global.u8 	[%rd17+4608], %rs9;
	ld.global.u8 	%rs10, [%rd16+4616];
	st.global.u8 	[%rd17+4616], %rs10;
$L__BB8_17:
	add.s32 	%r54, %r19, 640;
	setp.ge.s32 	%p11, %r54, %r2;
	@%p11 bra 	$L__BB8_19;
	ld.global.u32 	%r55, [%rd16+6148];
	st.global.u32 	[%rd17+6148], %r55;
	ld.global.u8 	%rs11, [%rd16+6144];
	st.global.u8 	[%rd17+6144], %rs11;
	ld.global.u8 	%rs12, [%rd16+6152];
	st.global.u8 	[%rd17+6152], %rs12;
$L__BB8_19:
	add.s32 	%r56, %r19, 768;
	setp.ge.s32 	%p12, %r56, %r2;
	@%p12 bra 	$L__BB8_21;
	ld.global.u32 	%r57, [%rd16+7684];
	st.global.u32 	[%rd17+7684], %r57;
	ld.global.u8 	%rs13, [%rd16+7680];
	st.global.u8 	[%rd17+7680], %rs13;
	ld.global.u8 	%rs14, [%rd16+7688];
	st.global.u8 	[%rd17+7688], %rs14;
$L__BB8_21:
	add.s32 	%r58, %r19, 896;
	setp.ge.s32 	%p13, %r58, %r2;
	@%p13 bra 	$L__BB8_23;
	ld.global.u32 	%r59, [%rd16+9220];
	st.global.u32 	[%rd17+9220], %r59;
	ld.global.u8 	%rs15, [%rd16+9216];
	st.global.u8 	[%rd17+9216], %rs15;
	ld.global.u8 	%rs16, [%rd16+9224];
	st.global.u8 	[%rd17+9224], %rs16;
$L__BB8_23:
	add.s32 	%r97, %r97, 8;
	setp.eq.s32 	%p14, %r97, %r101;
	@%p14 bra 	$L__BB8_24;
	bra.uni 	$L__BB8_7;
$L__BB8_24:
	setp.eq.s32 	%p15, %r8, 0;
	@%p15 bra 	$L__BB8_57;
	and.b32  	%r28, %r40, 3;
	setp.lt.u32 	%p16, %r8, 4;
	@%p16 bra 	$L__BB8_35;
	shl.b32 	%r60, %r101, 7;
	add.s32 	%r29, %r60, %r4;
	setp.ge.s32 	%p17, %r29, %r2;
	@%p17 bra 	$L__BB8_28;
	mul.wide.s32 	%rd33, %r29, 12;
	add.s64 	%rd34, %rd7, %rd33;
	add.s64 	%rd35, %rd8, %rd33;
	ld.global.u32 	%r61, [%rd34+4];
	st.global.u32 	[%rd35+4], %r61;
	ld.global.u8 	%rs17, [%rd34];
	st.global.u8 	[%rd35], %rs17;
	ld.global.u8 	%rs18, [%rd34+8];
	st.global.u8 	[%rd35+8], %rs18;
$L__BB8_28:
	add.s32 	%r30, %r29, 128;
	setp.ge.s32 	%p18, %r30, %r2;
	@%p18 bra 	$L__BB8_30;
	mul.wide.s32 	%rd36, %r30, 12;
	add.s64 	%rd37, %rd7, %rd36;
	add.s64 	%rd38, %rd8, %rd36;
	ld.global.u32 	%r62, [%rd37+4];
	st.global.u32 	[%rd38+4], %r62;
	ld.global.u8 	%rs19, [%rd37];
	st.global.u8 	[%rd38], %rs19;
	ld.global.u8 	%rs20, [%rd37+8];
	st.global.u8 	[%rd38+8], %rs20;
$L__BB8_30:
	add.s32 	%r31, %r29, 256;
	setp.ge.s32 	%p19, %r31, %r2;
	@%p19 bra 	$L__BB8_32;
	mul.wide.s32 	%rd39, %r31, 12;
	add.s64 	%rd40, %rd7, %rd39;
	add.s64 	%rd41, %rd8, %rd39;
	ld.global.u32 	%r63, [%rd40+4];
	st.global.u32 	[%rd41+4], %r63;
	ld.global.u8 	%rs21, [%rd40];
	st.global.u8 	[%rd41], %rs21;
	ld.global.u8 	%rs22, [%rd40+8];
	st.global.u8 	[%rd41+8], %rs22;
$L__BB8_32:
	add.s32 	%r32, %r29, 384;
	setp.ge.s32 	%p20, %r32, %r2;
	@%p20 bra 	$L__BB8_34;
	mul.wide.s32 	%rd42, %r32, 12;
	add.s64 	%rd43, %rd7, %rd42;
	add.s64 	%rd44, %rd8, %rd42;
	ld.global.u32 	%r64, [%rd43+4];
	st.global.u32 	[%rd44+4], %r64;
	ld.global.u8 	%rs23, [%rd43];
	st.global.u8 	[%rd44], %rs23;
	ld.global.u8 	%rs24, [%rd43+8];
	st.global.u8 	[%rd44+8], %rs24;
$L__BB8_34:
	add.s32 	%r101, %r101, 4;
$L__BB8_35:
	setp.eq.s32 	%p21, %r28, 0;
	@%p21 bra 	$L__BB8_57;
	setp.eq.s32 	%p22, %r28, 1;
	@%p22 bra 	$L__BB8_42;
	shl.b32 	%r65, %r101, 7;
	add.s32 	%r35, %r65, %r4;
	setp.ge.s32 	%p23, %r35, %r2;
	@%p23 bra 	$L__BB8_39;
	mul.wide.s32 	%rd45, %r35, 12;
	add.s64 	%rd46, %rd7, %rd45;
	add.s64 	%rd47, %rd8, %rd45;
	ld.global.u32 	%r66, [%rd46+4];
	st.global.u32 	[%rd47+4], %r66;
	ld.global.u8 	%rs25, [%rd46];
	st.global.u8 	[%rd47], %rs25;
	ld.global.u8 	%rs26, [%rd46+8];
	st.global.u8 	[%rd47+8], %rs26;
$L__BB8_39:
	add.s32 	%r36, %r35, 128;
	setp.ge.s32 	%p24, %r36, %r2;
	@%p24 bra 	$L__BB8_41;
	mul.wide.s32 	%rd48, %r36, 12;
	add.s64 	%rd49, %rd7, %rd48;
	add.s64 	%rd50, %rd8, %rd48;
	ld.global.u32 	%r67, [%rd49+4];
	st.global.u32 	[%rd50+4], %r67;
	ld.global.u8 	%rs27, [%rd49];
	st.global.u8 	[%rd50], %rs27;
	ld.global.u8 	%rs28, [%rd49+8];
	st.global.u8 	[%rd50+8], %rs28;
$L__BB8_41:
	add.s32 	%r101, %r101, 2;
$L__BB8_42:
	and.b32  	%r68, %r40, 1;
	setp.eq.b32 	%p25, %r68, 1;
	not.pred 	%p26, %p25;
	@%p26 bra 	$L__BB8_57;
	shl.b32 	%r69, %r101, 7;
	add.s32 	%r39, %r69, %r4;
	setp.ge.s32 	%p27, %r39, %r2;
	@%p27 bra 	$L__BB8_57;
	mul.wide.s32 	%rd51, %r39, 12;
	add.s64 	%rd52, %rd7, %rd51;
	add.s64 	%rd53, %rd8, %rd51;
	ld.global.u32 	%r70, [%rd52+4];
	st.global.u32 	[%rd53+4], %r70;
	ld.global.u8 	%rs29, [%rd52];
	st.global.u8 	[%rd53], %rs29;
	ld.global.u8 	%rs30, [%rd52+8];
	st.global.u8 	[%rd53+8], %rs30;
	bra.uni 	$L__BB8_57;
$L__BB8_45:
	setp.lt.s32 	%p28, %r40, 1;
	@%p28 bra 	$L__BB8_57;
	and.b32  	%r10, %r40, 7;
	setp.lt.u32 	%p29, %r40, 8;
	mov.b32 	%r99, 0;
	@%p29 bra 	$L__BB8_49;
	and.b32  	%r99, %r40, 2147483640;
	neg.s32 	%r96, %r99;
	mul.wide.u32 	%rd54, %r4, 12;
	add.s64 	%rd9, %rd1, %rd54;
	add.s64 	%rd11, %rd2, %rd54;
	add.s64 	%rd55, %rd71, 4612;
	add.s64 	%rd12, %rd2, %rd55;
	add.s32 	%r95, %r4, 128;
	add.s64 	%rd13, %rd1, %rd55;
$L__BB8_48:
	.pragma "nounroll";
	mul.wide.s32 	%rd56, %r95, 12;
	add.s64 	%rd57, %rd12, %rd56;
	add.s64 	%rd58, %rd13, %rd56;
	add.s64 	%rd59, %rd11, %rd71;
	add.s64 	%rd60, %rd9, %rd71;
	ld.global.u32 	%r72, [%rd59+4];
	st.global.u32 	[%rd60+4], %r72;
	ld.global.u8 	%rs31, [%rd59];
	st.global.u8 	[%rd60], %rs31;
	ld.global.u8 	%rs32, [%rd59+8];
	st.global.u8 	[%rd60+8], %rs32;
	ld.global.u32 	%r73, [%rd57+-4608];
	st.global.u32 	[%rd58+-4608], %r73;
	ld.global.u8 	%rs33, [%rd57+-4612];
	st.global.u8 	[%rd58+-4612], %rs33;
	ld.global.u8 	%rs34, [%rd57+-4604];
	st.global.u8 	[%rd58+-4604], %rs34;
	ld.global.u32 	%r74, [%rd57+-3072];
	st.global.u32 	[%rd58+-3072], %r74;
	ld.global.u8 	%rs35, [%rd57+-3076];
	st.global.u8 	[%rd58+-3076], %rs35;
	ld.global.u8 	%rs36, [%rd57+-3068];
	st.global.u8 	[%rd58+-3068], %rs36;
	ld.global.u32 	%r75, [%rd57+-1536];
	st.global.u32 	[%rd58+-1536], %r75;
	ld.global.u8 	%rs37, [%rd57+-1540];
	st.global.u8 	[%rd58+-1540], %rs37;
	ld.global.u8 	%rs38, [%rd57+-1532];
	st.global.u8 	[%rd58+-1532], %rs38;
	ld.global.u32 	%r76, [%rd57];
	st.global.u32 	[%rd58], %r76;
	ld.global.u8 	%rs39, [%rd57+-4];
	st.global.u8 	[%rd58+-4], %rs39;
	ld.global.u8 	%rs40, [%rd57+4];
	st.global.u8 	[%rd58+4], %rs40;
	ld.global.u32 	%r77, [%rd57+1536];
	st.global.u32 	[%rd58+1536], %r77;
	ld.global.u8 	%rs41, [%rd57+1532];
	st.global.u8 	[%rd58+1532], %rs41;
	ld.global.u8 	%rs42, [%rd57+1540];
	st.global.u8 	[%rd58+1540], %rs42;
	ld.global.u32 	%r78, [%rd57+3072];
	st.global.u32 	[%rd58+3072], %r78;
	ld.global.u8 	%rs43, [%rd57+3068];
	st.global.u8 	[%rd58+3068], %rs43;
	ld.global.u8 	%rs44, [%rd57+3076];
	st.global.u8 	[%rd58+3076], %rs44;
	ld.global.u32 	%r79, [%rd57+4608];
	st.global.u32 	[%rd58+4608], %r79;
	ld.global.u8 	%rs45, [%rd57+4604];
	st.global.u8 	[%rd58+4604], %rs45;
	ld.global.u8 	%rs46, [%rd57+4612];
	st.global.u8 	[%rd58+4612], %rs46;
	add.s32 	%r96, %r96, 8;
	add.s64 	%rd71, %rd71, 12288;
	add.s32 	%r95, %r95, 1024;
	setp.eq.s32 	%p30, %r96, 0;
	@%p30 bra 	$L__BB8_49;
	bra.uni 	$L__BB8_48;
$L__BB8_49:
	setp.eq.s32 	%p31, %r10, 0;
	@%p31 bra 	$L__BB8_57;
	and.b32  	%r22, %r40, 3;
	setp.lt.u32 	%p32, %r10, 4;
	@%p32 bra 	$L__BB8_52;
	shl.b32 	%r80, %r99, 7;
	add.s32 	%r81, %r80, %r4;
	mul.wide.s32 	%rd61, %r81, 12;
	add.s64 	%rd62, %rd7, %rd61;
	add.s64 	%rd63, %rd8, %rd61;
	ld.global.u32 	%r82, [%rd62+4];
	st.global.u32 	[%rd63+4], %r82;
	ld.global.u8 	%rs47, [%rd62];
	st.global.u8 	[%rd63], %rs47;
	ld.global.u8 	%rs48, [%rd62+8];
	st.global.u8 	[%rd63+8], %rs48;
	ld.global.u32 	%r83, [%rd62+1540];
	st.global.u32 	[%rd63+1540], %r83;
	ld.global.u8 	%rs49, [%rd62+1536];
	st.global.u8 	[%rd63+1536], %rs49;
	ld.global.u8 	%rs50, [%rd62+1544];
	st.global.u8 	[%rd63+1544], %rs50;
	ld.global.u32 	%r84, [%rd62+3076];
	st.global.u32 	[%rd63+3076], %r84;
	ld.global.u8 	%rs51, [%rd62+3072];
	st.global.u8 	[%rd63+3072], %rs51;
	ld.global.u8 	%rs52, [%rd62+3080];
	st.global.u8 	[%rd63+3080], %rs52;
	ld.global.u32 	%r85, [%rd62+4612];
	st.global.u32 	[%rd63+4612], %r85;
	ld.global.u8 	%rs53, [%rd62+4608];
	st.global.u8 	[%rd63+4608], %rs53;
	ld.global.u8 	%rs54, [%rd62+4616];
	st.global.u8 	[%rd63+4616], %rs54;
	add.s32 	%r99, %r99, 4;
$L__BB8_52:
	setp.eq.s32 	%p33, %r22, 0;
	@%p33 bra 	$L__BB8_57;
	setp.eq.s32 	%p34, %r22, 1;
	@%p34 bra 	$L__BB8_55;
	shl.b32 	%r86, %r99, 7;
	add.s32 	%r87, %r86, %r4;
	mul.wide.s32 	%rd64, %r87, 12;
	add.s64 	%rd65, %rd7, %rd64;
	add.s64 	%rd66, %rd8, %rd64;
	ld.global.u32 	%r88, [%rd65+4];
	st.global.u32 	[%rd66+4], %r88;
	ld.global.u8 	%rs55, [%rd65];
	st.global.u8 	[%rd66], %rs55;
	ld.global.u8 	%rs56, [%rd65+8];
	st.global.u8 	[%rd66+8], %rs56;
	ld.global.u32 	%r89, [%rd65+1540];
	st.global.u32 	[%rd66+1540], %r89;
	ld.global.u8 	%rs57, [%rd65+1536];
	st.global.u8 	[%rd66+1536], %rs57;
	ld.global.u8 	%rs58, [%rd65+1544];
	st.global.u8 	[%rd66+1544], %rs58;
	add.s32 	%r99, %r99, 2;
$L__BB8_55:
	and.b32  	%r90, %r40, 1;
	setp.eq.b32 	%p35, %r90, 1;
	not.pred 	%p36, %p35;
	@%p36 bra 	$L__BB8_57;
	shl.b32 	%r91, %r99, 7;
	add.s32 	%r92, %r91, %r4;
	mul.wide.s32 	%rd67, %r92, 12;
	add.s64 	%rd68, %rd7, %rd67;
	add.s64 	%rd69, %rd8, %rd67;
	ld.global.u32 	%r93, [%rd68+4];
	st.global.u32 	[%rd69+4], %r93;
	ld.global.u8 	%rs59, [%rd68];
	st.global.u8 	[%rd69], %rs59;
	ld.global.u8 	%rs60, [%rd68+8];
	st.global.u8 	[%rd69+8], %rs60;
$L__BB8_57:
	ret;

}
	// .globl	_ZN3cub18CUB_300001_SM_10006detail9transform16transform_kernelINS2_10policy_hubILb1EN4cuda3std3__45tupleIJN6thrust24THRUST_300001_SM_1000_NS7pointerI5SpaceNSA_8cuda_cub3tagENSA_11use_defaultESF_EEEEEE10policy1000EiNS7_10__identityEPSC_JSL_EEEvT0_iT1_T2_DpNS2_10kernel_argIT3_EE
.visible .entry _ZN3cub18CUB_300001_SM_10006detail9transform16transform_kernelINS2_10policy_hubILb1EN4cuda3std3__45tupleIJN6thrust24THRUST_300001_SM_1000_NS7pointerI5SpaceNSA_8cuda_cub3tagENSA_11use_defaultESF_EEEEEE10policy1000EiNS7_10__identityEPSC_JSL_EEEvT0_iT1_T2_DpNS2_10kernel_argIT3_EE(
	.param .u32 _ZN3cub18CUB_300001_SM_10006detail9transform16transform_kernelINS2_10policy_hubILb1EN4cuda3std3__45tupleIJN6thrust24THRUST_300001_SM_1000_NS7pointerI5SpaceNSA_8cuda_cub3tagENSA_11use_defaultESF_EEEEEE10policy1000EiNS7_10__identityEPSC_JSL_EEEvT0_iT1_T2_DpNS2_10kernel_argIT3_EE_param_0,
	.param .u32 _ZN3cub18CUB_300001_SM_10006detail9transform16transform_kernelINS2_10policy_hubILb1EN4cuda3std3__45tupleIJN6thrust24THRUST_300001_SM_1000_NS7pointerI5SpaceNSA_8cuda_cub3tagENSA_11use_defaultESF_EEEEEE10policy1000EiNS7_10__identityEPSC_JSL_EEEvT0_iT1_T2_DpNS2_10kernel_argIT3_EE_param_1,
	.param .align 1 .b8 _ZN3cub18CUB_300001_SM_10006detail9transform16transform_kernelINS2_10policy_hubILb1EN4cuda3std3__45tupleIJN6thrust24THRUST_300001_SM_1000_NS7pointerI5SpaceNSA_8cuda_cub3tagENSA_11use_defaultESF_EEEEEE10policy1000EiNS7_10__identityEPSC_JSL_EEEvT0_iT1_T2_DpNS2_10kernel_argIT3_EE_param_2[1],
	.param .u64 .ptr .align 1 _ZN3cub18CUB_300001_SM_10006detail9transform16transform_kernelINS2_10policy_hubILb1EN4cuda3std3__45tupleIJN6thrust24THRUST_300001_SM_1000_NS7pointerI5SpaceNSA_8cuda_cub3tagENSA_11use_defaultESF_EEEEEE10policy1000EiNS7_10__identityEPSC_JSL_EEEvT0_iT1_T2_DpNS2_10kernel_argIT3_EE_param_3,
	.param .align 8 .b8 _ZN3cub18CUB_300001_SM_10006detail9transform16transform_kernelINS2_10policy_hubILb1EN4cuda3std3__45tupleIJN6thrust24THRUST_300001_SM_1000_NS7pointerI5SpaceNSA_8cuda_cub3tagENSA_11use_defaultESF_EEEEEE10policy1000EiNS7_10__identityEPSC_JSL_EEEvT0_iT1_T2_DpNS2_10kernel_argIT3_EE_param_4[16]
)
.maxntid 128
{
	.reg .pred 	%p<37>;
	.reg .b16 	%rs<61>;
	.reg .b32 	%r<107>;
	.reg .b64 	%rd<67>;

	ld.param.u32 	%r43, [_ZN3cub18CUB_300001_SM_10006detail9transform16transform_kernelINS2_10policy_hubILb1EN4cuda3std3__45tupleIJN6thrust24THRUST_300001_SM_1000_NS7pointerI5SpaceNSA_8cuda_cub3tagENSA_11use_defaultESF_EEEEEE10policy1000EiNS7_10__identityEPSC_JSL_EEEvT0_iT1_T2_DpNS2_10kernel_argIT3_EE_param_0];
	ld.param.u64 	%rd17, [_ZN3cub18CUB_300001_SM_10006detail9transform16transform_kernelINS2_10policy_hubILb1EN4cuda3std3__45tupleIJN6thrust24THRUST_300001_SM_1000_NS7pointerI5SpaceNSA_8cuda_cub3tagENSA_11use_defaultESF_EEEEEE10policy1000EiNS7_10__identityEPSC_JSL_EEEvT0_iT1_T2_DpNS2_10kernel_argIT3_EE_param_4];
	ld.param.u32 	%r42, [_ZN3cub18CUB_300001_SM_10006detail9transform16transform_kernelINS2_10policy_hubILb1EN4cuda3std3__45tupleIJN6thrust24THRUST_300001_SM_1000_NS7pointerI5SpaceNSA_8cuda_cub3tagENSA_11use_defaultESF_EEEEEE10policy1000EiNS7_10__identityEPSC_JSL_EEEvT0_iT1_T2_DpNS2_10kernel_argIT3_EE_param_1];
	ld.param.u64 	%rd18, [_ZN3cub18CUB_300001_SM_10006detail9transform16transform_kernelINS2_10policy_hubILb1EN4cuda3std3__45tupleIJN6thrust24THRUST_300001_SM_1000_NS7pointerI5SpaceNSA_8cuda_cub3tagENSA_11use_defaultESF_EEEEEE10policy1000EiNS7_10__identityEPSC_JSL_EEEvT0_iT1_T2_DpNS2_10kernel_argIT3_EE_param_3];
	cvta.to.global.u64 	%rd1, %rd18;
	cvta.to.global.u64 	%rd2, %rd17;
	shl.b32 	%r1, %r42, 7;
	mov.u32 	%r44, %ctaid.x;
	mul.lo.s32 	%r2, %r1, %r44;
	sub.s32 	%r3, %r43, %r2;
	min.s32 	%r4, %r1, %r3;
	mul.lo.s32 	%r5, %r4, 12;
	mov.u32 	%r6, %tid.x;
	shl.b32 	%r97, %r6, 7;
	setp.ge.s32 	%p1, %r97, %r5;
	@%p1 bra 	$L__BB9_3;
	mul.wide.u32 	%rd19, %r6, 128;
	add.s64 	%rd20, %rd2, %rd19;
	mul.wide.s32 	%rd21, %r2, 12;
	add.s64 	%rd65, %rd20, %rd21;
$L__BB9_2:
	.pragma "nounroll";
	// begin inline asm
	prefetch.global.L2 [%rd65];
	// end inline asm
	add.s32 	%r97, %r97, 16384;
	add.s64 	%rd65, %rd65, 16384;
	setp.lt.s32 	%p2, %r97, %r5;
	@%p2 bra 	$L__BB9_2;
$L__BB9_3:
	mul.wide.s32 	%rd66, %r2, 12;
	add.s64 	%rd6, %rd2, %rd66;
	add.s64 	%rd7, %rd1, %rd66;
	setp.gt.s32 	%p3, %r1, %r3;
	@%p3 bra 	$L__BB9_16;
	setp.lt.s32 	%p4, %r42, 1;
	@%p4 bra 	$L__BB9_57;
	and.b32  	%r10, %r42, 7;
	setp.lt.u32 	%p5, %r42, 8;
	mov.b32 	%r104, 0;
	@%p5 bra 	$L__BB9_8;
	and.b32  	%r104, %r42, 2147483640;
	neg.s32 	%r99, %r104;
	mul.wide.u32 	%rd24, %r6, 12;
	add.s64 	%rd8, %rd1, %rd24;
	add.s64 	%rd10, %rd2, %rd24;
	add.s64 	%rd25, %rd66, 4612;
	add.s64 	%rd11, %rd2, %rd25;
	add.s32 	%r98, %r6, 128;
	add.s64 	%rd12, %rd1, %rd25;
$L__BB9_7:
	.pragma "nounroll";
	mul.wide.s32 	%rd26, %r98, 12;
	add.s64 	%rd27, %rd11, %rd26;
	add.s64 	%rd28, %rd12, %rd26;
	add.s64 	%rd29, %rd10, %rd66;
	add.s64 	%rd30, %rd8, %rd66;
	ld.global.u32 	%r46, [%rd29+4];
	st.global.u32 	[%rd30+4], %r46;
	ld.global.u8 	%rs1, [%rd29];
	st.global.u8 	[%rd30], %rs1;
	ld.global.u8 	%rs2, [%rd29+8];
	st.global.u8 	[%rd30+8], %rs2;
	ld.global.u32 	%r47, [%rd27+-4608];
	st.global.u32 	[%rd28+-4608], %r47;
	ld.global.u8 	%rs3, [%rd27+-4612];
	st.global.u8 	[%rd28+-4612], %rs3;
	ld.global.u8 	%rs4, [%rd27+-4604];
	st.global.u8 	[%rd28+-4604], %rs4;
	ld.global.u32 	%r48, [%rd27+-3072];
	st.global.u32 	[%rd28+-3072], %r48;
	ld.global.u8 	%rs5, [%rd27+-3076];
	st.global.u8 	[%rd28+-3076], %rs5;
	ld.global.u8 	%rs6, [%rd27+-3068];
	st.global.u8 	[%rd28+-3068], %rs6;
	ld.global.u32 	%r49, [%rd27+-1536];
	st.global.u32 	[%rd28+-1536], %r49;
	ld.global.u8 	%rs7, [%rd27+-1540];
	st.global.u8 	[%rd28+-1540], %rs7;
	ld.global.u8 	%rs8, [%rd27+-1532];
	st.global.u8 	[%rd28+-1532], %rs8;
	ld.global.u32 	%r50, [%rd27];
	st.global.u32 	[%rd28], %r50;
	ld.global.u8 	%rs9, [%rd27+-4];
	st.global.u8 	[%rd28+-4], %rs9;
	ld.global.u8 	%rs10, [%rd27+4];
	st.global.u8 	[%rd28+4], %rs10;
	ld.global.u32 	%r51, [%rd27+1536];
	st.global.u32 	[%rd28+1536], %r51;
	ld.global.u8 	%rs11, [%rd27+1532];
	st.global.u8 	[%rd28+1532], %rs11;
	ld.global.u8 	%rs12, [%rd27+1540];
	st.global.u8 	[%rd28+1540], %rs12;
	ld.global.u32 	%r52, [%rd27+3072];
	st.global.u32 	[%rd28+3072], %r52;
	ld.global.u8 	%rs13, [%rd27+3068];
	st.global.u8 	[%rd28+3068], %rs13;
	ld.global.u8 	%rs14, [%rd27+3076];
	st.global.u8 	[%rd28+3076], %rs14;
	ld.global.u32 	%r53, [%rd27+4608];
	st.global.u32 	[%rd28+4608], %r53;
	ld.global.u8 	%rs15, [%rd27+4604];
	st.global.u8 	[%rd28+4604], %rs15;
	ld.global.u8 	%rs16, [%rd27+4612];
	st.global.u8 	[%rd28+4612], %rs16;
	add.s32 	%r99, %r99, 8;
	add.s64 	%rd66, %rd66, 12288;
	add.s32 	%r98, %r98, 1024;
	setp.eq.s32 	%p6, %r99, 0;
	@%p6 bra 	$L__BB9_8;
	bra.uni 	$L__BB9_7;
$L__BB9_8:
	setp.eq.s32 	%p7, %r10, 0;
	@%p7 bra 	$L__BB9_57;
	and.b32  	%r37, %r42, 3;
	setp.lt.u32 	%p8, %r10, 4;
	@%p8 bra 	$L__BB9_11;
	shl.b32 	%r54, %r104, 7;
	add.s32 	%r55, %r54, %r6;
	mul.wide.s32 	%rd31, %r55, 12;
	add.s64 	%rd32, %rd6, %rd31;
	add.s64 	%rd33, %rd7, %rd31;
	ld.global.u32 	%r56, [%rd32+4];
	st.global.u32 	[%rd33+4], %r56;
	ld.global.u8 	%rs17, [%rd32];
	st.global.u8 	[%rd33], %rs17;
	ld.global.u8 	%rs18, [%rd32+8];
	st.global.u8 	[%rd33+8], %rs18;
	ld.global.u32 	%r57, [%rd32+1540];
	st.global.u32 	[%rd33+1540], %r57;
	ld.global.u8 	%rs19, [%rd32+1536];
	st.global.u8 	[%rd33+1536], %rs19;
	ld.global.u8 	%rs20, [%rd32+1544];
	st.global.u8 	[%rd33+1544], %rs20;
	ld.global.u32 	%r58, [%rd32+3076];
	st.global.u32 	[%rd33+3076], %r58;
	ld.global.u8 	%rs21, [%rd32+3072];
	st.global.u8 	[%rd33+3072], %rs21;
	ld.global.u8 	%rs22, [%rd32+3080];
	st.global.u8 	[%rd33+3080], %rs22;
	ld.global.u32 	%r59, [%rd32+4612];
	st.global.u32 	[%rd33+4612], %r59;
	ld.global.u8 	%rs23, [%rd32+4608];
	st.global.u8 	[%rd33+4608], %rs23;
	ld.global.u8 	%rs24, [%rd32+4616];
	st.global.u8 	[%rd33+4616], %rs24;
	add.s32 	%r104, %r104, 4;
$L__BB9_11:
	setp.eq.s32 	%p9, %r37, 0;
	@%p9 bra 	$L__BB9_57;
	setp.eq.s32 	%p10, %r37, 1;
	@%p10 bra 	$L__BB9_14;
	shl.b32 	%r60, %r104, 7;
	add.s32 	%r61, %r60, %r6;
	mul.wide.s32 	%rd34, %r61, 12;
	add.s64 	%rd35, %rd6, %rd34;
	add.s64 	%rd36, %rd7, %rd34;
	ld.global.u32 	%r62, [%rd35+4];
	st.global.u32 	[%rd36+4], %r62;
	ld.global.u8 	%rs25, [%rd35];
	st.global.u8 	[%rd36], %rs25;
	ld.global.u8 	%rs26, [%rd35+8];
	st.global.u8 	[%rd36+8], %rs26;
	ld.global.u32 	%r63, [%rd35+1540];
	st.global.u32 	[%rd36+1540], %r63;
	ld.global.u8 	%rs27, [%rd35+1536];
	st.global.u8 	[%rd36+1536], %rs27;
	ld.global.u8 	%rs28, [%rd35+1544];
	st.global.u8 	[%rd36+1544], %rs28;
	add.s32 	%r104, %r104, 2;
$L__BB9_14:
	and.b32  	%r64, %r42, 1;
	setp.eq.b32 	%p11, %r64, 1;
	not.pred 	%p12, %p11;
	@%p12 bra 	$L__BB9_57;
	shl.b32 	%r65, %r104, 7;
	add.s32 	%r66, %r65, %r6;
	mul.wide.s32 	%rd37, %r66, 12;
	add.s64 	%rd38, %rd6, %rd37;
	add.s64 	%rd39, %rd7, %rd37;
	ld.global.u32 	%r67, [%rd38+4];
	st.global.u32 	[%rd39+4], %r67;
	ld.global.u8 	%rs29, [%rd38];
	st.global.u8 	[%rd39], %rs29;
	ld.global.u8 	%rs30, [%rd38+8];
	st.global.u8 	[%rd39+8], %rs30;
	bra.uni 	$L__BB9_57;
$L__BB9_16:
	setp.lt.s32 	%p13, %r42, 1;
	@%p13 bra 	$L__BB9_57;
	and.b32  	%r14, %r42, 7;
	setp.lt.u32 	%p14, %r42, 8;
	mov.b32 	%r101, 0;
	@%p14 bra 	$L__BB9_36;
	and.b32  	%r101, %r42, 2147483640;
	mov.b32 	%r100, 0;
$L__BB9_19:
	.pragma "nounroll";
	shl.b32 	%r70, %r100, 7;
	add.s32 	%r21, %r70, %r6;
	setp.ge.s32 	%p15, %r21, %r4;
	@%p15 bra 	$L__BB9_21;
	mul.wide.u32 	%rd40, %r21, 12;
	add.s64 	%rd41, %rd6, %rd40;
	add.s64 	%rd42, %rd7, %rd40;
	ld.global.u32 	%r71, [%rd41+4];
	st.global.u32 	[%rd42+4], %r71;
	ld.global.u8 	%rs31, [%rd41];
	st.global.u8 	[%rd42], %rs31;
	ld.global.u8 	%rs32, [%rd41+8];
	st.global.u8 	[%rd42+8], %rs32;
$L__BB9_21:
	add.s32 	%r72, %r21, 128;
	setp.ge.s32 	%p16, %r72, %r4;
	mul.wide.s32 	%rd43, %r72, 12;
	add.s64 	%rd15, %rd6, %rd43;
	add.s64 	%rd16, %rd7, %rd43;
	@%p16 bra 	$L__BB9_23;
	ld.global.u32 	%r73, [%rd15+4];
	st.global.u32 	[%rd16+4], %r73;
	ld.global.u8 	%rs33, [%rd15];
	st.global.u8 	[%rd16], %rs33;
	ld.global.u8 	%rs34, [%rd15+8];
	st.global.u8 	[%rd16+8], %rs34;
$L__BB9_23:
	add.s32 	%r74, %r21, 256;
	setp.ge.s32 	%p17, %r74, %r4;
	@%p17 bra 	$L__BB9_25;
	ld.global.u32 	%r75, [%rd15+1540];
	st.global.u32 	[%rd16+1540], %r75;
	ld.global.u8 	%rs35, [%rd15+1536];
	st.global.u8 	[%rd16+1536], %rs35;
	ld.global.u8 	%rs36, [%rd15+1544];
	st.global.u8 	[%rd16+1544], %rs36;
$L__BB9_25:
	add.s32 	%r76, %r21, 384;
	setp.ge.s32 	%p18, %r76, %r4;
	@%p18 bra 	$L__BB9_27;
	ld.global.u32 	%r77, [%rd15+3076];
	st.global.u32 	[%rd16+3076], %r77;
	ld.global.u8 	%rs37, [%rd15+3072];
	st.global.u8 	[%rd16+3072], %rs37;
	ld.global.u8 	%rs38, [%rd15+3080];
	st.global.u8 	[%rd16+3080], %rs38;
$L__BB9_27:
	add.s32 	%r78, %r21, 512;
	setp.ge.s32 	%p19, %r78, %r4;
	@%p19 bra 	$L__BB9_29;
	ld.global.u32 	%r79, [%rd15+4612];
	st.global.u32 	[%rd16+4612], %r79;
	ld.global.u8 	%rs39, [%rd15+4608];
	st.global.u8 	[%rd16+4608], %rs39;
	ld.global.u8 	%rs40, [%rd15+4616];
	st.global.u8 	[%rd16+4616], %rs40;
$L__BB9_29:
	add.s32 	%r80, %r21, 640;
	setp.ge.s32 	%p20, %r80, %r4;
	@%p20 bra 	$L__BB9_31;
	ld.global.u32 	%r81, [%rd15+6148];
	st.global.u32 	[%rd16+6148], %r81;
	ld.global.u8 	%rs41, [%rd15+6144];
	st.global.u8 	[%rd16+6144], %rs41;
	ld.global.u8 	%rs42, [%rd15+6152];
	st.global.u8 	[%rd16+6152], %rs42;
$L__BB9_31:
	add.s32 	%r82, %r21, 768;
	setp.ge.s32 	%p21, %r82, %r4;
	@%p21 bra 	$L__BB9_33;
	ld.global.u32 	%r83, [%rd15+7684];
	st.global.u32 	[%rd16+7684], %r83;
	ld.global.u8 	%rs43, [%rd15+7680];
	st.global.u8 	[%rd16+7680], %rs43;
	ld.global.u8 	%rs44, [%rd15+7688];
	st.global.u8 	[%rd16+7688], %rs44;
$L__BB9_33:
	add.s32 	%r84, %r21, 896;
	setp.ge.s32 	%p22, %r84, %r4;
	@%p22 bra 	$L__BB9_35;
	ld.global.u32 	%r85, [%rd15+9220];
	st.global.u32 	[%rd16+9220], %r85;
	ld.global.u8 	%rs45, [%rd15+9216];
	st.global.u8 	[%rd16+9216], %rs45;
	ld.global.u8 	%rs46, [%rd15+9224];
	st.global.u8 	[%rd16+9224], %rs46;
$L__BB9_35:
	add.s32 	%r100, %r100, 8;
	setp.ne.s32 	%p23, %r100, %r101;
	@%p23 bra 	$L__BB9_19;
$L__BB9_36:
	setp.eq.s32 	%p24, %r14, 0;
	@%p24 bra 	$L__BB9_57;
	and.b32  	%r24, %r42, 3;
	setp.lt.u32 	%p25, %r14, 4;
	@%p25 bra 	$L__BB9_47;
	shl.b32 	%r86, %r101, 7;
	add.s32 	%r25, %r86, %r6;
	setp.ge.s32 	%p26, %r25, %r4;
	@%p26 bra 	$L__BB9_40;
	mul.wide.s32 	%rd44, %r25, 12;
	add.s64 	%rd45, %rd6, %rd44;
	add.s64 	%rd46, %rd7, %rd44;
	ld.global.u32 	%r87, [%rd45+4];
	st.global.u32 	[%rd46+4], %r87;
	ld.global.u8 	%rs47, [%rd45];
	st.global.u8 	[%rd46], %rs47;
	ld.global.u8 	%rs48, [%rd45+8];
	st.global.u8 	[%rd46+8], %rs48;
$L__BB9_40:
	add.s32 	%r26, %r25, 128;
	setp.ge.s32 	%p27, %r26, %r4;
	@%p27 bra 	$L__BB9_42;
	mul.wide.s32 	%rd47, %r26, 12;
	add.s64 	%rd48, %rd6, %rd47;
	add.s64 	%rd49, %rd7, %rd47;
	ld.global.u32 	%r88, [%rd48+4];
	st.global.u32 	[%rd49+4], %r88;
	ld.global.u8 	%rs49, [%rd48];
	st.global.u8 	[%rd49], %rs49;
	ld.global.u8 	%rs50, [%rd48+8];
	st.global.u8 	[%rd49+8], %rs50;
$L__BB9_42:
	add.s32 	%r27, %r25, 256;
	setp.ge.s32 	%p28, %r27, %r4;
	@%p28 bra 	$L__BB9_44;
	mul.wide.s32 	%rd50, %r27, 12;
	add.s64 	%rd51, %rd6, %rd50;
	add.s64 	%rd52, %rd7, %rd50;
	ld.global.u32 	%r89, [%rd51+4];
	st.global.u32 	[%rd52+4], %r89;
	ld.global.u8 	%rs51, [%rd51];
	st.global.u8 	[%rd52], %rs51;
	ld.global.u8 	%rs52, [%rd51+8];
	st.global.u8 	[%rd52+8], %rs52;
$L__BB9_44:
	add.s32 	%r28, %r25, 384;
	setp.ge.s32 	%p29, %r28, %r4;
	@%p29 bra 	$L__BB9_46;
	mul.wide.s32 	%rd53, %r28, 12;
	add.s64 	%rd54, %rd6, %rd53;
	add.s64 	%rd55, %rd7, %rd53;
	ld.global.u32 	%r90, [%rd54+4];
	st.global.u32 	[%rd55+4], %r90;
	ld.global.u8 	%rs53, [%rd54];
	st.global.u8 	[%rd55], %rs53;
	ld.global.u8 	%rs54, [%rd54+8];
	st.global.u8 	[%rd55+8], %rs54;
$L__BB9_46:
	add.s32 	%r101, %r101, 4;
$L__BB9_47:
	setp.eq.s32 	%p30, %r24, 0;
	@%p30 bra 	$L__BB9_57;
	setp.eq.s32 	%p31, %r24, 1;
	@%p31 bra 	$L__BB9_54;
	shl.b32 	%r91, %r101, 7;
	add.s32 	%r31, %r91, %r6;
	setp.ge.s32 	%p32, %r31, %r4;
	@%p32 bra 	$L__BB9_51;
	mul.wide.s32 	%rd56, %r31, 12;
	add.s64 	%rd57, %rd6, %rd56;
	add.s64 	%rd58, %rd7, %rd56;
	ld.global.u32 	%r92, [%rd57+4];
	st.global.u32 	[%rd58+4], %r92;
	ld.global.u8 	%rs55, [%rd57];
	st.global.u8 	[%rd58], %rs55;
	ld.global.u8 	%rs56, [%rd57+8];
	st.global.u8 	[%rd58+8], %rs56;
$L__BB9_51:
	add.s32 	%r32, %r31, 128;
	setp.ge.s32 	%p33, %r32, %r4;
	@%p33 bra 	$L__BB9_53;
	mul.wide.s32 	%rd59, %r32, 12;
	add.s64 	%rd60, %rd6, %rd59;
	add.s64 	%rd61, %rd7, %rd59;
	ld.global.u32 	%r93, [%rd60+4];
	st.global.u32 	[%rd61+4], %r93;
	ld.global.u8 	%rs57, [%rd60];
	st.global.u8 	[%rd61], %rs57;
	ld.global.u8 	%rs58, [%rd60+8];
	st.global.u8 	[%rd61+8], %rs58;
$L__BB9_53:
	add.s32 	%r101, %r101, 2;
$L__BB9_54:
	and.b32  	%r94, %r42, 1;
	setp.eq.b32 	%p34, %r94, 1;
	not.pred 	%p35, %p34;
	@%p35 bra 	$L__BB9_57;
	shl.b32 	%r95, %r101, 7;
	add.s32 	%r35, %r95, %r6;
	setp.ge.s32 	%p36, %r35, %r4;
	@%p36 bra 	$L__BB9_57;
	mul.wide.s32 	%rd62, %r35, 12;
	add.s64 	%rd63, %rd6, %rd62;
	add.s64 	%rd64, %rd7, %rd62;
	ld.global.u32 	%r96, [%rd63+4];
	st.global.u32 	[%rd64+4], %r96;
	ld.global.u8 	%rs59, [%rd63];
	st.global.u8 	[%rd64], %rs59;
	ld.global.u8 	%rs60, [%rd63+8];
	st.global.u8 	[%rd64+8], %rs60;
$L__BB9_57:
	ret;

}
	// .globl	_ZN3cub18CUB_300001_SM_10006detail9transform16transform_kernelINS2_10policy_hubILb1EN4cuda3std3__45tupleIJN6thrust24THRUST_300001_SM_1000_NS7pointerI5SpaceNSA_8cuda_cub3tagENSA_11use_defaultESF_EEEEEE10policy1000ElNS7_10__identityEPSC_JSL_EEEvT0_iT1_T2_DpNS2_10kernel_argIT3_EE
.visible .entry _ZN3cub18CUB_300001_SM_10006detail9transform16transform_kernelINS2_10policy_hubILb1EN4cuda3std3__45tupleIJN6thrust24THRUST_300001_SM_1000_NS7pointerI5SpaceNSA_8cuda_cub3tagENSA_11use_defaultESF_EEEEEE10policy1000ElNS7_10__identityEPSC_JSL_EEEvT0_iT1_T2_DpNS2_10kernel_argIT3_EE(
	.param .u64 _ZN3cub18CUB_300001_SM_10006detail9transform16transform_kernelINS2_10policy_hubILb1EN4cuda3std3__45tupleIJN6thrust24THRUST_300001_SM_1000_NS7pointerI5SpaceNSA_8cuda_cub3tagENSA_11use_defaultESF_EEEEEE10policy1000ElNS7_10__identityEPSC_JSL_EEEvT0_iT1_T2_DpNS2_10kernel_argIT3_EE_param_0,
	.param .u32 _ZN3cub18CUB_300001_SM_10006detail9transform16transform_kernelINS2_10policy_hubILb1EN4cuda3std3__45tupleIJN6thrust24THRUST_300001_SM_1000_NS7pointerI5SpaceNSA_8cuda_cub3tagENSA_11use_defaultESF_EEEEEE10policy1000ElNS7_10__identityEPSC_JSL_EEEvT0_iT1_T2_DpNS2_10kernel_argIT3_EE_param_1,
	.param .align 1 .b8 _ZN3cub18CUB_300001_SM_10006detail9transform16transform_kernelINS2_10policy_hubILb1EN4cuda3std3__45tupleIJN6thrust24THRUST_300001_SM_1000_NS7pointerI5SpaceNSA_8cuda_cub3tagENSA_11use_defaultESF_EEEEEE10policy1000ElNS7_10__identityEPSC_JSL_EEEvT0_iT1_T2_DpNS2_10kernel_argIT3_EE_param_2[1],
	.param .u64 .ptr .align 1 _ZN3cub18CUB_300001_SM_10006detail9transform16transform_kernelINS2_10policy_hubILb1EN4cuda3std3__45tupleIJN6thrust24THRUST_300001_SM_1000_NS7pointerI5SpaceNSA_8cuda_cub3tagENSA_11use_defaultESF_EEEEEE10policy1000ElNS7_10__identityEPSC_JSL_EEEvT0_iT1_T2_DpNS2_10kernel_argIT3_EE_param_3,
	.param .align 8 .b8 _ZN3cub18CUB_300001_SM_10006detail9transform16transform_kernelINS2_10policy_hubILb1EN4cuda3std3__45tupleIJN6thrust24THRUST_300001_SM_1000_NS7pointerI5SpaceNSA_8cuda_cub3tagENSA_11use_defaultESF_EEEEEE10policy1000ElNS7_10__identityEPSC_JSL_EEEvT0_iT1_T2_DpNS2_10kernel_argIT3_EE_param_4[16]
)
.maxntid 128
{
	.reg .pred 	%p<37>;
	.reg .b16 	%rs<61>;
	.reg .b32 	%r<104>;
	.reg .b64 	%rd<72>;

	ld.param.u64 	%rd18, [_ZN3cub18CUB_300001_SM_10006detail9transform16transform_kernelINS2_10policy_hubILb1EN4cuda3std3__45tupleIJN6thrust24THRUST_300001_SM_1000_NS7pointerI5SpaceNSA_8cuda_cub3tagENSA_11use_defaultESF_EEEEEE10policy1000ElNS7_10__identityEPSC_JSL_EEEvT0_iT1_T2_DpNS2_10kernel_argIT3_EE_param_0];
	ld.param.u64 	%rd19, [_ZN3cub18CUB_300001_SM_10006detail9transform16transform_kernelINS2_10policy_hubILb1EN4cuda3std3__45tupleIJN6thrust24THRUST_300001_SM_1000_NS7pointerI5SpaceNSA_8cuda_cub3tagENSA_11use_defaultESF_EEEEEE10policy1000ElNS7_10__identityEPSC_JSL_EEEvT0_iT1_T2_DpNS2_10kernel_argIT3_EE_param_4];
	ld.param.u32 	%r40, [_ZN3cub18CUB_300001_SM_10006detail9transform16transform_kernelINS2_10policy_hubILb1EN4cuda3std3__45tupleIJN6thrust24THRUST_300001_SM_1000_NS7pointerI5SpaceNSA_8cuda_cub3tagENSA_11use_defaultESF_EEEEEE10policy1000ElNS7_10__identityEPSC_JSL_EEEvT0_iT1_T2_DpNS2_10kernel_argIT3_EE_param_1];
	ld.param.u64 	%rd20, [_ZN3cub18CUB_300001_SM_10006detail9transform16transform_kernelINS2_10policy_hubILb1EN4cuda3std3__45tupleIJN6thrust24THRUST_300001_SM_1000_NS7pointerI5SpaceNSA_8cuda_cub3tagENSA_11use_defaultESF_EEEEEE10policy1000ElNS7_10__identityEPSC_JSL_EEEvT0_iT1_T2_DpNS2_10kernel_argIT3_EE_param_3];
	cvta.to.global.u64 	%rd1, %rd20;
	cvta.to.global.u64 	%rd2, %rd19;
	shl.b32 	%r1, %r40, 7;
	mov.u32 	%r41, %ctaid.x;
	cvt.u64.u32 	%rd21, %r41;
	cvt.s64.s32 	%rd22, %r1;
	mul.lo.s64 	%rd3, %rd22, %rd21;
	sub.s64 	%rd23, %rd18, %rd3;
	min.s64 	%rd24, %rd23, %rd22;
	cvt.u32.u64 	%r2, %rd24;
	mul.lo.s32 	%r3, %r2, 12;
	mov.u32 	%r4, %tid.x;
	shl.b32 	%r94, %r4, 7;
	setp.ge.s32 	%p1, %r94, %r3;
	@%p1 bra 	$L__BB10_3;
	mad.lo.s64 	%rd25, %rd3, 12, %rd2;
	mul.wide.u32 	%rd26, %r4, 128;
	add.s64 	%rd70, %rd25, %rd26;
$L__BB10_2:
	.pragma "nounroll";
	// begin inline asm
	prefetch.global.L2 [%rd70];
	// end inline asm
	add.s32 	%r94, %r94, 16384;
	add.s64 	%rd70, %rd70, 16384;
	setp.lt.s32 	%p2, %r94, %r3;
	@%p2 bra 	$L__BB10_2;
$L__BB10_3:
	mul.lo.s64 	%rd71, %rd3, 12;
	add.s64 	%rd7, %rd2, %rd71;
	add.s64 	%rd8, %rd1, %rd71;
	setp.eq.s32 	%p3, %r1, %r2;
	@%p3 bra 	$L__BB10_45;
	setp.lt.s32 	%p4, %r40, 1;
	@%p4 bra 	$L__BB10_57;
	and.b32  	%r8, %r40, 7;
	setp.lt.u32 	%p5, %r40, 8;
	mov.b32 	%r101, 0;
	@%p5 bra 	$L__BB10_24;
	and.b32  	%r101, %r40, 2147483640;
	mov.b32 	%r97, 0;
$L__BB10_7:
	.pragma "nounroll";
	shl.b32 	%r44, %r97, 7;
	add.s32 	%r19, %r44, %r4;
	setp.ge.s32 	%p6, %r19, %r2;
	@%p6 bra 	$L__BB10_9;
	mul.wide.u32 	%rd29, %r19, 12;
	add.s64 	%rd30, %rd7, %rd29;
	add.s64 	%rd31, %rd8, %rd29;
	ld.global.u32 	%r45, [%rd30+4];
	st.global.u32 	[%rd31+4], %r45;
	ld.global.u8 	%rs1, [%rd30];
	st.global.u8 	[%rd31], %rs1;
	ld.global.u8 	%rs2, [%rd30+8];
	st.global.u8 	[%rd31+8], %rs2;
$L__BB10_9:
	add.s32 	%r46, %r19, 128;
	setp.ge.s32 	%p7, %r46, %r2;
	mul.wide.s32 	%rd32, %r46, 12;
	add.s64 	%rd16, %rd7, %rd32;
	add.s64 	%rd17, %rd8, %rd32;
	@%p7 bra 	$L__BB10_11;
	ld.global.u32 	%r47, [%rd16+4];
	st.global.u32 	[%rd17+4], %r47;
	ld.global.u8 	%rs3, [%rd16];
	st.global.u8 	[%rd17], %rs3;
	ld.global.u8 	%rs4, [%rd16+8];
	st.global.u8 	[%rd17+8], %rs4;
$L__BB10_11:
	add.s32 	%r48, %r19, 256;
	setp.ge.s32 	%p8, %r48, %r2;
	@%p8 bra 	$L__BB10_13;
	ld.global.u32 	%r49, [%rd16+1540];
	st.global.u32 	[%rd17+1540], %r49;
	ld.global.u8 	%rs5, [%rd16+1536];
	st.global.u8 	[%rd17+1536], %rs5;
	ld.global.u8 	%rs6, [%rd16+1544];
	st.global.u8 	[%rd17+1544], %rs6;
$L__BB10_13:
	add.s32 	%r50, %r19, 384;
	setp.ge.s32 	%p9, %r50, %r2;
	@%p9 bra 	$L__BB10_15;
	ld.global.u32 	%r51, [%rd16+3076];
	st.global.u32 	[%rd17+3076], %r51;
	ld.global.u8 	%rs7, [%rd16+3072];
	st.global.u8 	[%rd17+3072], %rs7;
	ld.global.u8 	%rs8, [%rd16+3080];
	st.global.u8 	[%rd17+3080], %rs8;
$L__BB10_15:
	add.s32 	%r52, %r19, 512;
	setp.ge.s32 	%p10, %r52, %r2;
	@%p10 bra 	$L__BB10_17;
	ld.global.u32 	%r53, [%rd16+4612];
	st.global.u32 	[%rd17+4612], %r53;
	ld.global.u8 	%rs9, [%rd16+4608];
	st.global.u8 	[%rd17+4608], %rs9;
	ld.global.u8 	%rs10, [%rd16+4616];
	st.global.u8 	[%rd17+4616], %rs10;
$L__BB10_17:
	add.s32 	%r54, %r19, 640;
	setp.ge.s32 	%p11, %r54, %r2;
	@%p11 bra 	$L__BB10_19;
	ld.global.u32 	%r55, [%rd16+6148];
	st.global.u32 	[%rd17+6148], %r55;
	ld.global.u8 	%rs11, [%rd16+6144];
	st.global.u8 	[%rd17+6144], %rs11;
	ld.global.u8 	%rs12, [%rd16+6152];
	st.global.u8 	[%rd17+6152], %rs12;
$L__BB10_19:
	add.s32 	%r56, %r19, 768;
	setp.ge.s32 	%p12, %r56, %r2;
	@%p12 bra 	$L__BB10_21;
	ld.global.u32 	%r57, [%rd16+7684];
	st.global.u32 	[%rd17+7684], %r57;
	ld.global.u8 	%rs13, [%rd16+7680];
	st.global.u8 	[%rd17+7680], %rs13;
	ld.global.u8 	%rs14, [%rd16+7688];
	st.global.u8 	[%rd17+7688], %rs14;
$L__BB10_21:
	add.s32 	%r58, %r19, 896;
	setp.ge.s32 	%p13, %r58, %r2;
	@%p13 bra 	$L__BB10_23;
	ld.global.u32 	%r59, [%rd16+9220];
	st.global.u32 	[%rd17+9220], %r59;
	ld.global.u8 	%rs15, [%rd16+9216];
	st.global.u8 	[%rd17+9216], %rs15;
	ld.global.u8 	%rs16, [%rd16+9224];
	st.global.u8 	[%rd17+9224], %rs16;
$L__BB10_23:
	add.s32 	%r97, %r97, 8;
	setp.eq.s32 	%p14, %r97, %r101;
	@%p14 bra 	$L__BB10_24;
	bra.uni 	$L__BB10_7;
$L__BB10_24:
	setp.eq.s32 	%p15, %r8, 0;
	@%p15 bra 	$L__BB10_57;
	and.b32  	%r28, %r40, 3;
	setp.lt.u32 	%p16, %r8, 4;
	@%p16 bra 	$L__BB10_35;
	shl.b32 	%r60, %r101, 7;
	add.s32 	%r29, %r60, %r4;
	setp.ge.s32 	%p17, %r29, %r2;
	@%p17 bra 	$L__BB10_28;
	mul.wide.s32 	%rd33, %r29, 12;
	add.s64 	%rd34, %rd7, %rd33;
	add.s64 	%rd35, %rd8, %rd33;
	ld.global.u32 	%r61, [%rd34+4];
	st.global.u32 	[%rd35+4], %r61;
	ld.global.u8 	%rs17, [%rd34];
	st.global.u8 	[%rd35], %rs17;
	ld.global.u8 	%rs18, [%rd34+8];
	st.global.u8 	[%rd35+8], %rs18;
$L__BB10_28:
	add.s32 	%r30, %r29, 128;
	setp.ge.s32 	%p18, %r30, %r2;
	@%p18 bra 	$L__BB10_30;
	mul.wide.s32 	%rd36, %r30, 12;
	add.s64 	%rd37, %rd7, %rd36;
	add.s64 	%rd38, %rd8, %rd36;
	ld.global.u32 	%r62, [%rd37+4];
	st.global.u32 	[%rd38+4], %r62;
	ld.global.u8 	%rs19, [%rd37];
	st.global.u8 	[%rd38], %rs19;
	ld.global.u8 	%rs20, [%rd37+8];
	st.global.u8 	[%rd38+8], %rs20;
$L__BB10_30:
	add.s32 	%r31, %r29, 256;
	setp.ge.s32 	%p19, %r31, %r2;
	@%p19 bra 	$L__BB10_32;
	mul.wide.s32 	%rd39, %r31, 12;
	add.s64 	%rd40, %rd7, %rd39;
	add.s64 	%rd41, %rd8, %rd39;
	ld.global.u32 	%r63, [%rd40+4];
	st.global.u32 	[%rd41+4], %r63;
	ld.global.u8 	%rs21, [%rd40];
	st.global.u8 	[%rd41], %rs21;
	ld.global.u8 	%rs22, [%rd40+8];
	st.global.u8 	[%rd41+8], %rs22;
$L__BB10_32:
	add.s32 	%r32, %r29, 384;
	setp.ge.s32 	%p20, %r32, %r2;
	@%p20 bra 	$L__BB10_34;
	mul.wide.s32 	%rd42, %r32, 12;
	add.s64 	%rd43, %rd7, %rd42;
	add.s64 	%rd44, %rd8, %rd42;
	ld.global.u32 	%r64, [%rd43+4];
	st.global.u32 	[%rd44+4], %r64;
	ld.global.u8 	%rs23, [%rd43];
	st.global.u8 	[%rd44], %rs23;
	ld.global.u8 	%rs24, [%rd43+8];
	st.global.u8 	[%rd44+8], %rs24;
$L__BB10_34:
	add.s32 	%r101, %r101, 4;
$L__BB10_35:
	setp.eq.s32 	%p21, %r28, 0;
	@%p21 bra 	$L__BB10_57;
	setp.eq.s32 	%p22, %r28, 1;
	@%p22 bra 	$L__BB10_42;
	shl.b32 	%r65, %r101, 7;
	add.s32 	%r35, %r65, %r4;
	setp.ge.s32 	%p23, %r35, %r2;
	@%p23 bra 	$L__BB10_39;
	mul.wide.s32 	%rd45, %r35, 12;
	add.s64 	%rd46, %rd7, %rd45;
	add.s64 	%rd47, %rd8, %rd45;
	ld.global.u32 	%r66, [%rd46+4];
	st.global.u32 	[%rd47+4], %r66;
	ld.global.u8 	%rs25, [%rd46];
	st.global.u8 	[%rd47], %rs25;
	ld.global.u8 	%rs26, [%rd46+8];
	st.global.u8 	[%rd47+8], %rs26;
$L__BB10_39:
	add.s32 	%r36, %r35, 128;
	setp.ge.s32 	%p24, %r36, %r2;
	@%p24 bra 	$L__BB10_41;
	mul.wide.s32 	%rd48, %r36, 12;
	add.s64 	%rd49, %rd7, %rd48;
	add.s64 	%rd50, %rd8, %rd48;
	ld.global.u32 	%r67, [%rd49+4];
	st.global.u32 	[%rd50+4], %r67;
	ld.global.u8 	%rs27, [%rd49];
	st.global.u8 	[%rd50], %rs27;
	ld.global.u8 	%rs28, [%rd49+8];
	st.global.u8 	[%rd50+8], %rs28;
$L__BB10_41:
	add.s32 	%r101, %r101, 2;
$L__BB10_42:
	and.b32  	%r68, %r40, 1;
	setp.eq.b32 	%p25, %r68, 1;
	not.pred 	%p26, %p25;
	@%p26 bra 	$L__BB10_57;
	shl.b32 	%r69, %r101, 7;
	add.s32 	%r39, %r69, %r4;
	setp.ge.s32 	%p27, %r39, %r2;
	@%p27 bra 	$L__BB10_57;
	mul.wide.s32 	%rd51, %r39, 12;
	add.s64 	%rd52, %rd7, %rd51;
	add.s64 	%rd53, %rd8, %rd51;
	ld.global.u32 	%r70, [%rd52+4];
	st.global.u32 	[%rd53+4], %r70;
	ld.global.u8 	%rs29, [%rd52];
	st.global.u8 	[%rd53], %rs29;
	ld.global.u8 	%rs30, [%rd52+8];
	st.global.u8 	[%rd53+8], %rs30;
	bra.uni 	$L__BB10_57;
$L__BB10_45:
	setp.lt.s32 	%p28, %r40, 1;
	@%p28 bra 	$L__BB10_57;
	and.b32  	%r10, %r40, 7;
	setp.lt.u32 	%p29, %r40, 8;
	mov.b32 	%r99, 0;
	@%p29 bra 	$L__BB10_49;
	and.b32  	%r99, %r40, 2147483640;
	neg.s32 	%r96, %r99;
	mul.wide.u32 	%rd54, %r4, 12;
	add.s64 	%rd9, %rd1, %rd54;
	add.s64 	%rd11, %rd2, %rd54;
	add.s64 	%rd55, %rd71, 4612;
	add.s64 	%rd12, %rd2, %rd55;
	add.s32 	%r95, %r4, 128;
	add.s64 	%rd13, %rd1, %rd55;
$L__BB10_48:
	.pragma "nounroll";
	mul.wide.s32 	%rd56, %r95, 12;
	add.s64 	%rd57, %rd12, %rd56;
	add.s64 	%rd58, %rd13, %rd56;
	add.s64 	%rd59, %rd11, %rd71;
	add.s64 	%rd60, %rd9, %rd71;
	ld.global.u32 	%r72, [%rd59+4];
	st.global.u32 	[%rd60+4], %r72;
	ld.global.u8 	%rs31, [%rd59];
	st.global.u8 	[%rd60], %rs31;
	ld.global.u8 	%rs32, [%rd59+8];
	st.global.u8 	[%rd60+8], %rs32;
	ld.global.u32 	%r73, [%rd57+-4608];
	st.global.u32 	[%rd58+-4608], %r73;
	ld.global.u8 	%rs33, [%rd57+-4612];
	st.global.u8 	[%rd58+-4612], %rs33;
	ld.global.u8 	%rs34, [%rd57+-4604];
	st.global.u8 	[%rd58+-4604], %rs34;
	ld.global.u32 	%r74, [%rd57+-3072];
	st.global.u32 	[%rd58+-3072], %r74;
	ld.global.u8 	%rs35, [%rd57+-3076];
	st.global.u8 	[%rd58+-3076], %rs35;
	ld.global.u8 	%rs36, [%rd57+-3068];
	st.global.u8 	[%rd58+-3068], %rs36;
	ld.global.u32 	%r75, [%rd57+-1536];
	st.global.u32 	[%rd58+-1536], %r75;
	ld.global.u8 	%rs37, [%rd57+-1540];
	st.global.u8 	[%rd58+-1540], %rs37;
	ld.global.u8 	%rs38, [%rd57+-1532];
	st.global.u8 	[%rd58+-1532], %rs38;
	ld.global.u32 	%r76, [%rd57];
	st.global.u32 	[%rd58], %r76;
	ld.global.u8 	%rs39, [%rd57+-4];
	st.global.u8 	[%rd58+-4], %rs39;
	ld.global.u8 	%rs40, [%rd57+4];
	st.global.u8 	[%rd58+4], %rs40;
	ld.global.u32 	%r77, [%rd57+1536];
	st.global.u32 	[%rd58+1536], %r77;
	ld.global.u8 	%rs41, [%rd57+1532];
	st.global.u8 	[%rd58+1532], %rs41;
	ld.global.u8 	%rs42, [%rd57+1540];
	st.global.u8 	[%rd58+1540], %rs42;
	ld.global.u32 	%r78, [%rd57+3072];
	st.global.u32 	[%rd58+3072], %r78;
	ld.global.u8 	%rs43, [%rd57+3068];
	st.global.u8 	[%rd58+3068], %rs43;
	ld.global.u8 	%rs44, [%rd57+3076];
	st.global.u8 	[%rd58+3076], %rs44;
	ld.global.u32 	%r79, [%rd57+4608];
	st.global.u32 	[%rd58+4608], %r79;
	ld.global.u8 	%rs45, [%rd57+4604];
	st.global.u8 	[%rd58+4604], %rs45;
	ld.global.u8 	%rs46, [%rd57+4612];
	st.global.u8 	[%rd58+4612], %rs46;
	add.s32 	%r96, %r96, 8;
	add.s64 	%rd71, %rd71, 12288;
	add.s32 	%r95, %r95, 1024;
	setp.eq.s32 	%p30, %r96, 0;
	@%p30 bra 	$L__BB10_49;
	bra.uni 	$L__BB10_48;
$L__BB10_49:
	setp.eq.s32 	%p31, %r10, 0;
	@%p31 bra 	$L__BB10_57;
	and.b32  	%r22, %r40, 3;
	setp.lt.u32 	%p32, %r10, 4;
	@%p32 bra 	$L__BB10_52;
	shl.b32 	%r80, %r99, 7;
	add.s32 	%r81, %r80, %r4;
	mul.wide.s32 	%rd61, %r81, 12;
	add.s64 	%rd62, %rd7, %rd61;
	add.s64 	%rd63, %rd8, %rd61;
	ld.global.u32 	%r82, [%rd62+4];
	st.global.u32 	[%rd63+4], %r82;
	ld.global.u8 	%rs47, [%rd62];
	st.global.u8 	[%rd63], %rs47;
	ld.global.u8 	%rs48, [%rd62+8];
	st.global.u8 	[%rd63+8], %rs48;
	ld.global.u32 	%r83, [%rd62+1540];
	st.global.u32 	[%rd63+1540], %r83;
	ld.global.u8 	%rs49, [%rd62+1536];
	st.global.u8 	[%rd63+1536], %rs49;
	ld.global.u8 	%rs50, [%rd62+1544];
	st.global.u8 	[%rd63+1544], %rs50;
	ld.global.u32 	%r84, [%rd62+3076];
	st.global.u32 	[%rd63+3076], %r84;
	ld.global.u8 	%rs51, [%rd62+3072];
	st.global.u8 	[%rd63+3072], %rs51;
	ld.global.u8 	%rs52, [%rd62+3080];
	st.global.u8 	[%rd63+3080], %rs52;
	ld.global.u32 	%r85, [%rd62+4612];
	st.global.u32 	[%rd63+4612], %r85;
	ld.global.u8 	%rs53, [%rd62+4608];
	st.global.u8 	[%rd63+4608], %rs53;
	ld.global.u8 	%rs54, [%rd62+4616];
	st.global.u8 	[%rd63+4616], %rs54;
	add.s32 	%r99, %r99, 4;
$L__BB10_52:
	setp.eq.s32 	%p33, %r22, 0;
	@%p33 bra 	$L__BB10_57;
	setp.eq.s32 	%p34, %r22, 1;
	@%p34 bra 	$L__BB10_55;
	shl.b32 	%r86, %r99, 7;
	add.s32 	%r87, %r86, %r4;
	mul.wide.s32 	%rd64, %r87, 12;
	add.s64 	%rd65, %rd7, %rd64;
	add.s64 	%rd66, %rd8, %rd64;
	ld.global.u32 	%r88, [%rd65+4];
	st.global.u32 	[%rd66+4], %r88;
	ld.global.u8 	%rs55, [%rd65];
	st.global.u8 	[%rd66], %rs55;
	ld.global.u8 	%rs56, [%rd65+8];
	st.global.u8 	[%rd66+8], %rs56;
	ld.global.u32 	%r89, [%rd65+1540];
	st.global.u32 	[%rd66+1540], %r89;
	ld.global.u8 	%rs57, [%rd65+1536];
	st.global.u8 	[%rd66+1536], %rs57;
	ld.global.u8 	%rs58, [%rd65+1544];
	st.global.u8 	[%rd66+1544], %rs58;
	add.s32 	%r99, %r99, 2;
$L__BB10_55:
	and.b32  	%r90, %r40, 1;
	setp.eq.b32 	%p35, %r90, 1;
	not.pred 	%p36, %p35;
	@%p36 bra 	$L__BB10_57;
	shl.b32 	%r91, %r99, 7;
	add.s32 	%r92, %r91, %r4;
	mul.wide.s32 	%rd67, %r92, 12;
	add.s64 	%rd68, %rd7, %rd67;
	add.s64 	%rd69, %rd8, %rd67;
	ld.global.u32 	%r93, [%rd68+4];
	st.global.u32 	[%rd69+4], %r93;
	ld.global.u8 	%rs59, [%rd68];
	st.global.u8 	[%rd69], %rs59;
	ld.global.u8 	%rs60, [%rd68+8];
	st.global.u8 	[%rd69+8], %rs60;
$L__BB10_57:
	ret;

}


// ===== COMPILED SASS (sm_100) =====

	.target	sm_100

	.elftype	@"ET_EXEC"


//--------------------- .note.nv.tkinfo           --------------------------
	.section	.note.nv.tkinfo,"",@"SHT_NOTE"
	.sectionflags	@"SHF_NOTE_NV_TKINFO"
	.tkinfo
        /*0018*/ 	.word	0x00000002
        /*0030*/ 	.string	""
        /*0030*/ 	.string	"ptxas"
        /*0030*/ 	.string	"Cuda compilation tools, release 13.0, V13.0.88"
        /*0030*/ 	.string	"Build cuda_13.0.r13.0/compiler.36424714_0"
        /*0030*/ 	.string	"-arch sm_100 -m 64 "



//--------------------- .note.nv.cuinfo           --------------------------
	.section	.note.nv.cuinfo,"",@"SHT_NOTE"
	.sectionflags	@"SHF_NOTE_NV_CUINFO"
        /*0018*/ 	.short	0x0002
        /*001a*/ 	.short	0x0064
        /*001c*/ 	.short	0x0082
	.zero		2


//--------------------- .nv.info                  --------------------------
	.section	.nv.info,"",@"SHT_CUDA_INFO"
	.align	4


	//----- nvinfo : EIATTR_REGCOUNT
	.align		4
        /*0000*/ 	.byte	0x04, 0x2f
        /*0002*/ 	.short	(.L_45 - .L_44)
	.align		4
.L_44:
        /*0004*/ 	.word	index@(_Z12KernelRunSimP6AnimalP5WorldPi)
        /*0008*/ 	.word	0x00000024


	//----- nvinfo : EIATTR_FRAME_SIZE
	.align		4
.L_45:
        /*000c*/ 	.byte	0x04, 0x11
        /*000e*/ 	.short	(.L_47 - .L_46)
	.align		4
.L_46:
        /*0010*/ 	.word	index@($__internal_0_$__cuda_sm20_div_rn_f64_full)
        /*0014*/ 	.word	0x00000008


	//----- nvinfo : EIATTR_FRAME_SIZE
	.align		4
.L_47:
        /*0018*/ 	.byte	0x04, 0x11
        /*001a*/ 	.short	(.L_49 - .L_48)
	.align		4
.L_48:
        /*001c*/ 	.word	index@(_Z12KernelRunSimP6AnimalP5WorldPi)
        /*0020*/ 	.word	0x00000008


	//----- nvinfo : EIATTR_REGCOUNT
	.align		4
.L_49:
        /*0024*/ 	.byte	0x04, 0x2f
        /*0026*/ 	.short	(.L_51 - .L_50)
	.align		4
.L_50:
        /*0028*/ 	.word	index@(_Z8SetSpaceP5WorldP5Space)
        /*002c*/ 	.word	0x00000008


	//----- nvinfo : EIATTR_FRAME_SIZE
	.align		4
.L_51:
        /*0030*/ 	.byte	0x04, 0x11
        /*0032*/ 	.short	(.L_53 - .L_52)
	.align		4
.L_52:
        /*0034*/ 	.word	index@(_Z8SetSpaceP5WorldP5Space)
        /*0038*/ 	.word	0x00000000


	//----- nvinfo : EIATTR_REGCOUNT
	.align		4
.L_53:
        /*003c*/ 	.byte	0x04, 0x2f
        /*003e*/ 	.short	(.L_55 - .L_54)
	.align		4
.L_54:
        /*0040*/ 	.word	index@(_ZN3cub18CUB_300001_SM_10006detail11EmptyKernelIvEEvv)
        /*0044*/ 	.word	0x00000004


	//----- nvinfo : EIATTR_FRAME_SIZE
	.align		4
.L_55:
        /*0048*/ 	.byte	0x04, 0x11
        /*004a*/ 	.short	(.L_57 - .L_56)
	.align		4
.L_56:
        /*004c*/ 	.word	index@(_ZN3cub18CUB_300001_SM_10006detail11EmptyKernelIvEEvv)
        /*0050*/ 	.word	0x00000000


	//----- nvinfo : EIATTR_REGCOUNT
	.align		4
.L_57:
        /*0054*/ 	.byte	0x04, 0x2f
        /*0056*/ 	.short	(.L_59 - .L_58)
	.align		4
.L_58:
        /*0058*/ 	.word	index@(_ZN3cub18CUB_300001_SM_10006detail8for_each13static_kernelINS2_12policy_hub_t12policy_500_tEmNS2_12op_wrapper_tImN6thrust24THRUST_300001_SM_1000_NS6detail23allocator_traits_detail24construct1_via_allocatorINS9_18no_throw_allocatorINS9_19temporary_allocatorI5SpaceNS8_8cuda_cub3tagEEEEEEENS8_7pointerISE_SG_NS8_11use_defaultESL_EEEEEEvT0_T1_)
        /*005c*/ 	.word	0x00000009


	//----- nvinfo : EIATTR_FRAME_SIZE
	.align		4
.L_59:
        /*0060*/ 	.byte	0x04, 0x11
        /*0062*/ 	.short	(.L_61 - .L_60)
	.align		4
.L_60:
        /*0064*/ 	.word	index@(_ZN3cub18CUB_300001_SM_10006detail8for_each13static_kernelINS2_12policy_hub_t12policy_500_tEmNS2_12op_wrapper_tImN6thrust24THRUST_300001_SM_1000_NS6detail23allocator_traits_detail24construct1_via_allocatorINS9_18no_throw_allocatorINS9_19temporary_allocatorI5SpaceNS8_8cuda_cub3tagEEEEEEENS8_7pointerISE_SG_NS8_11use_defaultESL_EEEEEEvT0_T1_)
        /*0068*/ 	.word	0x00000000


	//----- nvinfo : EIATTR_REGCOUNT
	.align		4
.L_61:
        /*006c*/ 	.byte	0x04, 0x2f
        /*006e*/ 	.short	(.L_63 - .L_62)
	.align		4
.L_62:
        /*0070*/ 	.word	index@(_ZN3cub18CUB_300001_SM_10006detail8for_each13static_kernelINS2_12policy_hub_t12policy_500_tElN6thrust24THRUST_300001_SM_1000_NS8cuda_cub20__uninitialized_copy7functorINS7_7pointerI5SpaceNS8_3tagENS7_11use_defaultESE_EESF_EEEEvT0_T1_)
        /*0074*/ 	.word	0x00000014


	//----- nvinfo : EIATTR_FRAME_SIZE
	.align		4
.L_63:
        /*0078*/ 	.byte	0x04, 0x11
        /*007a*/ 	.short	(.L_65 - .L_64)
	.align		4
.L_64:
        /*007c*/ 	.word	index@(_ZN3cub18CUB_300001_SM_10006detail8for_each13static_kernelINS2_12policy_hub_t12policy_500_tElN6thrust24THRUST_300001_SM_1000_NS8cuda_cub20__uninitialized_copy7functorINS7_7pointerI5SpaceNS8_3tagENS7_11use_defaultESE_EESF_EEEEvT0_T1_)
        /*0080*/ 	.word	0x00000000


	//----- nvinfo : EIATTR_REGCOUNT
	.align		4
.L_65:
        /*0084*/ 	.byte	0x04, 0x2f
        /*0086*/ 	.short	(.L_67 - .L_66)
	.align		4
.L_66:
        /*0088*/ 	.word	index@(_ZN3cub18CUB_300001_SM_10006detail9transform16transform_kernelINS2_10policy_hubILb1EN4cuda3std3__45tupleIJN6thrust24THRUST_300001_SM_1000_NS7pointerI5SpaceNSA_8cuda_cub3tagENSA_11use_defaultESF_EEEEEE10policy1000EiNS7_10__identityENSA_10device_ptrISC_EEJPSC_EEEvT0_iT1_T2_DpNS2_10kernel_argIT3_EE)
        /*008c*/ 	.word	0x0000001c


	//----- nvinfo : EIATTR_FRAME_SIZE
	.align		4
.L_67:
        /*0090*/ 	.byte	0x04, 0x11
        /*0092*/ 	.short	(.L_69 - .L_68)
	.align		4
.L_68:
        /*0094*/ 	.word	index@(_ZN3cub18CUB_300001_SM_10006detail9transform16transform_kernelINS2_10policy_hubILb1EN4cuda3std3__45tupleIJN6thrust24THRUST_300001_SM_1000_NS7pointerI5SpaceNSA_8cuda_cub3tagENSA_11use_defaultESF_EEEEEE10policy1000EiNS7_10__identityENSA_10device_ptrISC_EEJPSC_EEEvT0_iT1_T2_DpNS2_10kernel_argIT3_EE)
        /*0098*/ 	.word	0x00000000


	//----- nvinfo : EIATTR_REGCOUNT
	.align		4
.L_69:
        /*009c*/ 	.byte	0x04, 0x2f
        /*009e*/ 	.short	(.L_71 - .L_70)
	.align		4
.L_70:
        /*00a0*/ 	.word	index@(_ZN3cub18CUB_300001_SM_10006detail9transform16transform_kernelINS2_10policy_hubILb1EN4cuda3std3__45tupleIJPK5SpaceEEEE10policy1000EiNS7_10__identityEN6thrust24THRUST_300001_SM_1000_NS10device_ptrIS9_EEJSB_EEEvT0_iT1_T2_DpNS2_10kernel_argIT3_EE)
        /*00a4*/ 	.word	0x0000001c


	//----- nvinfo : EIATTR_FRAME_SIZE
	.align		4
.L_71:
        /*00a8*/ 	.byte	0x04, 0x11
        /*00aa*/ 	.short	(.L_73 - .L_72)
	.align		4
.L_72:
        /*00ac*/ 	.word	index@(_ZN3cub18CUB_300001_SM_10006detail9transform16transform_kernelINS2_10policy_hubILb1EN4cuda3std3__45tupleIJPK5SpaceEEEE10policy1000EiNS7_10__identityEN6thrust24THRUST_300001_SM_1000_NS10device_ptrIS9_EEJSB_EEEvT0_iT1_T2_DpNS2_10kernel_argIT3_EE)
        /*00b0*/ 	.word	0x00000000


	//----- nvinfo : EIATTR_REGCOUNT
	.align		4
.L_73:
        /*00b4*/ 	.byte	0x04, 0x2f
        /*00b6*/ 	.short	(.L_75 - .L_74)
	.align		4
.L_74:
        /*00b8*/ 	.word	index@(_ZN3cub18CUB_300001_SM_10006detail9transform16transform_kernelINS2_10policy_hubILb1EN4cuda3std3__45tupleIJPK5SpaceEEEE10policy1000ElNS7_10__identityEN6thrust24THRUST_300001_SM_1000_NS10device_ptrIS9_EEJSB_EEEvT0_iT1_T2_DpNS2_10kernel_argIT3_EE)
        /*00bc*/ 	.word	0x00000020


	//----- nvinfo : EIATTR_FRAME_SIZE
	.align		4
.L_75:
        /*00c0*/ 	.byte	0x04, 0x11
        /*00c2*/ 	.short	(.L_77 - .L_76)
	.align		4
.L_76:
        /*00c4*/ 	.word	index@(_ZN3cub18CUB_300001_SM_10006detail9transform16transform_kernelINS2_10policy_hubILb1EN4cuda3std3__45tupleIJPK5SpaceEEEE10policy1000ElNS7_10__identityEN6thrust24THRUST_300001_SM_1000_NS10device_ptrIS9_EEJSB_EEEvT0_iT1_T2_DpNS2_10kernel_argIT3_EE)
        /*00c8*/ 	.word	0x00000000


	//----- nvinfo : EIATTR_REGCOUNT
	.align		4
.L_77:
        /*00cc*/ 	.byte	0x04, 0x2f
        /*00ce*/ 	.short	(.L_79 - .L_78)
	.align		4
.L_78:
        /*00d0*/ 	.word	index@(_ZN3cub18CUB_300001_SM_10006detail9transform16transform_kernelINS2_10policy_hubILb1EN4cuda3std3__45tupleIJN6thrust24THRUST_300001_SM_1000_NS7pointerI5SpaceNSA_8cuda_cub3tagENSA_11use_defaultESF_EEEEEE10policy1000ElNS7_10__identityENSA_10device_ptrISC_EEJPSC_EEEvT0_iT1_T2_DpNS2_10kernel_argIT3_EE)
        /*00d4*/ 	.word	0x00000020


	//----- nvinfo : EIATTR_FRAME_SIZE
	.align		4
.L_79:
        /*00d8*/ 	.byte	0x04, 0x11
        /*00da*/ 	.short	(.L_81 - .L_80)
	.align		4
.L_80:
        /*00dc*/ 	.word	index@(_ZN3cub18CUB_300001_SM_10006detail9transform16transform_kernelINS2_10policy_hubILb1EN4cuda3std3__45tupleIJN6thrust24THRUST_300001_SM_1000_NS7pointerI5SpaceNSA_8cuda_cub3tagENSA_11use_defaultESF_EEEEEE10policy1000ElNS7_10__identityENSA_10device_ptrISC_EEJPSC_EEEvT0_iT1_T2_DpNS2_10kernel_argIT3_EE)
        /*00e0*/ 	.word	0x00000000


	//----- nvinfo : EIATTR_REGCOUNT
	.align		4
.L_81:
        /*00e4*/ 	.byte	0x04, 0x2f
        /*00e6*/ 	.short	(.L_83 - .L_82)
	.align		4
.L_82:
        /*00e8*/ 	.word	index@(_ZN3cub18CUB_300001_SM_10006detail9transform16transform_kernelINS2_10policy_hubILb1EN4cuda3std3__45tupleIJN6thrust24THRUST_300001_SM_1000_NS7pointerI5SpaceNSA_8cuda_cub3tagENSA_11use_defaultESF_EEEEEE10policy1000EiNS7_10__identityEPSC_JSL_EEEvT0_iT1_T2_DpNS2_10kernel_argIT3_EE)
        /*00ec*/ 	.word	0x0000001c


	//----- nvinfo : EIATTR_FRAME_SIZE
	.align		4
.L_83:
        /*00f0*/ 	.byte	0x04, 0x11
        /*00f2*/ 	.short	(.L_85 - .L_84)
	.align		4
.L_84:
        /*00f4*/ 	.word	index@(_ZN3cub18CUB_300001_SM_10006detail9transform16transform_kernelINS2_10policy_hubILb1EN4cuda3std3__45tupleIJN6thrust24THRUST_300001_SM_1000_NS7pointerI5SpaceNSA_8cuda_cub3tagENSA_11use_defaultESF_EEEEEE10policy1000EiNS7_10__identityEPSC_JSL_EEEvT0_iT1_T2_DpNS2_10kernel_argIT3_EE)
        /*00f8*/ 	.word	0x00000000


	//----- nvinfo : EIATTR_REGCOUNT
	.align		4
.L_85:
        /*00fc*/ 	.byte	0x04, 0x2f
        /*00fe*/ 	.short	(.L_87 - .L_86)
	.align		4
.L_86:
        /*0100*/ 	.word	index@(_ZN3cub18CUB_300001_SM_10006detail9transform16transform_kernelINS2_10policy_hubILb1EN4cuda3std3__45tupleIJN6thrust24THRUST_300001_SM_1000_NS7pointerI5SpaceNSA_8cuda_cub3tagENSA_11use_defaultESF_EEEEEE10policy1000ElNS7_10__identityEPSC_JSL_EEEvT0_iT1_T2_DpNS2_10kernel_argIT3_EE)
        /*0104*/ 	.word	0x00000020


	//----- nvinfo : EIATTR_FRAME_SIZE
	.align		4
.L_87:
        /*0108*/ 	.byte	0x04, 0x11
        /*010a*/ 	.short	(.L_89 - .L_88)
	.align		4
.L_88:
        /*010c*/ 	.word	index@(_ZN3cub18CUB_300001_SM_10006detail9transform16transform_kernelINS2_10policy_hubILb1EN4cuda3std3__45tupleIJN6thrust24THRUST_300001_SM_1000_NS7pointerI5SpaceNSA_8cuda_cub3tagENSA_11use_defaultESF_EEEEEE10policy1000ElNS7_10__identityEPSC_JSL_EEEvT0_iT1_T2_DpNS2_10kernel_argIT3_EE)
        /*0110*/ 	.word	0x00000000


	//----- nvinfo : EIATTR_MIN_STACK_SIZE
	.align		4
.L_89:
        /*0114*/ 	.byte	0x04, 0x12
        /*0116*/ 	.short	(.L_91 - .L_90)
	.align		4
.L_90:
        /*0118*/ 	.word	index@(_ZN3cub18CUB_300001_SM_10006detail9transform16transform_kernelINS2_10policy_hubILb1EN4cuda3std3__45tupleIJN6thrust24THRUST_300001_SM_1000_NS7pointerI5SpaceNSA_8cuda_cub3tagENSA_11use_defaultESF_EEEEEE10policy1000ElNS7_10__identityEPSC_JSL_EEEvT0_iT1_T2_DpNS2_10kernel_argIT3_EE)
        /*011c*/ 	.word	0x00000000


	//----- nvinfo : EIATTR_MIN_STACK_SIZE
	.align		4
.L_91:
        /*0120*/ 	.byte	0x04, 0x12
        /*0122*/ 	.short	(.L_93 - .L_92)
	.align		4
.L_92:
        /*0124*/ 	.word	index@(_ZN3cub18CUB_300001_SM_10006detail9transform16transform_kernelINS2_10policy_hubILb1EN4cuda3std3__45tupleIJN6thrust24THRUST_300001_SM_1000_NS7pointerI5SpaceNSA_8cuda_cub3tagENSA_11use_defaultESF_EEEEEE10policy1000EiNS7_10__identityEPSC_JSL_EEEvT0_iT1_T2_DpNS2_10kernel_argIT3_EE)
        /*0128*/ 	.word	0x00000000


	//----- nvinfo : EIATTR_MIN_STACK_SIZE
	.align		4
.L_93:
        /*012c*/ 	.byte	0x04, 0x12
        /*012e*/ 	.short	(.L_95 - .L_94)
	.align		4
.L_94:
        /*0130*/ 	.word	index@(_ZN3cub18CUB_300001_SM_10006detail9transform16transform_kernelINS2_10policy_hubILb1EN4cuda3std3__45tupleIJN6thrust24THRUST_300001_SM_1000_NS7pointerI5SpaceNSA_8cuda_cub3tagENSA_11use_defaultESF_EEEEEE10policy1000ElNS7_10__identityENSA_10device_ptrISC_EEJPSC_EEEvT0_iT1_T2_DpNS2_10kernel_argIT3_EE)
        /*0134*/ 	.word	0x00000000


	//----- nvinfo : EIATTR_MIN_STACK_SIZE
	.align		4
.L_95:
        /*0138*/ 	.byte	0x04, 0x12
        /*013a*/ 	.short	(.L_97 - .L_96)
	.align		4
.L_96:
        /*013c*/ 	.word	index@(_ZN3cub18CUB_300001_SM_10006detail9transform16transform_kernelINS2_10policy_hubILb1EN4cuda3std3__45tupleIJPK5SpaceEEEE10policy1000ElNS7_10__identityEN6thrust24THRUST_300001_SM_1000_NS10device_ptrIS9_EEJSB_EEEvT0_iT1_T2_DpNS2_10kernel_argIT3_EE)
        /*0140*/ 	.word	0x00000000


	//----- nvinfo : EIATTR_MIN_STACK_SIZE
	.align		4
.L_97:
        /*0144*/ 	.byte	0x04, 0x12
        /*0146*/ 	.short	(.L_99 - .L_98)
	.align		4
.L_98:
        /*0148*/ 	.word	index@(_ZN3cub18CUB_300001_SM_10006detail9transform16transform_kernelINS2_10policy_hubILb1EN4cuda3std3__45tupleIJPK5SpaceEEEE10policy1000EiNS7_10__identityEN6thrust24THRUST_300001_SM_1000_NS10device_ptrIS9_EEJSB_EEEvT0_iT1_T2_DpNS2_10kernel_argIT3_EE)
        /*014c*/ 	.word	0x00000000


	//----- nvinfo : EIATTR_MIN_STACK_SIZE
	.align		4
.L_99:
        /*0150*/ 	.byte	0x04, 0x12
        /*0152*/ 	.short	(.L_101 - .L_100)
	.align		4
.L_100:
        /*0154*/ 	.word	index@(_ZN3cub18CUB_300001_SM_10006detail9transform16transform_kernelINS2_10policy_hubILb1EN4cuda3std3__45tupleIJN6thrust24THRUST_300001_SM_1000_NS7pointerI5SpaceNSA_8cuda_cub3tagENSA_11use_defaultESF_EEEEEE10policy1000EiNS7_10__identityENSA_10device_ptrISC_EEJPSC_EEEvT0_iT1_T2_DpNS2_10kernel_argIT3_EE)
        /*0158*/ 	.word	0x00000000


	//----- nvinfo : EIATTR_MIN_STACK_SIZE
	.align		4
.L_101:
        /*015c*/ 	.byte	0x04, 0x12
        /*015e*/ 	.short	(.L_103 - .L_102)
	.align		4
.L_102:
        /*0160*/ 	.word	index@(_ZN3cub18CUB_300001_SM_10006detail8for_each13static_kernelINS2_12policy_hub_t12policy_500_tElN6thrust24THRUST_300001_SM_1000_NS8cuda_cub20__uninitialized_copy7functorINS7_7pointerI5SpaceNS8_3tagENS7_11use_defaultESE_EESF_EEEEvT0_T1_)
        /*0164*/ 	.word	0x00000000


	//----- nvinfo : EIATTR_MIN_STACK_SIZE
	.align		4
.L_103:
        /*0168*/ 	.byte	0x04, 0x12
        /*016a*/ 	.short	(.L_105 - .L_104)
	.align		4
.L_104:
        /*016c*/ 	.word	index@(_ZN3cub18CUB_300001_SM_10006detail8for_each13static_kernelINS2_12policy_hub_t12policy_500_tEmNS2_12op_wrapper_tImN6thrust24THRUST_300001_SM_1000_NS6detail23allocator_traits_detail24construct1_via_allocatorINS9_18no_throw_allocatorINS9_19temporary_allocatorI5SpaceNS8_8cuda_cub3tagEEEEEEENS8_7pointerISE_SG_NS8_11use_defaultESL_EEEEEEvT0_T1_)
        /*0170*/ 	.word	0x00000000


	//----- nvinfo : EIATTR_MIN_STACK_SIZE
	.align		4
.L_105:
        /*0174*/ 	.byte	0x04, 0x12
        /*0176*/ 	.short	(.L_107 - .L_106)
	.align		4
.L_106:
        /*0178*/ 	.word	index@(_ZN3cub18CUB_300001_SM_10006detail11EmptyKernelIvEEvv)
        /*017c*/ 	.word	0x00000000


	//----- nvinfo : EIATTR_MIN_STACK_SIZE
	.align		4
.L_107:
        /*0180*/ 	.byte	0x04, 0x12
        /*0182*/ 	.short	(.L_109 - .L_108)
	.align		4
.L_108:
        /*0184*/ 	.word	index@(_Z8SetSpaceP5WorldP5Space)
        /*0188*/ 	.word	0x00000000


	//----- nvinfo : EIATTR_MIN_STACK_SIZE
	.align		4
.L_109:
        /*018c*/ 	.byte	0x04, 0x12
        /*018e*/ 	.short	(.L_111 - .L_110)
	.align		4
.L_110:
        /*0190*/ 	.word	index@(_Z12KernelRunSimP6AnimalP5WorldPi)
        /*0194*/ 	.word	0x00000008
.L_111:


//--------------------- .nv.compat                --------------------------
	.section	.nv.compat,"",@"SHT_CUDA_COMPAT_INFO"
	.align	4
        /*0000*/ 	.byte	0x02, 0x09, 0x00, 0x00, 0x02, 0x02, 0x01, 0x00, 0x02, 0x05, 0x05, 0x00, 0x03, 0x07, 0x01, 0x01
        /*0010*/ 	.byte	0x02, 0x03, 0x00, 0x00, 0x02, 0x06, 0x01, 0x00, 0x04, 0x0b, 0x08, 0x00, 0x01, 0x00, 0x00, 0x00
        /*0020*/ 	.byte	0x00, 0x00, 0x00, 0x00


//--------------------- .nv.info._ZN3cub18CUB_300001_SM_10006detail9transform16transform_kernelINS2_10policy_hubILb1EN4cuda3std3__45tupleIJN6thrust24THRUST_300001_SM_1000_NS7pointerI5SpaceNSA_8cuda_cub3tagENSA_11use_defaultESF_EEEEEE10policy1000ElNS7_10__identityEPSC_JSL_EEEvT0_iT1_T2_DpNS2_10kernel_argIT3_EE --------------------------
	.section	.nv.info._ZN3cub18CUB_300001_SM_10006detail9transform16transform_kernelINS2_10policy_hubILb1EN4cuda3std3__45tupleIJN6thrust24THRUST_300001_SM_1000_NS7pointerI5SpaceNSA_8cuda_cub3tagENSA_11use_defaultESF_EEEEEE10policy1000ElNS7_10__identityEPSC_JSL_EEEvT0_iT1_T2_DpNS2_10kernel_argIT3_EE,"",@"SHT_CUDA_INFO"
	.sectionflags	@""
	.align	4


	//----- nvinfo : EIATTR_CUDA_API_VERSION
	.align		4
        /*0000*/ 	.byte	0x04, 0x37
        /*0002*/ 	.short	(.L_113 - .L_112)
.L_112:
        /*0004*/ 	.word	0x00000082


	//----- nvinfo : EIATTR_KPARAM_INFO
	.align		4
.L_113:
        /*0008*/ 	.byte	0x04, 0x17
        /*000a*/ 	.short	(.L_115 - .L_114)
.L_114:
        /*000c*/ 	.word	0x00000000
        /*0010*/ 	.short	0x0004
        /*0012*/ 	.short	0x0018
        /*0014*/ 	.byte	0x00, 0xf0, 0x41, 0x00


	//----- nvinfo : EIATTR_KPARAM_INFO
	.align		4
.L_115:
        /*0018*/ 	.byte	0x04, 0x17
        /*001a*/ 	.short	(.L_117 - .L_116)
.L_116:
        /*001c*/ 	.word	0x00000000
        /*0020*/ 	.short	0x0003
        /*0022*/ 	.short	0x0010
        /*0024*/ 	.byte	0x00, 0xf5, 0x21, 0x00


	//----- nvinfo : EIATTR_KPARAM_INFO
	.align		4
.L_117:
        /*0028*/ 	.byte	0x04, 0x17
        /*002a*/ 	.short	(.L_119 - .L_118)
.L_118:
        /*002c*/ 	.word	0x00000000
        /*0030*/ 	.short	0x0002
        /*0032*/ 	.short	0x000c
        /*0034*/ 	.byte	0x00, 0xf0, 0x05, 0x00


	//----- nvinfo : EIATTR_KPARAM_INFO
	.align		4
.L_119:
        /*0038*/ 	.byte	0x04, 0x17
        /*003a*/ 	.short	(.L_121 - .L_120)
.L_120:
        /*003c*/ 	.word	0x00000000
        /*0040*/ 	.short	0x0001
        /*0042*/ 	.short	0x0008
        /*0044*/ 	.byte	0x00, 0xf0, 0x11, 0x00


	//----- nvinfo : EIATTR_KPARAM_INFO
	.align		4
.L_121:
        /*0048*/ 	.byte	0x04, 0x17
        /*004a*/ 	.short	(.L_123 - .L_122)
.L_122:
        /*004c*/ 	.word	0x00000000
        /*0050*/ 	.short	0x0000
        /*0052*/ 	.short	0x0000
        /*0054*/ 	.byte	0x00, 0xf0, 0x21, 0x00


	//----- nvinfo : EIATTR_SPARSE_MMA_MASK
	.align		4
.L_123:
        /*0058*/ 	.byte	0x03, 0x50
        /*005a*/ 	.short	0x0000


	//----- nvinfo : EIATTR_MAXREG_COUNT
	.align		4
        /*005c*/ 	.byte	0x03, 0x1b
        /*005e*/ 	.short	0x00ff


	//----- nvinfo : EIATTR_MERCURY_ISA_VERSION
	.align		4
        /*0060*/ 	.byte	0x03, 0x5f
        /*0062*/ 	.short	0x0101


	//----- nvinfo : EIATTR_VRC_CTA_INIT_COUNT
	.align		4
        /*0064*/ 	.byte	0x02, 0x4a
	.zero		1
	.zero		1


	//----- nvinfo : EIATTR_EXIT_INSTR_OFFSETS
	.align		4
        /*0068*/ 	.byte	0x04, 0x1c
        /*006a*/ 	.short	(.L_125 - .L_124)


	//   ....[0]....
.L_124:
        /*006c*/ 	.word	0x00000300


	//   ....[1]....
        /*0070*/ 	.word	0x00000d90


	//   ....[2]....
        /*0074*/ 	.word	0x00001080


	//   ....[3]....
        /*0078*/ 	.word	0x00001220


	//   ....[4]....
        /*007c*/ 	.word	0x00001250


	//   ....[5]....
        /*0080*/ 	.word	0x000012e0


	//   ....[6]....
        /*0084*/ 	.word	0x00001300


	//   ....[7]....
        /*0088*/ 	.word	0x00001830


	//   ....[8]....
        /*008c*/ 	.word	0x00001a40


	//   ....[9]....
        /*0090*/ 	.word	0x00001b90


	//   ....[10]....
        /*0094*/ 	.word	0x00001c30


	//----- nvinfo : EIATTR_MAX_THREADS
	.align		4
.L_125:
        /*0098*/ 	.byte	0x04, 0x05
        /*009a*/ 	.short	(.L_127 - .L_126)
.L_126:
        /*009c*/ 	.word	0x00000080
        /*00a0*/ 	.word	0x00000001
        /*00a4*/ 	.word	0x00000001


	//----- nvinfo : EIATTR_CRS_STACK_SIZE
	.align		4
.L_127:
        /*00a8*/ 	.byte	0x04, 0x1e
        /*00aa*/ 	.short	(.L_129 - .L_128)
.L_128:
        /*00ac*/ 	.word	0x00000000


	//----- nvinfo : EIATTR_CBANK_PARAM_SIZE
	.align		4
.L_129:
        /*00b0*/ 	.byte	0x03, 0x19
        /*00b2*/ 	.short	0x0028


	//----- nvinfo : EIATTR_PARAM_CBANK
	.align		4
        /*00b4*/ 	.byte	0x04, 0x0a
        /*00b6*/ 	.short	(.L_131 - .L_130)
	.align		4
.L_130:
        /*00b8*/ 	.word	index@(.nv.constant0._ZN3cub18CUB_300001_SM_10006detail9transform16transform_kernelINS2_10policy_hubILb1EN4cuda3std3__45tupleIJN6thrust24THRUST_300001_SM_1000_NS7pointerI5SpaceNSA_8cuda_cub3tagENSA_11use_defaultESF_EEEEEE10policy1000ElNS7_10__identityEPSC_JSL_EEEvT0_iT1_T2_DpNS2_10kernel_argIT3_EE)
        /*00bc*/ 	.short	0x0380
        /*00be*/ 	.short	0x0028


	//----- nvinfo : EIATTR_SW_WAR
	.align		4
.L_131:
        /*00c0*/ 	.byte	0x04, 0x36
        /*00c2*/ 	.short	(.L_133 - .L_132)
.L_132:
        /*00c4*/ 	.word	0x00000008
.L_133:


//--------------------- .nv.info._ZN3cub18CUB_300001_SM_10006detail9transform16transform_kernelINS2_10policy_hubILb1EN4cuda3std3__45tupleIJN6thrust24THRUST_300001_SM_1000_NS7pointerI5SpaceNSA_8cuda_cub3tagENSA_11use_defaultESF_EEEEEE10policy1000EiNS7_10__identityEPSC_JSL_EEEvT0_iT1_T2_DpNS2_10kernel_argIT3_EE --------------------------
	.section	.nv.info._ZN3cub18CUB_300001_SM_10006detail9transform16transform_kernelINS2_10policy_hubILb1EN4cuda3std3__45tupleIJN6thrust24THRUST_300001_SM_1000_NS7pointerI5SpaceNSA_8cuda_cub3tagENSA_11use_defaultESF_EEEEEE10policy1000EiNS7_10__identityEPSC_JSL_EEEvT0_iT1_T2_DpNS2_10kernel_argIT3_EE,"",@"SHT_CUDA_INFO"
	.sectionflags	@""
	.align	4


	//----- nvinfo : EIATTR_CUDA_API_VERSION
	.align		4
        /*0000*/ 	.byte	0x04, 0x37
        /*0002*/ 	.short	(.L_135 - .L_134)
.L_134:
        /*0004*/ 	.word	0x00000082


	//----- nvinfo : EIATTR_KPARAM_INFO
	.align		4
.L_135:
        /*0008*/ 	.byte	0x04, 0x17
        /*000a*/ 	.short	(.L_137 - .L_136)
.L_136:
        /*000c*/ 	.word	0x00000000
        /*0010*/ 	.short	0x0004
        /*0012*/ 	.short	0x0018
        /*0014*/ 	.byte	0x00, 0xf0, 0x41, 0x00


	//----- nvinfo : EIATTR_KPARAM_INFO
	.align		4
.L_137:
        /*0018*/ 	.byte	0x04, 0x17
        /*001a*/ 	.short	(.L_139 - .L_138)
.L_138:
        /*001c*/ 	.word	0x00000000
        /*0020*/ 	.short	0x0003
        /*0022*/ 	.short	0x0010
        /*0024*/ 	.byte	0x00, 0xf5, 0x21, 0x00


	//----- nvinfo : EIATTR_KPARAM_INFO
	.align		4
.L_139:
        /*0028*/ 	.byte	0x04, 0x17
        /*002a*/ 	.short	(.L_141 - .L_140)
.L_140:
        /*002c*/ 	.word	0x00000000
        /*0030*/ 	.short	0x0002
        /*0032*/ 	.short	0x0008
        /*0034*/ 	.byte	0x00, 0xf0, 0x05, 0x00


	//----- nvinfo : EIATTR_KPARAM_INFO
	.align		4
.L_141:
        /*0038*/ 	.byte	0x04, 0x17
        /*003a*/ 	.short	(.L_143 - .L_142)
.L_142:
        /*003c*/ 	.word	0x00000000
        /*0040*/ 	.short	0x0001
        /*0042*/ 	.short	0x0004
        /*0044*/ 	.byte	0x00, 0xf0, 0x11, 0x00


	//----- nvinfo : EIATTR_KPARAM_INFO
	.align		4
.L_143:
        /*0048*/ 	.byte	0x04, 0x17
        /*004a*/ 	.short	(.L_145 - .L_144)
.L_144:
        /*004c*/ 	.word	0x00000000
        /*0050*/ 	.short	0x0000
        /*0052*/ 	.short	0x0000
        /*0054*/ 	.byte	0x00, 0xf0, 0x11, 0x00


	//----- nvinfo : EIATTR_SPARSE_MMA_MASK
	.align		4
.L_145:
        /*0058*/ 	.byte	0x03, 0x50
        /*005a*/ 	.short	0x0000


	//----- nvinfo : EIATTR_MAXREG_COUNT
	.align		4
        /*005c*/ 	.byte	0x03, 0x1b
        /*005e*/ 	.short	0x00ff


	//----- nvinfo : EIATTR_MERCURY_ISA_VERSION
	.align		4
        /*0060*/ 	.byte	0x03, 0x5f
        /*0062*/ 	.short	0x0101


	//----- nvinfo : EIATTR_VRC_CTA_INIT_COUNT
	.align		4
        /*0064*/ 	.byte	0x02, 0x4a
	.zero		1
	.zero		1


	//----- nvinfo : EIATTR_EXIT_INSTR_OFFSETS
	.align		4
        /*0068*/ 	.byte	0x04, 0x1c
        /*006a*/ 	.short	(.L_147 - .L_146)


	//   ....[0]....
.L_146:
        /*006c*/ 	.word	0x00000260


	//   ....[1]....
        /*0070*/ 	.word	0x00000790


	//   ....[2]....
        /*0074*/ 	.word	0x000009d0


	//   ....[3]....
        /*0078*/ 	.word	0x00000b40


	//   ....[4]....
        /*007c*/ 	.word	0x00000c00


	//   ....[5]....
        /*0080*/ 	.word	0x00000c30


	//   ....[6]....
        /*0084*/ 	.word	0x00001180


	//   ....[7]....
        /*0088*/ 	.word	0x000014b0


	//   ....[8]....
        /*008c*/ 	.word	0x00001670


	//   ....[9]....
        /*0090*/ 	.word	0x000016a0


	//   ....[10]....
        /*0094*/ 	.word	0x00001740


	//----- nvinfo : EIATTR_MAX_THREADS
	.align		4
.L_147:
        /*0098*/ 	.byte	0x04, 0x05
        /*009a*/ 	.short	(.L_149 - .L_148)
.L_148:
        /*009c*/ 	.word	0x00000080
        /*00a0*/ 	.word	0x00000001
        /*00a4*/ 	.word	0x00000001


	//----- nvinfo : EIATTR_CRS_STACK_SIZE
	.align		4
.L_149:
        /*00a8*/ 	.byte	0x04, 0x1e
        /*00aa*/ 	.short	(.L_151 - .L_150)
.L_150:
        /*00ac*/ 	.word	0x00000000


	//----- nvinfo : EIATTR_CBANK_PARAM_SIZE
	.align		4
.L_151:
        /*00b0*/ 	.byte	0x03, 0x19
        /*00b2*/ 	.short	0x0028


	//----- nvinfo : EIATTR_PARAM_CBANK
	.align		4
        /*00b4*/ 	.byte	0x04, 0x0a
        /*00b6*/ 	.short	(.L_153 - .L_152)
	.align		4
.L_152:
        /*00b8*/ 	.word	index@(.nv.constant0._ZN3cub18CUB_300001_SM_10006detail9transform16transform_kernelINS2_10policy_hubILb1EN4cuda3std3__45tupleIJN6thrust24THRUST_300001_SM_1000_NS7pointerI5SpaceNSA_8cuda_cub3tagENSA_11use_defaultESF_EEEEEE10policy1000EiNS7_10__identityEPSC_JSL_EEEvT0_iT1_T2_DpNS2_10kernel_argIT3_EE)
        /*00bc*/ 	.short	0x0380
        /*00be*/ 	.short	0x0028


	//----- nvinfo : EIATTR_SW_WAR
	.align		4
.L_153:
        /*00c0*/ 	.byte	0x04, 0x36
        /*00c2*/ 	.short	(.L_155 - .L_154)
.L_154:
        /*00c4*/ 	.word	0x00000008
.L_155:


//--------------------- .nv.info._ZN3cub18CUB_300001_SM_10006detail9transform16transform_kernelINS2_10policy_hubILb1EN4cuda3std3__45tupleIJN6thrust24THRUST_300001_SM_1000_NS7pointerI5SpaceNSA_8cuda_cub3tagENSA_11use_defaultESF_EEEEEE10policy1000ElNS7_10__identityENSA_10device_ptrISC_EEJPSC_EEEvT0_iT1_T2_DpNS2_10kernel_argIT3_EE --------------------------
	.section	.nv.info._ZN3cub18CUB_300001_SM_10006detail9transform16transform_kernelINS2_10policy_hubILb1EN4cuda3std3__45tupleIJN6thrust24THRUST_300001_SM_1000_NS7pointerI5SpaceNSA_8cuda_cub3tagENSA_11use_defaultESF_EEEEEE10policy1000ElNS7_10__identityENSA_10device_ptrISC_EEJPSC_EEEvT0_iT1_T2_DpNS2_10kernel_argIT3_EE,"",@"SHT_CUDA_INFO"
	.sectionflags	@""
	.align	4


	//----- nvinfo : EIATTR_CUDA_API_VERSION
	.align		4
        /*0000*/ 	.byte	0x04, 0x37
        /*0002*/ 	.short	(.L_157 - .L_156)
.L_156:
        /*0004*/ 	.word	0x00000082


	//----- nvinfo : EIATTR_KPARAM_INFO
	.align		4
.L_157:
        /*0008*/ 	.byte	0x04, 0x17
        /*000a*/ 	.short	(.L_159 - .L_158)
.L_158:
        /*000c*/ 	.word	0x00000000
        /*0010*/ 	.short	0x0004
        /*0012*/ 	.short	0x0018
        /*0014*/ 	.byte	0x00, 0xf0, 0x41, 0x00


	//----- nvinfo : EIATTR_KPARAM_INFO
	.align		4
.L_159:
        /*0018*/ 	.byte	0x04, 0x17
        /*001a*/ 	.short	(.L_161 - .L_160)
.L_160:
        /*001c*/ 	.word	0x00000000
        /*0020*/ 	.short	0x0003
        /*0022*/ 	.short	0x0010
        /*0024*/ 	.byte	0x00, 0xf0, 0x21, 0x00


	//----- nvinfo : EIATTR_KPARAM_INFO
	.align		4
.L_161:
        /*0028*/ 	.byte	0x04, 0x17
        /*002a*/ 	.short	(.L_163 - .L_162)
.L_162:
        /*002c*/ 	.word	0x00000000
        /*0030*/ 	.short	0x0002
        /*0032*/ 	.short	0x000c
        /*0034*/ 	.byte	0x00, 0xf0, 0x05, 0x00


	//----- nvinfo : EIATTR_KPARAM_INFO
	.align		4
.L_163:
        /*0038*/ 	.byte	0x04, 0x17
        /*003a*/ 	.short	(.L_165 - .L_164)
.L_164:
        /*003c*/ 	.word	0x00000000
        /*0040*/ 	.short	0x0001
        /*0042*/ 	.short	0x0008
        /*0044*/ 	.byte	0x00, 0xf0, 0x11, 0x00


	//----- nvinfo : EIATTR_KPARAM_INFO
	.align		4
.L_165:
        /*0048*/ 	.byte	0x04, 0x17
        /*004a*/ 	.short	(.L_167 - .L_166)
.L_166:
        /*004c*/ 	.word	0x00000000
        /*0050*/ 	.short	0x0000
        /*0052*/ 	.short	0x0000
        /*0054*/ 	.byte	0x00, 0xf0, 0x21, 0x00


	//----- nvinfo : EIATTR_SPARSE_MMA_MASK
	.align		4
.L_167:
        /*0058*/ 	.byte	0x03, 0x50
        /*005a*/ 	.short	0x0000


	//----- nvinfo : EIATTR_MAXREG_COUNT
	.align		4
        /*005c*/ 	.byte	0x03, 0x1b
        /*005e*/ 	.short	0x00ff


	//----- nvinfo : EIATTR_MERCURY_ISA_VERSION
	.align		4
        /*0060*/ 	.byte	0x03, 0x5f
        /*0062*/ 	.short	0x0101


	//----- nvinfo : EIATTR_VRC_CTA_INIT_COUNT
	.align		4
        /*0064*/ 	.byte	0x02, 0x4a
	.zero		1
	.zero		1


	//----- nvinfo : EIATTR_EXIT_INSTR_OFFSETS
	.align		4
        /*0068*/ 	.byte	0x04, 0x1c
        /*006a*/ 	.short	(.L_169 - .L_168)


	//   ....[0]....
.L_168:
        /*006c*/ 	.word	0x00000300


	//   ....[1]....
        /*0070*/ 	.word	0x00000d90


	//   ....[2]....
        /*0074*/ 	.word	0x00001080


	//   ....[3]....
        /*0078*/ 	.word	0x00001220


	//   ....[4]....
        /*007c*/ 	.word	0x00001250


	//   ....[5]....
        /*0080*/ 	.word	0x000012e0


	//   ....[6]....
        /*0084*/ 	.word	0x00001300


	//   ....[7]....
        /*0088*/ 	.word	0x00001830


	//   ....[8]....
        /*008c*/ 	.word	0x00001a40


	//   ....[9]....
        /*0090*/ 	.word	0x00001b90


	//   ....[10]....
        /*0094*/ 	.word	0x00001c30


	//----- nvinfo : EIATTR_MAX_THREADS
	.align		4
.L_169:
        /*0098*/ 	.byte	0x04, 0x05
        /*009a*/ 	.short	(.L_171 - .L_170)
.L_170:
        /*009c*/ 	.word	0x00000080
        /*00a0*/ 	.word	0x00000001
        /*00a4*/ 	.word	0x00000001


	//----- nvinfo : EIATTR_CRS_STACK_SIZE
	.align		4
.L_171:
        /*00a8*/ 	.byte	0x04, 0x1e
        /*00aa*/ 	.short	(.L_173 - .L_172)
.L_172:
        /*00ac*/ 	.word	0x00000000


	//----- nvinfo : EIATTR_CBANK_PARAM_SIZE
	.align		4
.L_173:
        /*00b0*/ 	.byte	0x03, 0x19
        /*00b2*/ 	.short	0x0028


	//----- nvinfo : EIATTR_PARAM_CBANK
	.align		4
        /*00b4*/ 	.byte	0x04, 0x0a
        /*00b6*/ 	.short	(.L_175 - .L_174)
	.align		4
.L_174:
        /*00b8*/ 	.word	index@(.nv.constant0._ZN3cub18CUB_300001_SM_10006detail9transform16transform_kernelINS2_10policy_hubILb1EN4cuda3std3__45tupleIJN6thrust24THRUST_300001_SM_1000_NS7pointerI5SpaceNSA_8cuda_cub3tagENSA_11use_defaultESF_EEEEEE10policy1000ElNS7_10__identityENSA_10device_ptrISC_EEJPSC_EEEvT0_iT1_T2_DpNS2_10kernel_argIT3_EE)
        /*00bc*/ 	.short	0x0380
        /*00be*/ 	.short	0x0028


	//----- nvinfo : EIATTR_SW_WAR
	.align		4
.L_175:
        /*00c0*/ 	.byte	0x04, 0x36
        /*00c2*/ 	.short	(.L_177 - .L_176)
.L_176:
        /*00c4*/ 	.word	0x00000008
.L_177:


//--------------------- .nv.info._ZN3cub18CUB_300001_SM_10006detail9transform16transform_kernelINS2_10policy_hubILb1EN4cuda3std3__45tupleIJPK5SpaceEEEE10policy1000ElNS7_10__identityEN6thrust24THRUST_300001_SM_1000_NS10device_ptrIS9_EEJSB_EEEvT0_iT1_T2_DpNS2_10kernel_argIT3_EE --------------------------
	.section	.nv.info._ZN3cub18CUB_300001_SM_10006detail9transform16transform_kernelINS2_10policy_hubILb1EN4cuda3std3__45tupleIJPK5SpaceEEEE10policy1000ElNS7_10__identityEN6thrust24THRUST_300001_SM_1000_NS10device_ptrIS9_EEJSB_EEEvT0_iT1_T2_DpNS2_10kernel_argIT3_EE,"",@"SHT_CUDA_INFO"
	.sectionflags	@""
	.align	4


	//----- nvinfo : EIATTR_CUDA_API_VERSION
	.align		4
        /*0000*/ 	.byte	0x04, 0x37
        /*0002*/ 	.short	(.L_179 - .L_178)
.L_178:
        /*0004*/ 	.word	0x00000082


	//----- nvinfo : EIATTR_KPARAM_INFO
	.align		4
.L_179:
        /*0008*/ 	.byte	0x04, 0x17
        /*000a*/ 	.short	(.L_181 - .L_180)
.L_180:
        /*000c*/ 	.word	0x00000000
        /*0010*/ 	.short	0x0004
        /*0012*/ 	.short	0x0018
        /*0014*/ 	.byte	0x00, 0xf0, 0x41, 0x00


	//----- nvinfo : EIATTR_KPARAM_INFO
	.align		4
.L_181:
        /*0018*/ 	.byte	0x04, 0x17
        /*001a*/ 	.short	(.L_183 - .L_182)
.L_182:
        /*001c*/ 	.word	0x00000000
        /*0020*/ 	.short	0x0003
        /*0022*/ 	.short	0x0010
        /*0024*/ 	.byte	0x00, 0xf0, 0x21, 0x00


	//----- nvinfo : EIATTR_KPARAM_INFO
	.align		4
.L_183:
        /*0028*/ 	.byte	0x04, 0x17
        /*002a*/ 	.short	(.L_185 - .L_184)
.L_184:
        /*002c*/ 	.word	0x00000000
        /*0030*/ 	.short	0x0002
        /*0032*/ 	.short	0x000c
        /*0034*/ 	.byte	0x00, 0xf0, 0x05, 0x00


	//----- nvinfo : EIATTR_KPARAM_INFO
	.align		4
.L_185:
        /*0038*/ 	.byte	0x04, 0x17
        /*003a*/ 	.short	(.L_187 - .L_186)
.L_186:
        /*003c*/ 	.word	0x00000000
        /*0040*/ 	.short	0x0001
        /*0042*/ 	.short	0x0008
        /*0044*/ 	.byte	0x00, 0xf0, 0x11, 0x00


	//----- nvinfo : EIATTR_KPARAM_INFO
	.align		4
.L_187:
        /*0048*/ 	.byte	0x04, 0x17
        /*004a*/ 	.short	(.L_189 - .L_188)
.L_188:
        /*004c*/ 	.word	0x00000000
        /*0050*/ 	.short	0x0000
        /*0052*/ 	.short	0x0000
        /*0054*/ 	.byte	0x00, 0xf0, 0x21, 0x00


	//----- nvinfo : EIATTR_SPARSE_MMA_MASK
	.align		4
.L_189:
        /*0058*/ 	.byte	0x03, 0x50
        /*005a*/ 	.short	0x0000


	//----- nvinfo : EIATTR_MAXREG_COUNT
	.align		4
        /*005c*/ 	.byte	0x03, 0x1b
        /*005e*/ 	.short	0x00ff


	//----- nvinfo : EIATTR_MERCURY_ISA_VERSION
	.align		4
        /*0060*/ 	.byte	0x03, 0x5f
        /*0062*/ 	.short	0x0101


	//----- nvinfo : EIATTR_VRC_CTA_INIT_COUNT
	.align		4
        /*0064*/ 	.byte	0x02, 0x4a
	.zero		1
	.zero		1


	//----- nvinfo : EIATTR_EXIT_INSTR_OFFSETS
	.align		4
        /*0068*/ 	.byte	0x04, 0x1c
        /*006a*/ 	.short	(.L_191 - .L_190)


	//   ....[0]....
.L_190:
        /*006c*/ 	.word	0x00000300


	//   ....[1]....
        /*0070*/ 	.word	0x00000d90


	//   ....[2]....
        /*0074*/ 	.word	0x00001080


	//   ....[3]....
        /*0078*/ 	.word	0x00001220


	//   ....[4]....
        /*007c*/ 	.word	0x00001250


	//   ....[5]....
        /*0080*/ 	.word	0x000012e0


	//   ....[6]....
        /*0084*/ 	.word	0x00001300


	//   ....[7]....
        /*0088*/ 	.word	0x00001830


	//   ....[8]....
        /*008c*/ 	.word	0x00001a40


	//   ....[9]....
        /*0090*/ 	.word	0x00001b90


	//   ....[10]....
        /*0094*/ 	.word	0x00001c30


	//----- nvinfo : EIATTR_MAX_THREADS
	.align		4
.L_191:
        /*0098*/ 	.byte	0x04, 0x05
        /*009a*/ 	.short	(.L_193 - .L_192)
.L_192:
        /*009c*/ 	.word	0x00000080
        /*00a0*/ 	.word	0x00000001
        /*00a4*/ 	.word	0x00000001


	//----- nvinfo : EIATTR_CRS_STACK_SIZE
	.align		4
.L_193:
        /*00a8*/ 	.byte	0x04, 0x1e
        /*00aa*/ 	.short	(.L_195 - .L_194)
.L_194:
        /*00ac*/ 	.word	0x00000000


	//----- nvinfo : EIATTR_CBANK_PARAM_SIZE
	.align		4
.L_195:
        /*00b0*/ 	.byte	0x03, 0x19
        /*00b2*/ 	.short	0x0028


	//----- nvinfo : EIATTR_PARAM_CBANK
	.align		4
        /*00b4*/ 	.byte	0x04, 0x0a
        /*00b6*/ 	.short	(.L_197 - .L_196)
	.align		4
.L_196:
        /*00b8*/ 	.word	index@(.nv.constant0._ZN3cub18CUB_300001_SM_10006detail9transform16transform_kernelINS2_10policy_hubILb1EN4cuda3std3__45tupleIJPK5SpaceEEEE10policy1000ElNS7_10__identityEN6thrust24THRUST_300001_SM_1000_NS10device_ptrIS9_EEJSB_EEEvT0_iT1_T2_DpNS2_10kernel_argIT3_EE)
        /*00bc*/ 	.short	0x0380
        /*00be*/ 	.short	0x0028


	//----- nvinfo : EIATTR_SW_WAR
	.align		4
.L_197:
        /*00c0*/ 	.byte	0x04, 0x36
        /*00c2*/ 	.short	(.L_199 - .L_198)
.L_198:
        /*00c4*/ 	.word	0x00000008
.L_199:


//--------------------- .nv.info._ZN3cub18CUB_300001_SM_10006detail9transform16transform_kernelINS2_10policy_hubILb1EN4cuda3std3__45tupleIJPK5SpaceEEEE10policy1000EiNS7_10__identityEN6thrust24THRUST_300001_SM_1000_NS10device_ptrIS9_EEJSB_EEEvT0_iT1_T2_DpNS2_10kernel_argIT3_EE --------------------------
	.section	.nv.info._ZN3cub18CUB_300001_SM_10006detail9transform16transform_kernelINS2_10policy_hubILb1EN4cuda3std3__45tupleIJPK5SpaceEEEE10policy1000EiNS7_10__identityEN6thrust24THRUST_300001_SM_1000_NS10device_ptrIS9_EEJSB_EEEvT0_iT1_T2_DpNS2_10kernel_argIT3_EE,"",@"SHT_CUDA_INFO"
	.sectionflags	@""
	.align	4


	//----- nvinfo : EIATTR_CUDA_API_VERSION
	.align		4
        /*0000*/ 	.byte	0x04, 0x37
        /*0002*/ 	.short	(.L_201 - .L_200)
.L_200:
        /*0004*/ 	.word	0x00000082


	//----- nvinfo : EIATTR_KPARAM_INFO
	.align		4
.L_201:
        /*0008*/ 	.byte	0x04, 0x17
        /*000a*/ 	.short	(.L_203 - .L_202)
.L_202:
        /*000c*/ 	.word	0x00000000
        /*0010*/ 	.short	0x0004
        /*0012*/ 	.short	0x0018
        /*0014*/ 	.byte	0x00, 0xf0, 0x41, 0x00


	//----- nvinfo : EIATTR_KPARAM_INFO
	.align		4
.L_203:
        /*0018*/ 	.byte	0x04, 0x17
        /*001a*/ 	.short	(.L_205 - .L_204)
.L_204:
        /*001c*/ 	.word	0x00000000
        /*0020*/ 	.short	0x0003
        /*0022*/ 	.short	0x0010
        /*0024*/ 	.byte	0x00, 0xf0, 0x21, 0x00


	//----- nvinfo : EIATTR_KPARAM_INFO
	.align		4
.L_205:
        /*0028*/ 	.byte	0x04, 0x17
        /*002a*/ 	.short	(.L_207 - .L_206)
.L_206:
        /*002c*/ 	.word	0x00000000
        /*0030*/ 	.short	0x0002
        /*0032*/ 	.short	0x0008
        /*0034*/ 	.byte	0x00, 0xf0, 0x05, 0x00


	//----- nvinfo : EIATTR_KPARAM_INFO
	.align		4
.L_207:
        /*0038*/ 	.byte	0x04, 0x17
        /*003a*/ 	.short	(.L_209 - .L_208)
.L_208:
        /*003c*/ 	.word	0x00000000
        /*0040*/ 	.short	0x0001
        /*0042*/ 	.short	0x0004
        /*0044*/ 	.byte	0x00, 0xf0, 0x11, 0x00


	//----- nvinfo : EIATTR_KPARAM_INFO
	.align		4
.L_209:
        /*0048*/ 	.byte	0x04, 0x17
        /*004a*/ 	.short	(.L_211 - .L_210)
.L_210:
        /*004c*/ 	.word	0x00000000
        /*0050*/ 	.short	0x0000
        /*0052*/ 	.short	0x0000
        /*0054*/ 	.byte	0x00, 0xf0, 0x11, 0x00


	//----- nvinfo : EIATTR_SPARSE_MMA_MASK
	.align		4
.L_211:
        /*0058*/ 	.byte	0x03, 0x50
        /*005a*/ 	.short	0x0000


	//----- nvinfo : EIATTR_MAXREG_COUNT
	.align		4
        /*005c*/ 	.byte	0x03, 0x1b
        /*005e*/ 	.short	0x00ff


	//----- nvinfo : EIATTR_MERCURY_ISA_VERSION
	.align		4
        /*0060*/ 	.byte	0x03, 0x5f
        /*0062*/ 	.short	0x0101


	//----- nvinfo : EIATTR_VRC_CTA_INIT_COUNT
	.align		4
        /*0064*/ 	.byte	0x02, 0x4a
	.zero		1
	.zero		1


	//----- nvinfo : EIATTR_EXIT_INSTR_OFFSETS
	.align		4
        /*0068*/ 	.byte	0x04, 0x1c
        /*006a*/ 	.short	(.L_213 - .L_212)


	//   ....[0]....
.L_212:
        /*006c*/ 	.word	0x00000260


	//   ....[1]....
        /*0070*/ 	.word	0x00000790


	//   ....[2]....
        /*0074*/ 	.word	0x000009d0


	//   ....[3]....
        /*0078*/ 	.word	0x00000b40


	//   ....[4]....
        /*007c*/ 	.word	0x00000c00


	//   ....[5]....
        /*0080*/ 	.word	0x00000c30


	//   ....[6]....
        /*0084*/ 	.word	0x00001180


	//   ....[7]....
        /*0088*/ 	.word	0x000014b0


	//   ....[8]....
        /*008c*/ 	.word	0x00001670


	//   ....[9]....
        /*0090*/ 	.word	0x000016a0


	//   ....[10]....
        /*0094*/ 	.word	0x00001740


	//----- nvinfo : EIATTR_MAX_THREADS
	.align		4
.L_213:
        /*0098*/ 	.byte	0x04, 0x05
        /*009a*/ 	.short	(.L_215 - .L_214)
.L_214:
        /*009c*/ 	.word	0x00000080
        /*00a0*/ 	.word	0x00000001
        /*00a4*/ 	.word	0x00000001


	//----- nvinfo : EIATTR_CRS_STACK_SIZE
	.align		4
.L_215:
        /*00a8*/ 	.byte	0x04, 0x1e
        /*00aa*/ 	.short	(.L_217 - .L_216)
.L_216:
        /*00ac*/ 	.word	0x00000000


	//----- nvinfo : EIATTR_CBANK_PARAM_SIZE
	.align		4
.L_217:
        /*00b0*/ 	.byte	0x03, 0x19
        /*00b2*/ 	.short	0x0028


	//----- nvinfo : EIATTR_PARAM_CBANK
	.align		4
        /*00b4*/ 	.byte	0x04, 0x0a
        /*00b6*/ 	.short	(.L_219 - .L_218)
	.align		4
.L_218:
        /*00b8*/ 	.word	index@(.nv.constant0._ZN3cub18CUB_300001_SM_10006detail9transform16transform_kernelINS2_10policy_hubILb1EN4cuda3std3__45tupleIJPK5SpaceEEEE10policy1000EiNS7_10__identityEN6thrust24THRUST_300001_SM_1000_NS10device_ptrIS9_EEJSB_EEEvT0_iT1_T2_DpNS2_10kernel_argIT3_EE)
        /*00bc*/ 	.short	0x0380
        /*00be*/ 	.short	0x0028


	//----- nvinfo : EIATTR_SW_WAR
	.align		4
.L_219:
        /*00c0*/ 	.byte	0x04, 0x36
        /*00c2*/ 	.short	(.L_221 - .L_220)
.L_220:
        /*00c4*/ 	.word	0x00000008
.L_221:


//--------------------- .nv.info._ZN3cub18CUB_300001_SM_10006detail9transform16transform_kernelINS2_10policy_hubILb1EN4cuda3std3__45tupleIJN6thrust24THRUST_300001_SM_1000_NS7pointerI5SpaceNSA_8cuda_cub3tagENSA_11use_defaultESF_EEEEEE10policy1000EiNS7_10__identityENSA_10device_ptrISC_EEJPSC_EEEvT0_iT1_T2_DpNS2_10kernel_argIT3_EE --------------------------
	.section	.nv.info._ZN3cub18CUB_300001_SM_10006detail9transform16transform_kernelINS2_10policy_hubILb1EN4cuda3std3__45tupleIJN6thrust24THRUST_300001_SM_1000_NS7pointerI5SpaceNSA_8cuda_cub3tagENSA_11use_defaultESF_EEEEEE10policy1000EiNS7_10__identityENSA_10device_ptrISC_EEJPSC_EEEvT0_iT1_T2_DpNS2_10kernel_argIT3_EE,"",@"SHT_CUDA_INFO"
	.sectionflags	@""
	.align	4


	//----- nvinfo : EIATTR_CUDA_API_VERSION
	.align		4
        /*0000*/ 	.byte	0x04, 0x37
        /*0002*/ 	.short	(.L_223 - .L_222)
.L_222:
        /*0004*/ 	.word	0x00000082


	//----- nvinfo : EIATTR_KPARAM_INFO
	.align		4
.L_223:
        /*0008*/ 	.byte	0x04, 0x17
        /*000a*/ 	.short	(.L_225 - .L_224)
.L_224:
        /*000c*/ 	.word	0x00000000
        /*0010*/ 	.short	0x0004
        /*0012*/ 	.short	0x0018
        /*0014*/ 	.byte	0x00, 0xf0, 0x41, 0x00


	//----- nvinfo : EIATTR_KPARAM_INFO
	.align		4
.L_225:
        /*0018*/ 	.byte	0x04, 0x17
        /*001a*/ 	.short	(.L_227 - .L_226)
.L_226:
        /*001c*/ 	.word	0x00000000
        /*0020*/ 	.short	0x0003
        /*0022*/ 	.short	0x0010
        /*0024*/ 	.byte	0x00, 0xf0, 0x21, 0x00


	//----- nvinfo : EIATTR_KPARAM_INFO
	.align		4
.L_227:
        /*0028*/ 	.byte	0x04, 0x17
        /*002a*/ 	.short	(.L_229 - .L_228)
.L_228:
        /*002c*/ 	.word	0x00000000
        /*0030*/ 	.short	0x0002
        /*0032*/ 	.short	0x0008
        /*0034*/ 	.byte	0x00, 0xf0, 0x05, 0x00


	//----- nvinfo : EIATTR_KPARAM_INFO
	.align		4
.L_229:
        /*0038*/ 	.byte	0x04, 0x17
        /*003a*/ 	.short	(.L_231 - .L_230)
.L_230:
        /*003c*/ 	.word	0x00000000
        /*0040*/ 	.short	0x0001
        /*0042*/ 	.short	0x0004
        /*0044*/ 	.byte	0x00, 0xf0, 0x11, 0x00


	//----- nvinfo : EIATTR_KPARAM_INFO
	.align		4
.L_231:
        /*0048*/ 	.byte	0x04, 0x17
        /*004a*/ 	.short	(.L_233 - .L_232)
.L_232:
        /*004c*/ 	.word	0x00000000
        /*0050*/ 	.short	0x0000
        /*0052*/ 	.short	0x0000
        /*0054*/ 	.byte	0x00, 0xf0, 0x11, 0x00


	//----- nvinfo : EIATTR_SPARSE_MMA_MASK
	.align		4
.L_233:
        /*0058*/ 	.byte	0x03, 0x50
        /*005a*/ 	.short	0x0000


	//----- nvinfo : EIATTR_MAXREG_COUNT
	.align		4
        /*005c*/ 	.byte	0x03, 0x1b
        /*005e*/ 	.short	0x00ff


	//----- nvinfo : EIATTR_MERCURY_ISA_VERSION
	.align		4
        /*0060*/ 	.byte	0x03, 0x5f
        /*0062*/ 	.short	0x0101


	//----- nvinfo : EIATTR_VRC_CTA_INIT_COUNT
	.align		4
        /*0064*/ 	.byte	0x02, 0x4a
	.zero		1
	.zero		1


	//----- nvinfo : EIATTR_EXIT_INSTR_OFFSETS
	.align		4
        /*0068*/ 	.byte	0x04, 0x1c
        /*006a*/ 	.short	(.L_235 - .L_234)


	//   ....[0]....
.L_234:
        /*006c*/ 	.word	0x00000260


	//   ....[1]....
        /*0070*/ 	.word	0x00000790


	//   ....[2]....
        /*0074*/ 	.word	0x000009d0


	//   ....[3]....
        /*0078*/ 	.word	0x00000b40


	//   ....[4]....
        /*007c*/ 	.word	0x00000c00


	//   ....[5]....
        /*0080*/ 	.word	0x00000c30


	//   ....[6]....
        /*0084*/ 	.word	0x00001180


	//   ....[7]....
        /*0088*/ 	.word	0x000014b0


	//   ....[8]....
        /*008c*/ 	.word	0x00001670


	//   ....[9]....
        /*0090*/ 	.word	0x000016a0


	//   ....[10]....
        /*0094*/ 	.word	0x00001740


	//----- nvinfo : EIATTR_MAX_THREADS
	.align		4
.L_235:
        /*0098*/ 	.byte	0x04, 0x05
        /*009a*/ 	.short	(.L_237 - .L_236)
.L_236:
        /*009c*/ 	.word	0x00000080
        /*00a0*/ 	.word	0x00000001
        /*00a4*/ 	.word	0x00000001


	//----- nvinfo : EIATTR_CRS_STACK_SIZE
	.align		4
.L_237:
        /*00a8*/ 	.byte	0x04, 0x1e
        /*00aa*/ 	.short	(.L_239 - .L_238)
.L_238:
        /*00ac*/ 	.word	0x00000000


	//----- nvinfo : EIATTR_CBANK_PARAM_SIZE
	.align		4
.L_239:
        /*00b0*/ 	.byte	0x03, 0x19
        /*00b2*/ 	.short	0x0028


	//----- nvinfo : EIATTR_PARAM_CBANK
	.align		4
        /*00b4*/ 	.byte	0x04, 0x0a
        /*00b6*/ 	.short	(.L_241 - .L_240)
	.align		4
.L_240:
        /*00b8*/ 	.word	index@(.nv.constant0._ZN3cub18CUB_300001_SM_10006detail9transform16transform_kernelINS2_10policy_hubILb1EN4cuda3std3__45tupleIJN6thrust24THRUST_300001_SM_1000_NS7pointerI5SpaceNSA_8cuda_cub3tagENSA_11use_defaultESF_EEEEEE10policy1000EiNS7_10__identityENSA_10device_ptrISC_EEJPSC_EEEvT0_iT1_T2_DpNS2_10kernel_argIT3_EE)
        /*00bc*/ 	.short	0x0380
        /*00be*/ 	.short	0x0028


	//----- nvinfo : EIATTR_SW_WAR
	.align		4
.L_241:
        /*00c0*/ 	.byte	0x04, 0x36
        /*00c2*/ 	.short	(.L_243 - .L_242)
.L_242:
        /*00c4*/ 	.word	0x00000008
.L_243:


//--------------------- .nv.info._ZN3cub18CUB_300001_SM_10006detail8for_each13static_kernelINS2_12policy_hub_t12policy_500_tElN6thrust24THRUST_300001_SM_1000_NS8cuda_cub20__uninitialized_copy7functorINS7_7pointerI5SpaceNS8_3tagENS7_11use_defaultESE_EESF_EEEEvT0_T1_ --------------------------
	.section	.nv.info._ZN3cub18CUB_300001_SM_10006detail8for_each13static_kernelINS2_12policy_hub_t12policy_500_tElN6thrust24THRUST_300001_SM_1000_NS8cuda_cub20__uninitialized_copy7functorINS7_7pointerI5SpaceNS8_3tagENS7_11use_defaultESE_EESF_EEEEvT0_T1_,"",@"SHT_CUDA_INFO"
	.sectionflags	@""
	.align	4


	//----- nvinfo : EIATTR_CUDA_API_VERSION
	.align		4
        /*0000*/ 	.byte	0x04, 0x37
        /*0002*/ 	.short	(.L_245 - .L_244)
.L_244:
        /*0004*/ 	.word	0x00000082


	//----- nvinfo : EIATTR_KPARAM_INFO
	.align		4
.L_245:
        /*0008*/ 	.byte	0x04, 0x17
        /*000a*/ 	.short	(.L_247 - .L_246)
.L_246:
        /*000c*/ 	.word	0x00000000
        /*0010*/ 	.short	0x0001
        /*0012*/ 	.short	0x0008
        /*0014*/ 	.byte	0x00, 0xf0, 0x41, 0x00


	//----- nvinfo : EIATTR_KPARAM_INFO
	.align		4
.L_247:
        /*0018*/ 	.byte	0x04, 0x17
        /*001a*/ 	.short	(.L_249 - .L_248)
.L_248:
        /*001c*/ 	.word	0x00000000
        /*0020*/ 	.short	0x0000
        /*0022*/ 	.short	0x0000
        /*0024*/ 	.byte	0x00, 0xf0, 0x21, 0x00


	//----- nvinfo : EIATTR_SPARSE_MMA_MASK
	.align		4
.L_249:
        /*0028*/ 	.byte	0x03, 0x50
        /*002a*/ 	.short	0x0000


	//----- nvinfo : EIATTR_MAXREG_COUNT
	.align		4
        /*002c*/ 	.byte	0x03, 0x1b
        /*002e*/ 	.short	0x00ff


	//----- nvinfo : EIATTR_MERCURY_ISA_VERSION
	.align		4
        /*0030*/ 	.byte	0x03, 0x5f
        /*0032*/ 	.short	0x0101


	//----- nvinfo : EIATTR_VRC_CTA_INIT_COUNT
	.align		4
        /*0034*/ 	.byte	0x02, 0x4a
	.zero		1
	.zero		1


	//----- nvinfo : EIATTR_EXIT_INSTR_OFFSETS
	.align		4
        /*0038*/ 	.byte	0x04, 0x1c
        /*003a*/ 	.short	(.L_251 - .L_250)


	//   ....[0]....
.L_250:
        /*003c*/ 	.word	0x00000200


	//   ....[1]....
        /*0040*/ 	.word	0x000003c0


	//   ....[2]....
        /*0044*/ 	.word	0x000004c0


	//----- nvinfo : EIATTR_MAX_THREADS
	.align		4
.L_251:
        /*0048*/ 	.byte	0x04, 0x05
        /*004a*/ 	.short	(.L_253 - .L_252)
.L_252:
        /*004c*/ 	.word	0x00000100
        /*0050*/ 	.word	0x00000001
        /*0054*/ 	.word	0x00000001


	//----- nvinfo : EIATTR_CRS_STACK_SIZE
	.align		4
.L_253:
        /*0058*/ 	.byte	0x04, 0x1e
        /*005a*/ 	.short	(.L_255 - .L_254)
.L_254:
        /*005c*/ 	.word	0x00000000


	//----- nvinfo : EIATTR_CBANK_PARAM_SIZE
	.align		4
.L_255:
        /*0060*/ 	.byte	0x03, 0x19
        /*0062*/ 	.short	0x0018


	//----- nvinfo : EIATTR_PARAM_CBANK
	.align		4
        /*0064*/ 	.byte	0x04, 0x0a
        /*0066*/ 	.short	(.L_257 - .L_256)
	.align		4
.L_256:
        /*0068*/ 	.word	index@(.nv.constant0._ZN3cub18CUB_300001_SM_10006detail8for_each13static_kernelINS2_12policy_hub_t12policy_500_tElN6thrust24THRUST_300001_SM_1000_NS8cuda_cub20__uninitialized_copy7functorINS7_7pointerI5SpaceNS8_3tagENS7_11use_defaultESE_EESF_EEEEvT0_T1_)
        /*006c*/ 	.short	0x0380
        /*006e*/ 	.short	0x0018


	//----- nvinfo : EIATTR_SW_WAR
	.align		4
.L_257:
        /*0070*/ 	.byte	0x04, 0x36
        /*0072*/ 	.short	(.L_259 - .L_258)
.L_258:
        /*0074*/ 	.word	0x00000008
.L_259:


//--------------------- .nv.info._ZN3cub18CUB_300001_SM_10006detail8for_each13static_kernelINS2_12policy_hub_t12policy_500_tEmNS2_12op_wrapper_tImN6thrust24THRUST_300001_SM_1000_NS6detail23allocator_traits_detail24construct1_via_allocatorINS9_18no_throw_allocatorINS9_19temporary_allocatorI5SpaceNS8_8cuda_cub3tagEEEEEEENS8_7pointerISE_SG_NS8_11use_defaultESL_EEEEEEvT0_T1_ --------------------------
	.section	.nv.info._ZN3cub18CUB_300001_SM_10006detail8for_each13static_kernelINS2_12policy_hub_t12policy_500_tEmNS2_12op_wrapper_tImN6thrust24THRUST_300001_SM_1000_NS6detail23allocator_traits_detail24construct1_via_allocatorINS9_18no_throw_allocatorINS9_19temporary_allocatorI5SpaceNS8_8cuda_cub3tagEEEEEEENS8_7pointerISE_SG_NS8_11use_defaultESL_EEEEEEvT0_T1_,"",@"SHT_CUDA_INFO"
	.sectionflags	@""
	.align	4


	//----- nvinfo : EIATTR_CUDA_API_VERSION
	.align		4
        /*0000*/ 	.byte	0x04, 0x37
        /*0002*/ 	.short	(.L_261 - .L_260)
.L_260:
        /*0004*/ 	.word	0x00000082


	//----- nvinfo : EIATTR_KPARAM_INFO
	.align		4
.L_261:
        /*0008*/ 	.byte	0x04, 0x17
        /*000a*/ 	.short	(.L_263 - .L_262)
.L_262:
        /*000c*/ 	.word	0x00000000
        /*0010*/ 	.short	0x0001
        /*0012*/ 	.short	0x0008
        /*0014*/ 	.byte	0x00, 0xf0, 0x41, 0x00


	//----- nvinfo : EIATTR_KPARAM_INFO
	.align		4
.L_263:
        /*0018*/ 	.byte	0x04, 0x17
        /*001a*/ 	.short	(.L_265 - .L_264)
.L_264:
        /*001c*/ 	.word	0x00000000
        /*0020*/ 	.short	0x0000
        /*0022*/ 	.short	0x0000
        /*0024*/ 	.byte	0x00, 0xf0, 0x21, 0x00


	//----- nvinfo : EIATTR_SPARSE_MMA_MASK
	.align		4
.L_265:
        /*0028*/ 	.byte	0x03, 0x50
        /*002a*/ 	.short	0x0000


	//----- nvinfo : EIATTR_MAXREG_COUNT
	.align		4
        /*002c*/ 	.byte	0x03, 0x1b
        /*002e*/ 	.short	0x00ff


	//----- nvinfo : EIATTR_MERCURY_ISA_VERSION
	.align		4
        /*0030*/ 	.byte	0x03, 0x5f
        /*0032*/ 	.short	0x0101


	//----- nvinfo : EIATTR_VRC_CTA_INIT_COUNT
	.align		4
        /*0034*/ 	.byte	0x02, 0x4a
	.zero		1
	.zero		1


	//----- nvinfo : EIATTR_EXIT_INSTR_OFFSETS
	.align		4
        /*0038*/ 	.byte	0x04, 0x1c
        /*003a*/ 	.short	(.L_267 - .L_266)


	//   ....[0]....
.L_266:
        /*003c*/ 	.word	0x00000170


	//   ....[1]....
        /*0040*/ 	.word	0x00000290


	//   ....[2]....
        /*0044*/ 	.word	0x000002d0


	//----- nvinfo : EIATTR_MAX_THREADS
	.align		4
.L_267:
        /*0048*/ 	.byte	0x04, 0x05
        /*004a*/ 	.short	(.L_269 - .L_268)
.L_268:
        /*004c*/ 	.word	0x00000100
        /*0050*/ 	.word	0x00000001
        /*0054*/ 	.word	0x00000001


	//----- nvinfo : EIATTR_CBANK_PARAM_SIZE
	.align		4
.L_269:
        /*0058*/ 	.byte	0x03, 0x19
        /*005a*/ 	.short	0x0018


	//----- nvinfo : EIATTR_PARAM_CBANK
	.align		4
        /*005c*/ 	.byte	0x04, 0x0a
        /*005e*/ 	.short	(.L_271 - .L_270)
	.align		4
.L_270:
        /*0060*/ 	.word	index@(.nv.constant0._ZN3cub18CUB_300001_SM_10006detail8for_each13static_kernelINS2_12policy_hub_t12policy_500_tEmNS2_12op_wrapper_tImN6thrust24THRUST_300001_SM_1000_NS6detail23allocator_traits_detail24construct1_via_allocatorINS9_18no_throw_allocatorINS9_19temporary_allocatorI5SpaceNS8_8cuda_cub3tagEEEEEEENS8_7pointerISE_SG_NS8_11use_defaultESL_EEEEEEvT0_T1_)
        /*0064*/ 	.short	0x0380
        /*0066*/ 	.short	0x0018


	//----- nvinfo : EIATTR_SW_WAR
	.align		4
.L_271:
        /*0068*/ 	.byte	0x04, 0x36
        /*006a*/ 	.short	(.L_273 - .L_272)
.L_272:
        /*006c*/ 	.word	0x00000008
.L_273:


//--------------------- .nv.info._ZN3cub18CUB_300001_SM_10006detail11EmptyKernelIvEEvv --------------------------
	.section	.nv.info._ZN3cub18CUB_300001_SM_10006detail11EmptyKernelIvEEvv,"",@"SHT_CUDA_INFO"
	.sectionflags	@""
	.align	4


	//----- nvinfo : EIATTR_CUDA_API_VERSION
	.align		4
        /*0000*/ 	.byte	0x04, 0x37
        /*0002*/ 	.short	(.L_275 - .L_274)
.L_274:
        /*0004*/ 	.word	0x00000082


	//----- nvinfo : EIATTR_SPARSE_MMA_MASK
	.align		4
.L_275:
        /*0008*/ 	.byte	0x03, 0x50
        /*000a*/ 	.short	0x0000


	//----- nvinfo : EIATTR_MAXREG_COUNT
	.align		4
        /*000c*/ 	.byte	0x03, 0x1b
        /*000e*/ 	.short	0x00ff


	//----- nvinfo : EIATTR_MERCURY_ISA_VERSION
	.align		4
        /*0010*/ 	.byte	0x03, 0x5f
        /*0012*/ 	.short	0x0101


	//----- nvinfo : EIATTR_VRC_CTA_INIT_COUNT
	.align		4
        /*0014*/ 	.byte	0x02, 0x4a
	.zero		1
	.zero		1


	//----- nvinfo : EIATTR_EXIT_INSTR_OFFSETS
	.align		4
        /*0018*/ 	.byte	0x04, 0x1c
        /*001a*/ 	.short	(.L_277 - .L_276)


	//   ....[0]....
.L_276:
        /*001c*/ 	.word	0x00000010


	//----- nvinfo : EIATTR_SW_WAR
	.align		4
.L_277:
        /*0020*/ 	.byte	0x04, 0x36
        /*0022*/ 	.short	(.L_279 - .L_278)
.L_278:
        /*0024*/ 	.word	0x00000008
.L_279:


//--------------------- .nv.info._Z8SetSpaceP5WorldP5Space --------------------------
	.section	.nv.info._Z8SetSpaceP5WorldP5Space,"",@"SHT_CUDA_INFO"
	.sectionflags	@""
	.align	4


	//----- nvinfo : EIATTR_CUDA_API_VERSION
	.align		4
        /*0000*/ 	.byte	0x04, 0x37
        /*0002*/ 	.short	(.L_281 - .L_280)
.L_280:
        /*0004*/ 	.word	0x00000082


	//----- nvinfo : EIATTR_KPARAM_INFO
	.align		4
.L_281:
        /*0008*/ 	.byte	0x04, 0x17
        /*000a*/ 	.short	(.L_283 - .L_282)
.L_282:
        /*000c*/ 	.word	0x00000000
        /*0010*/ 	.short	0x0001
        /*0012*/ 	.short	0x0008
        /*0014*/ 	.byte	0x00, 0xf5, 0x21, 0x00


	//----- nvinfo : EIATTR_KPARAM_INFO
	.align		4
.L_283:
        /*0018*/ 	.byte	0x04, 0x17
        /*001a*/ 	.short	(.L_285 - .L_284)
.L_284:
        /*001c*/ 	.word	0x00000000
        /*0020*/ 	.short	0x0000
        /*0022*/ 	.short	0x0000
        /*0024*/ 	.byte	0x00, 0xf5, 0x21, 0x00


	//----- nvinfo : EIATTR_SPARSE_MMA_MASK
	.align		4
.L_285:
        /*0028*/ 	.byte	0x03, 0x50
        /*002a*/ 	.short	0x0000


	//----- nvinfo : EIATTR_MAXREG_COUNT
	.align		4
        /*002c*/ 	.byte	0x03, 0x1b
        /*002e*/ 	.short	0x00ff


	//----- nvinfo : EIATTR_MERCURY_ISA_VERSION
	.align		4
        /*0030*/ 	.byte	0x03, 0x5f
        /*0032*/ 	.short	0x0101


	//----- nvinfo : EIATTR_VRC_CTA_INIT_COUNT
	.align		4
        /*0034*/ 	.byte	0x02, 0x4a
	.zero		1
	.zero		1


	//----- nvinfo : EIATTR_EXIT_INSTR_OFFSETS
	.align		4
        /*0038*/ 	.byte	0x04, 0x1c
        /*003a*/ 	.short	(.L_287 - .L_286)


	//   ....[0]....
.L_286:
        /*003c*/ 	.word	0x00000050


	//----- nvinfo : EIATTR_CBANK_PARAM_SIZE
	.align		4
.L_287:
        /*0040*/ 	.byte	0x03, 0x19
        /*0042*/ 	.short	0x0010


	//----- nvinfo : EIATTR_PARAM_CBANK
	.align		4
        /*0044*/ 	.byte	0x04, 0x0a
        /*0046*/ 	.short	(.L_289 - .L_288)
	.align		4
.L_288:
        /*0048*/ 	.word	index@(.nv.constant0._Z8SetSpaceP5WorldP5Space)
        /*004c*/ 	.short	0x0380
        /*004e*/ 	.short	0x0010


	//----- nvinfo : EIATTR_SW_WAR
	.align		4
.L_289:
        /*0050*/ 	.byte	0x04, 0x36
        /*0052*/ 	.short	(.L_291 - .L_290)
.L_290:
        /*0054*/ 	.word	0x00000008
.L_291:


//--------------------- .nv.info._Z12KernelRunSimP6AnimalP5WorldPi --------------------------
	.section	.nv.info._Z12KernelRunSimP6AnimalP5WorldPi,"",@"SHT_CUDA_INFO"
	.sectionflags	@""
	.align	4


	//----- nvinfo : EIATTR_CUDA_API_VERSION
	.align		4
        /*0000*/ 	.byte	0x04, 0x37
        /*0002*/ 	.short	(.L_293 - .L_292)
.L_292:
        /*0004*/ 	.word	0x00000082


	//----- nvinfo : EIATTR_KPARAM_INFO
	.align		4
.L_293:
        /*0008*/ 	.byte	0x04, 0x17
        /*000a*/ 	.short	(.L_295 - .L_294)
.L_294:
        /*000c*/ 	.word	0x00000000
        /*0010*/ 	.short	0x0002
        /*0012*/ 	.short	0x0010
        /*0014*/ 	.byte	0x00, 0xf5, 0x21, 0x00


	//----- nvinfo : EIATTR_KPARAM_INFO
	.align		4
.L_295:
        /*0018*/ 	.byte	0x04, 0x17
        /*001a*/ 	.short	(.L_297 - .L_296)
.L_296:
        /*001c*/ 	.word	0x00000000
        /*0020*/ 	.short	0x0001
        /*0022*/ 	.short	0x0008
        /*0024*/ 	.byte	0x00, 0xf5, 0x21, 0x00


	//----- nvinfo : EIATTR_KPARAM_INFO
	.align		4
.L_297:
        /*0028*/ 	.byte	0x04, 0x17
        /*002a*/ 	.short	(.L_299 - .L_298)
.L_298:
        /*002c*/ 	.word	0x00000000
        /*0030*/ 	.short	0x0000
        /*0032*/ 	.short	0x0000
        /*0034*/ 	.byte	0x00, 0xf5, 0x21, 0x00


	//----- nvinfo : EIATTR_SPARSE_MMA_MASK
	.align		4
.L_299:
        /*0038*/ 	.byte	0x03, 0x50
        /*003a*/ 	.short	0x0000


	//----- nvinfo : EIATTR_MAXREG_COUNT
	.align		4
        /*003c*/ 	.byte	0x03, 0x1b
        /*003e*/ 	.short	0x00ff


	//----- nvinfo : EIATTR_EXTERNS
	.align		4
        /*0040*/ 	.byte	0x04, 0x0f
        /*0042*/ 	.short	(.L_301 - .L_300)


	//   ....[0]....
	.align		4
.L_300:
        /*0044*/ 	.word	index@(vprintf)


	//   ....[1]....
	.align		4
        /*0048*/ 	.word	index@(malloc)


	//   ....[2]....
	.align		4
        /*004c*/ 	.word	index@(free)


	//----- nvinfo : EIATTR_MERCURY_ISA_VERSION
	.align		4
.L_301:
        /*0050*/ 	.byte	0x03, 0x5f
        /*0052*/ 	.short	0x0101


	//----- nvinfo : EIATTR_VRC_CTA_INIT_COUNT
	.align		4
        /*0054*/ 	.byte	0x02, 0x4a
	.zero		1
	.zero		1


	//----- nvinfo : EIATTR_SYSCALL_OFFSETS
	.align		4
        /*0058*/ 	.byte	0x04, 0x46
        /*005a*/ 	.short	(.L_303 - .L_302)


	//   ....[0]....
.L_302:
        /*005c*/ 	.word	0x00000240


	//   ....[1]....
        /*0060*/ 	.word	0x00000510


	//   ....[2]....
        /*0064*/ 	.word	0x00000a20


	//   ....[3]....
        /*0068*/ 	.word	0x00001490


	//   ....[4]....
        /*006c*/ 	.word	0x00001940


	//   ....[5]....
        /*0070*/ 	.word	0x00002530


	//----- nvinfo : EIATTR_EXIT_INSTR_OFFSETS
	.align		4
.L_303:
        /*0074*/ 	.byte	0x04, 0x1c
        /*0076*/ 	.short	(.L_305 - .L_304)


	//   ....[0]....
.L_304:
        /*0078*/ 	.word	0x000000e0


	//   ....[1]....
        /*007c*/ 	.word	0x00002540


	//----- nvinfo : EIATTR_CRS_STACK_SIZE
	.align		4
.L_305:
        /*0080*/ 	.byte	0x04, 0x1e
        /*0082*/ 	.short	(.L_307 - .L_306)
.L_306:
        /*0084*/ 	.word	0x00000000


	//----- nvinfo : EIATTR_CBANK_PARAM_SIZE
	.align		4
.L_307:
        /*0088*/ 	.byte	0x03, 0x19
        /*008a*/ 	.short	0x0018


	//----- nvinfo : EIATTR_PARAM_CBANK
	.align		4
        /*008c*/ 	.byte	0x04, 0x0a
        /*008e*/ 	.short	(.L_309 - .L_308)
	.align		4
.L_308:
        /*0090*/ 	.word	index@(.nv.constant0._Z12KernelRunSimP6AnimalP5WorldPi)
        /*0094*/ 	.short	0x0380
        /*0096*/ 	.short	0x0018


	//----- nvinfo : EIATTR_SW_WAR
	.align		4
.L_309:
        /*0098*/ 	.byte	0x04, 0x36
        /*009a*/ 	.short	(.L_311 - .L_310)
.L_310:
        /*009c*/ 	.word	0x00000008
.L_311:


//--------------------- .nv.callgraph             --------------------------
	.section	.nv.callgraph,"",@"SHT_CUDA_CALLGRAPH"
	.align	4
	.sectionentsize	8
	.align		4
        /*0000*/ 	.word	0x00000000
	.align		4
        /*0004*/ 	.word	0xffffffff
	.align		4
        /*0008*/ 	.word	index@(_Z12KernelRunSimP6AnimalP5WorldPi)
	.align		4
        /*000c*/ 	.word	index@(vprintf)
	.align		4
        /*0010*/ 	.word	index@(_Z12KernelRunSimP6AnimalP5WorldPi)
	.align		4
        /*0014*/ 	.word	index@(free)
	.align		4
        /*0018*/ 	.word	index@(_Z12KernelRunSimP6AnimalP5WorldPi)
	.align		4
        /*001c*/ 	.word	index@(malloc)
	.align		4
        /*0020*/ 	.word	0x00000000
	.align		4
        /*0024*/ 	.word	0xfffffffe
	.align		4
        /*0028*/ 	.word	0x00000000
	.align		4
        /*002c*/ 	.word	0xfffffffd
	.align		4
        /*0030*/ 	.word	0x00000000
	.align		4
        /*0034*/ 	.word	0xfffffffc


//--------------------- .nv.constant4             --------------------------
	.section	.nv.constant4,"a",@progbits
	.align	8
	.align		8
.nv.constant4:
        /*0000*/ 	.dword	_ZN34_INTERNAL_6b479987_4_k_cu_ba41f9384cuda3std3__45__cpo5beginE
	.align		8
        /*0008*/ 	.dword	_ZN34_INTERNAL_6b479987_4_k_cu_ba41f9384cuda3std3__45__cpo3endE
	.align		8
        /*0010*/ 	.dword	_ZN34_INTERNAL_6b479987_4_k_cu_ba41f9384cuda3std3__45__cpo6cbeginE
	.align		8
        /*0018*/ 	.dword	_ZN34_INTERNAL_6b479987_4_k_cu_ba41f9384cuda3std3__45__cpo4cendE
	.align		8
        /*0020*/ 	.dword	_ZN34_INTERNAL_6b479987_4_k_cu_ba41f9384cuda3std3__45__cpo6rbeginE
	.align		8
        /*0028*/ 	.dword	_ZN34_INTERNAL_6b479987_4_k_cu_ba41f9384cuda3std3__45__cpo4rendE
	.align		8
        /*0030*/ 	.dword	_ZN34_INTERNAL_6b479987_4_k_cu_ba41f9384cuda3std3__45__cpo7crbeginE
	.align		8
        /*0038*/ 	.dword	_ZN34_INTERNAL_6b479987_4_k_cu_ba41f9384cuda3std3__45__cpo5crendE
	.align		8
        /*0040*/ 	.dword	_ZN34_INTERNAL_6b479987_4_k_cu_ba41f9384cuda3std3__436_GLOBAL__N__6b479987_4_k_cu_ba41f9386ignoreE
	.align		8
        /*0048*/ 	.dword	_ZN34_INTERNAL_6b479987_4_k_cu_ba41f9384cuda3std3__419piecewise_constructE
	.align		8
        /*0050*/ 	.dword	_ZN34_INTERNAL_6b479987_4_k_cu_ba41f9384cuda3std3__48in_placeE
	.align		8
        /*0058*/ 	.dword	_ZN34_INTERNAL_6b479987_4_k_cu_ba41f9384cuda3std3__420unreachable_sentinelE
	.align		8
        /*0060*/ 	.dword	_ZN34_INTERNAL_6b479987_4_k_cu_ba41f9384cuda3std3__47nulloptE
	.align		8
        /*0068*/ 	.dword	_ZN34_INTERNAL_6b479987_4_k_cu_ba41f9384cuda3std3__48unexpectE
	.align		8
        /*0070*/ 	.dword	_ZN34_INTERNAL_6b479987_4_k_cu_ba41f9384cuda3std6ranges3__45__cpo4swapE
	.align		8
        /*0078*/ 	.dword	_ZN34_INTERNAL_6b479987_4_k_cu_ba41f9384cuda3std6ranges3__45__cpo9iter_moveE
	.align		8
        /*0080*/ 	.dword	_ZN34_INTERNAL_6b479987_4_k_cu_ba41f9384cuda3std6ranges3__45__cpo5beginE
	.align		8
        /*0088*/ 	.dword	_ZN34_INTERNAL_6b479987_4_k_cu_ba41f9384cuda3std6ranges3__45__cpo3endE
	.align		8
        /*0090*/ 	.dword	_ZN34_INTERNAL_6b479987_4_k_cu_ba41f9384cuda3std6ranges3__45__cpo6cbeginE
	.align		8
        /*0098*/ 	.dword	_ZN34_INTERNAL_6b479987_4_k_cu_ba41f9384cuda3std6ranges3__45__cpo4cendE
	.align		8
        /*00a0*/ 	.dword	_ZN34_INTERNAL_6b479987_4_k_cu_ba41f9384cuda3std6ranges3__45__cpo7advanceE
	.align		8
        /*00a8*/ 	.dword	_ZN34_INTERNAL_6b479987_4_k_cu_ba41f9384cuda3std6ranges3__45__cpo9iter_swapE
	.align		8
        /*00b0*/ 	.dword	_ZN34_INTERNAL_6b479987_4_k_cu_ba41f9384cuda3std6ranges3__45__cpo4nextE
	.align		8
        /*00b8*/ 	.dword	_ZN34_INTERNAL_6b479987_4_k_cu_ba41f9384cuda3std6ranges3__45__cpo4prevE
	.align		8
        /*00c0*/ 	.dword	_ZN34_INTERNAL_6b479987_4_k_cu_ba41f9384cuda3std6ranges3__45__cpo4dataE
	.align		8
        /*00c8*/ 	.dword	_ZN34_INTERNAL_6b479987_4_k_cu_ba41f9384cuda3std6ranges3__45__cpo5cdataE
	.align		8
        /*00d0*/ 	.dword	_ZN34_INTERNAL_6b479987_4_k_cu_ba41f9384cuda3std6ranges3__45__cpo4sizeE
	.align		8
        /*00d8*/ 	.dword	_ZN34_INTERNAL_6b479987_4_k_cu_ba41f9384cuda3std6ranges3__45__cpo5ssizeE
	.align		8
        /*00e0*/ 	.dword	_ZN34_INTERNAL_6b479987_4_k_cu_ba41f9384cuda3std6ranges3__45__cpo8distanceE
	.align		8
        /*00e8*/ 	.dword	_ZN34_INTERNAL_6b479987_4_k_cu_ba41f9386thrust24THRUST_300001_SM_1000_NS8cuda_cub3parE
	.align		8
        /*00f0*/ 	.dword	_ZN34_INTERNAL_6b479987_4_k_cu_ba41f9386thrust24THRUST_300001_SM_1000_NS8cuda_cub10par_nosyncE
	.align		8
        /*00f8*/ 	.dword	_ZN34_INTERNAL_6b479987_4_k_cu_ba41f9386thrust24THRUST_300001_SM_1000_NS6system6detail10sequential3seqE
	.align		8
        /*0100*/ 	.dword	_ZN34_INTERNAL_6b479987_4_k_cu_ba41f9386thrust24THRUST_300001_SM_1000_NS12placeholders2_1E
	.align		8
        /*0108*/ 	.dword	_ZN34_INTERNAL_6b479987_4_k_cu_ba41f9386thrust24THRUST_300001_SM_1000_NS12placeholders2_2E
	.align		8
        /*0110*/ 	.dword	_ZN34_INTERNAL_6b479987_4_k_cu_ba41f9386thrust24THRUST_300001_SM_1000_NS12placeholders2_3E
	.align		8
        /*0118*/ 	.dword	_ZN34_INTERNAL_6b479987_4_k_cu_ba41f9386thrust24THRUST_300001_SM_1000_NS12placeholders2_4E
	.align		8
        /*0120*/ 	.dword	_ZN34_INTERNAL_6b479987_4_k_cu_ba41f9386thrust24THRUST_300001_SM_1000_NS12placeholders2_5E
	.align		8
        /*0128*/ 	.dword	_ZN34_INTERNAL_6b479987_4_k_cu_ba41f9386thrust24THRUST_300001_SM_1000_NS12placeholders2_6E
	.align		8
        /*0130*/ 	.dword	_ZN34_INTERNAL_6b479987_4_k_cu_ba41f9386thrust24THRUST_300001_SM_1000_NS12placeholders2_7E
	.align		8
        /*0138*/ 	.dword	_ZN34_INTERNAL_6b479987_4_k_cu_ba41f9386thrust24THRUST_300001_SM_1000_NS12placeholders2_8E
	.align		8
        /*0140*/ 	.dword	_ZN34_INTERNAL_6b479987_4_k_cu_ba41f9386thrust24THRUST_300001_SM_1000_NS12placeholders2_9E
	.align		8
        /*0148*/ 	.dword	_ZN34_INTERNAL_6b479987_4_k_cu_ba41f9386thrust24THRUST_300001_SM_1000_NS12placeholders3_10E
	.align		8
        /*0150*/ 	.dword	_ZN34_INTERNAL_6b479987_4_k_cu_ba41f9386thrust24THRUST_300001_SM_1000_NS3seqE
	.align		8
        /*0158*/ 	.dword	$str
	.align		8
        /*0160*/ 	.dword	vprintf
	.align		8
        /*0168*/ 	.dword	malloc
	.align		8
        /*0170*/ 	.dword	free


//--------------------- .text._ZN3cub18CUB_300001_SM_10006detail9transform16transform_kernelINS2_10policy_hubILb1EN4cuda3std3__45tupleIJN6thrust24THRUST_300001_SM_1000_NS7pointerI5SpaceNSA_8cuda_cub3tagENSA_11use_defaultESF_EEEEEE10policy1000ElNS7_10__identityEPSC_JSL_EEEvT0_iT1_T2_DpNS2_10kernel_argIT3_EE --------------------------
	.section	.text._ZN3cub18CUB_300001_SM_10006detail9transform16transform_kernelINS2_10policy_hubILb1EN4cuda3std3__45tupleIJN6thrust24THRUST_300001_SM_1000_NS7pointerI5SpaceNSA_8cuda_cub3tagENSA_11use_defaultESF_EEEEEE10policy1000ElNS7_10__identityEPSC_JSL_EEEvT0_iT1_T2_DpNS2_10kernel_argIT3_EE,"ax",@progbits
	.align	128
        .global         _ZN3cub18CUB_300001_SM_10006detail9transform16transform_kernelINS2_10policy_hubILb1EN4cuda3std3__45tupleIJN6thrust24THRUST_300001_SM_1000_NS7pointerI5SpaceNSA_8cuda_cub3tagENSA_11use_defaultESF_EEEEEE10policy1000ElNS7_10__identityEPSC_JSL_EEEvT0_iT1_T2_DpNS2_10kernel_argIT3_EE
        .type           _ZN3cub18CUB_300001_SM_10006detail9transform16transform_kernelINS2_10policy_hubILb1EN4cuda3std3__45tupleIJN6thrust24THRUST_300001_SM_1000_NS7pointerI5SpaceNSA_8cuda_cub3tagENSA_11use_defaultESF_EEEEEE10policy1000ElNS7_10__identityEPSC_JSL_EEEvT0_iT1_T2_DpNS2_10kernel_argIT3_EE,@function
        .size           _ZN3cub18CUB_300001_SM_10006detail9transform16transform_kernelINS2_10policy_hubILb1EN4cuda3std3__45tupleIJN6thrust24THRUST_300001_SM_1000_NS7pointerI5SpaceNSA_8cuda_cub3tagENSA_11use_defaultESF_EEEEEE10policy1000ElNS7_10__identityEPSC_JSL_EEEvT0_iT1_T2_DpNS2_10kernel_argIT3_EE,(.L_x_207 - _ZN3cub18CUB_300001_SM_10006detail9transform16transform_kernelINS2_10policy_hubILb1EN4cuda3std3__45tupleIJN6thrust24THRUST_300001_SM_1000_NS7pointerI5SpaceNSA_8cuda_cub3tagENSA_11use_defaultESF_EEEEEE10policy1000ElNS7_10__identityEPSC_JSL_EEEvT0_iT1_T2_DpNS2_10kernel_argIT3_EE)
        .other          _ZN3cub18CUB_300001_SM_10006detail9transform16transform_kernelINS2_10policy_hubILb1EN4cuda3std3__45tupleIJN6thrust24THRUST_300001_SM_1000_NS7pointerI5SpaceNSA_8cuda_cub3tagENSA_11use_defaultESF_EEEEEE10policy1000ElNS7_10__identityEPSC_JSL_EEEvT0_iT1_T2_DpNS2_10kernel_argIT3_EE,@"STO_CUDA_ENTRY STV_DEFAULT"
_ZN3cub18CUB_300001_SM_10006detail9transform16transform_kernelINS2_10policy_hubILb1EN4cuda3std3__45tupleIJN6thrust24THRUST_300001_SM_1000_NS7pointerI5SpaceNSA_8cuda_cub3tagENSA_11use_defaultESF_EEEEEE10policy1000ElNS7_10__identityEPSC_JSL_EEEvT0_iT1_T2_DpNS2_10kernel_argIT3_EE:
.text._ZN3cub18CUB_300001_SM_10006detail9transform16transform_kernelINS2_10policy_hubILb1EN4cuda3std3__45tupleIJN6thrust24THRUST_300001_SM_1000_NS7pointerI5SpaceNSA_8cuda_cub3tagENSA_11use_defaultESF_EEEEEE10policy1000ElNS7_10__identityEPSC_JSL_EEEvT0_iT1_T2_DpNS2_10kernel_argIT3_EE:
[----:B------:R-:W-:Y:S08]  /*0000*/  LDC R1, c[0x0][0x37c] ;  /* 0x0000df00ff017b82 */ /* 0x000ff00000000800 */
[----:B------:R-:W0:Y:S01]  /*0010*/  LDC R0, c[0x0][0x388] ;  /* 0x0000e200ff007b82 */ /* 0x000e220000000800 */
[----:B------:R-:W1:Y:S01]  /*0020*/  LDCU.64 UR6, c[0x0][0x380] ;  /* 0x00007000ff0677ac */ /* 0x000e620008000a00 */
[----:B------:R-:W2:Y:S01]  /*0030*/  S2R R7, SR_TID.X ;  /* 0x0000000000077919 */ /* 0x000ea20000002100 */
[----:B------:R-:W-:Y:S05]  /*0040*/  BSSY.RECONVERGENT B0, `(.L_x_0) ;  /* 0x000001b000007945 */ /* 0x000fea0003800200 */
[----:B------:R-:W3:Y:S01]  /*0050*/  S2UR UR4, SR_CTAID.X ;  /* 0x00000000000479c3 */ /* 0x000ee20000002500 */
[----:B0-----:R-:W-:-:S05]  /*0060*/  IMAD.SHL.U32 R5, R0, 0x80, RZ ;  /* 0x0000008000057824 */ /* 0x001fca00078e00ff */
[----:B------:R-:W-:Y:S01]  /*0070*/  SHF.R.S32.HI R4, RZ, 0x1f, R5 ;  /* 0x0000001fff047819 */ /* 0x000fe20000011405 */
[----:B---3--:R-:W-:-:S04]  /*0080*/  IMAD.WIDE.U32 R2, R5, UR4, RZ ;  /* 0x0000000405027c25 */ /* 0x008fc8000f8e00ff */
[----:B------:R-:W-:Y:S01]  /*0090*/  IMAD R9, R4, UR4, RZ ;  /* 0x0000000404097c24 */ /* 0x000fe2000f8e02ff */
[----:B-1----:R-:W-:Y:S01]  /*00a0*/  IADD3 R6, P1, PT, -R2, UR6, RZ ;  /* 0x0000000602067c10 */ /* 0x002fe2000ff3e1ff */
[----:B--2---:R-:W-:Y:S02]  /*00b0*/  IMAD.SHL.U32 R11, R7, 0x80, RZ ;  /* 0x00000080070b7824 */ /* 0x004fe400078e00ff */
[----:B------:R-:W-:Y:S01]  /*00c0*/  IMAD.IADD R10, R3, 0x1, R9 ;  /* 0x00000001030a7824 */ /* 0x000fe200078e0209 */
[----:B------:R-:W-:-:S04]  /*00d0*/  ISETP.LT.U32.AND P0, PT, R6, R5, PT ;  /* 0x000000050600720c */ /* 0x000fc80003f01070 */
[----:B------:R-:W-:-:S04]  /*00e0*/  IADD3.X R9, PT, PT, ~R10, UR7, RZ, P1, !PT ;  /* 0x000000070a097c10 */ /* 0x000fc80008ffe5ff */
[----:B------:R-:W-:-:S04]  /*00f0*/  ISETP.LT.AND.EX P0, PT, R9, R4, PT, P0 ;  /* 0x000000040900720c */ /* 0x000fc80003f01300 */
[----:B------:R-:W-:-:S05]  /*0100*/  SEL R6, R6, R5, P0 ;  /* 0x0000000506067207 */ /* 0x000fca0000000000 */
[----:B------:R-:W-:-:S05]  /*0110*/  IMAD R4, R6, 0xc, RZ ;  /* 0x0000000c06047824 */ /* 0x000fca00078e02ff */
[----:B------:R-:W-:-:S13]  /*0120*/  ISETP.GE.AND P0, PT, R11, R4, PT ;  /* 0x000000040b00720c */ /* 0x000fda0003f06270 */
[----:B------:R-:W-:Y:S05]  /*0130*/  @P0 BRA `(.L_x_1) ;  /* 0x00000000002c0947 */ /* 0x000fea0003800000 */
[----:B------:R-:W0:Y:S01]  /*0140*/  LDC.64 R8, c[0x0][0x398] ;  /* 0x0000e600ff087b82 */ /* 0x000e220000000a00 */
[----:B------:R-:W-:Y:S02]  /*0150*/  IMAD R13, R10, 0xc, RZ ;  /* 0x0000000c0a0d7824 */ /* 0x000fe400078e02ff */
[----:B0-----:R-:W-:-:S04]  /*0160*/  IMAD.WIDE.U32 R8, R2, 0xc, R8 ;  /* 0x0000000c02087825 */ /* 0x001fc800078e0008 */
[----:B------:R-:W-:Y:S02]  /*0170*/  IMAD.IADD R9, R9, 0x1, R13 ;  /* 0x0000000109097824 */ /* 0x000fe400078e020d */
[----:B------:R-:W-:-:S07]  /*0180*/  IMAD.WIDE.U32 R8, R7, 0x80, R8 ;  /* 0x0000008007087825 */ /* 0x000fce00078e0008 */
.L_x_2:
[----:B------:R-:W-:Y:S01]  /*0190*/  IADD3 R11, PT, PT, R11, 0x4000, RZ ;  /* 0x000040000b0b7810 */ /* 0x000fe20007ffe0ff */
[----:B------:R0:W-:Y:S03]  /*01a0*/  CCTL.E.PF2 [R8] ;  /* 0x000000000800798f */ /* 0x0001e60000800100 */
[----:B------:R-:W-:Y:S02]  /*01b0*/  ISETP.GE.AND P0, PT, R11, R4, PT ;  /* 0x000000040b00720c */ /* 0x000fe40003f06270 */
[----:B0-----:R-:W-:-:S05]  /*01c0*/  IADD3 R8, P1, PT, R8, 0x4000, RZ ;  /* 0x0000400008087810 */ /* 0x001fca0007f3e0ff */
[----:B------:R-:W-:-:S06]  /*01d0*/  IMAD.X R9, RZ, RZ, R9, P1 ;  /* 0x000000ffff097224 */ /* 0x000fcc00008e0609 */
[----:B------:R-:W-:Y:S05]  /*01e0*/  @!P0 BRA `(.L_x_2) ;  /* 0xfffffffc00e88947 */ /* 0x000fea000383ffff */
.L_x_1:
[----:B------:R-:W-:Y:S05]  /*01f0*/  BSYNC.RECONVERGENT B0 ;  /* 0x0000000000007941 */ /* 0x000fea0003800200 */
.L_x_0:
[----:B------:R-:W0:Y:S01]  /*0200*/  LDCU.128 UR8, c[0x0][0x390] ;  /* 0x00007200ff0877ac */ /* 0x000e220008000c00 */
[----:B------:R-:W-:Y:S01]  /*0210*/  IMAD.WIDE.U32 R8, R2, 0xc, RZ ;  /* 0x0000000c02087825 */ /* 0x000fe200078e00ff */
[----:B------:R-:W-:Y:S01]  /*0220*/  ISETP.NE.AND P0, PT, R5, R6, PT ;  /* 0x000000060500720c */ /* 0x000fe20003f05270 */
[----:B------:R-:W1:Y:S02]  /*0230*/  LDCU.64 UR12, c[0x0][0x358] ;  /* 0x00006b00ff0c77ac */ /* 0x000e640008000a00 */
[----:B------:R-:W-:Y:S01]  /*0240*/  IMAD R3, R10, 0xc, RZ ;  /* 0x0000000c0a037824 */ /* 0x000fe200078e02ff */
[----:B------:R-:W-:Y:S02]  /*0250*/  R2UR UR4, R8 ;  /* 0x00000000080472ca */ /* 0x000fe400000e0000 */
[----:B------:R-:W-:Y:S01]  /*0260*/  R2UR UR5, R9 ;  /* 0x00000000090572ca */ /* 0x000fe200000e0000 */
[----:B------:R-:W-:-:S05]  /*0270*/  IMAD.IADD R10, R3, 0x1, R9 ;  /* 0x00000001030a7824 */ /* 0x000fca00078e0209 */
[----:B------:R-:W-:Y:S02]  /*0280*/  R2UR UR7, R10 ;  /* 0x000000000a0772ca */ /* 0x000fe400000e0000 */
[----:B0-----:R-:W-:-:S03]  /*0290*/  IADD3 R2, P1, PT, R8, UR10, RZ ;  /* 0x0000000a08027c10 */ /* 0x001fc6000ff3e0ff */
[----:B------:R-:W-:Y:S01]  /*02a0*/  UMOV UR6, UR4 ;  /* 0x0000000400067c82 */ /* 0x000fe20008000000 */
[----:B------:R-:W-:Y:S02]  /*02b0*/  IADD3 R4, P2, PT, R8, UR8, RZ ;  /* 0x0000000808047c10 */ /* 0x000fe4000ff5e0ff */
[C---:B------:R-:W-:Y:S02]  /*02c0*/  IADD3.X R3, PT, PT, R10.reuse, UR11, RZ, P1, !PT ;  /* 0x0000000b0a037c10 */ /* 0x040fe40008ffe4ff */
[----:B------:R-:W-:Y:S01]  /*02d0*/  IADD3.X R5, PT, PT, R10, UR9, RZ, P2, !PT ;  /* 0x000000090a057c10 */ /* 0x000fe200097fe4ff */
[----:B-1----:R-:W-:Y:S08]  /*02e0*/  @!P0 BRA `(.L_x_3) ;  /* 0x0000001000008947 */ /* 0x002ff00003800000 */
[----:B------:R-:W-:-:S13]  /*02f0*/  ISETP.GE.AND P0, PT, R0, 0x1, PT ;  /* 0x000000010000780c */ /* 0x000fda0003f06270 */
[----:B------:R-:W-:Y:S05]  /*0300*/  @!P0 EXIT ;  /* 0x000000000000894d */ /* 0x000fea0003800000 */
[C---:B------:R-:W-:Y:S01]  /*0310*/  ISETP.GE.U32.AND P0, PT, R0.reuse, 0x8, PT ;  /* 0x000000080000780c */ /* 0x040fe20003f06070 */
[----:B------:R-:W-:Y:S01]  /*0320*/  IMAD.MOV.U32 R8, RZ, RZ, RZ ;  /* 0x000000ffff087224 */ /* 0x000fe200078e00ff */
[----:B------:R-:W-:-:S11]  /*0330*/  LOP3.LUT R18, R0, 0x7, RZ, 0xc0, !PT ;  /* 0x0000000700127812 */ /* 0x000fd600078ec0ff */
[----:B------:R-:W-:Y:S05]  /*0340*/  @!P0 BRA `(.L_x_4) ;  /* 0x00000008008c8947 */ /* 0x000fea0003800000 */
[----:B------:R-:W-:-:S13]  /*0350*/  ISETP.GE.AND P1, PT, R7, R6, PT ;  /* 0x000000060700720c */ /* 0x000fda0003f26270 */
[----:B------:R-:W-:-:S05]  /*0360*/  @!P1 IMAD.WIDE.U32 R8, R7, 0xc, R2 ;  /* 0x0000000c07089825 */ /* 0x000fca00078e0002 */
[----:B------:R-:W2:Y:S01]  /*0370*/  @!P1 LDG.E R17, desc[UR12][R8.64+0x4] ;  /* 0x0000040c08119981 */ /* 0x000ea2000c1e1900 */
[----:B------:R-:W-:-:S05]  /*0380*/  @!P1 IMAD.WIDE.U32 R14, R7, 0xc, R4 ;  /* 0x0000000c070e9825 */ /* 0x000fca00078e0004 */
[----:B--2---:R0:W-:Y:S04]  /*0390*/  @!P1 STG.E desc[UR12][R14.64+0x4], R17 ;  /* 0x000004110e009986 */ /* 0x0041e8000c10190c */
[----:B------:R-:W2:Y:S01]  /*03a0*/  @!P1 LDG.E.U8 R19, desc[UR12][R8.64] ;  /* 0x0000000c08139981 */ /* 0x000ea2000c1e1100 */
[----:B------:R-:W-:-:S05]  /*03b0*/  VIADD R13, R7, 0x80 ;  /* 0x00000080070d7836 */ /* 0x000fca0000000000 */
[C---:B------:R-:W-:Y:S01]  /*03c0*/  ISETP.GE.AND P0, PT, R13.reuse, R6, PT ;  /* 0x000000060d00720c */ /* 0x040fe20003f06270 */
[----:B--2---:R1:W-:Y:S04]  /*03d0*/  @!P1 STG.E.U8 desc[UR12][R14.64], R19 ;  /* 0x000000130e009986 */ /* 0x0043e8000c10110c */
[----:B------:R-:W2:Y:S01]  /*03e0*/  @!P1 LDG.E.U8 R21, desc[UR12][R8.64+0x8] ;  /* 0x0000080c08159981 */ /* 0x000ea2000c1e1100 */
[----:B------:R-:W-:-:S03]  /*03f0*/  IMAD.WIDE R10, R13, 0xc, R2 ;  /* 0x0000000c0d0a7825 */ /* 0x000fc600078e0202 */
[----:B--2---:R2:W-:Y:S04]  /*0400*/  @!P1 STG.E.U8 desc[UR12][R14.64+0x8], R21 ;  /* 0x000008150e009986 */ /* 0x0045e8000c10110c */
[----:B------:R-:W3:Y:S01]  /*0410*/  @!P0 LDG.E R23, desc[UR12][R10.64+0x4] ;  /* 0x0000040c0a178981 */ /* 0x000ee2000c1e1900 */
[----:B------:R-:W-:-:S05]  /*0420*/  IMAD.WIDE R12, R13, 0xc, R4 ;  /* 0x0000000c0d0c7825 */ /* 0x000fca00078e0204 */
[----:B---3--:R3:W-:Y:S04]  /*0430*/  @!P0 STG.E desc[UR12][R12.64+0x4], R23 ;  /* 0x000004170c008986 */ /* 0x0087e8000c10190c */
[----:B0-----:R-:W4:Y:S01]  /*0440*/  @!P0 LDG.E.U8 R17, desc[UR12][R10.64] ;  /* 0x0000000c0a118981 */ /* 0x001f22000c1e1100 */
[----:B------:R-:W-:-:S04]  /*0450*/  IADD3 R9, PT, PT, R7, 0x100, RZ ;  /* 0x0000010007097810 */ /* 0x000fc80007ffe0ff */
[-C--:B------:R-:W-:Y:S01]  /*0460*/  ISETP.GE.AND P6, PT, R9, R6.reuse, PT ;  /* 0x000000060900720c */ /* 0x080fe20003fc6270 */
[----:B----4-:R3:W-:Y:S04]  /*0470*/  @!P0 STG.E.U8 desc[UR12][R12.64], R17 ;  /* 0x000000110c008986 */ /* 0x0107e8000c10110c */
[----:B-1----:R-:W4:Y:S01]  /*0480*/  @!P0 LDG.E.U8 R19, desc[UR12][R10.64+0x8] ;  /* 0x0000080c0a138981 */ /* 0x002f22000c1e1100 */
[C---:B------:R-:W-:Y:S01]  /*0490*/  VIADD R25, R7.reuse, 0x180 ;  /* 0x0000018007197836 */ /* 0x040fe20000000000 */
[C---:B--2---:R-:W-:Y:S01]  /*04a0*/  IADD3 R15, PT, PT, R7.reuse, 0x300, RZ ;  /* 0x00000300070f7810 */ /* 0x044fe20007ffe0ff */
[C---:B------:R-:W-:Y:S01]  /*04b0*/  VIADD R27, R7.reuse, 0x200 ;  /* 0x00000200071b7836 */ /* 0x040fe20000000000 */
[----:B------:R-:W-:Y:S01]  /*04c0*/  LOP3.LUT R8, R0, 0x7ffffff8, RZ, 0xc0, !PT ;  /* 0x7ffffff800087812 */ /* 0x000fe200078ec0ff */
[C---:B------:R-:W-:Y:S01]  /*04d0*/  VIADD R9, R7.reuse, 0x280 ;  /* 0x0000028007097836 */ /* 0x040fe20000000000 */
[----:B------:R-:W-:Y:S01]  /*04e0*/  BSSY.RECONVERGENT B0, `(.L_x_5) ;  /* 0x0000010000007945 */ /* 0x000fe20003800200 */
[----:B------:R-:W-:Y:S01]  /*04f0*/  VIADD R21, R7, 0x380 ;  /* 0x0000038007157836 */ /* 0x000fe20000000000 */
[----:B------:R-:W-:-:S02]  /*0500*/  ISETP.GE.AND P5, PT, R25, R6, PT ;  /* 0x000000061900720c */ /* 0x000fc40003fa6270 */
[-C--:B------:R-:W-:Y:S02]  /*0510*/  ISETP.GE.AND P4, PT, R27, R6.reuse, PT ;  /* 0x000000061b00720c */ /* 0x080fe40003f86270 */
[-C--:B------:R-:W-:Y:S02]  /*0520*/  ISETP.GE.AND P3, PT, R9, R6.reuse, PT ;  /* 0x000000060900720c */ /* 0x080fe40003f66270 */
[-C--:B------:R-:W-:Y:S02]  /*0530*/  ISETP.GE.AND P2, PT, R15, R6.reuse, PT ;  /* 0x000000060f00720c */ /* 0x080fe40003f46270 */
[----:B------:R-:W-:Y:S01]  /*0540*/  ISETP.GE.AND P1, PT, R21, R6, PT ;  /* 0x000000061500720c */ /* 0x000fe20003f26270 */
[----:B----4-:R3:W-:Y:S01]  /*0550*/  @!P0 STG.E.U8 desc[UR12][R12.64+0x8], R19 ;  /* 0x000008130c008986 */ /* 0x0107e2000c10110c */
[----:B------:R-:W-:Y:S01]  /*0560*/  ISETP.NE.AND P0, PT, R8, 0x8, PT ;  /* 0x000000080800780c */ /* 0x000fe20003f05270 */
[----:B------:R-:W-:-:S12]  /*0570*/  @P6 BRA `(.L_x_6) ;  /* 0x0000000000186947 */ /* 0x000fd80003800000 */
[----:B------:R-:W2:Y:S04]  /*0580*/  LDG.E R9, desc[UR12][R10.64+0x604] ;  /* 0x0006040c0a097981 */ /* 0x000ea8000c1e1900 */
[----:B--2---:R0:W-:Y:S04]  /*0590*/  STG.E desc[UR12][R12.64+0x604], R9 ;  /* 0x000604090c007986 */ /* 0x0041e8000c10190c */
[----:B------:R-:W2:Y:S04]  /*05a0*/  LDG.E.U8 R15, desc[UR12][R10.64+0x600] ;  /* 0x0006000c0a0f7981 */ /* 0x000ea8000c1e1100 */
[----:B--2---:R0:W-:Y:S04]  /*05b0*/  STG.E.U8 desc[UR12][R12.64+0x600], R15 ;  /* 0x0006000f0c007986 */ /* 0x0041e8000c10110c */
[----:B---3--:R-:W2:Y:S04]  /*05c0*/  LDG.E.U8 R17, desc[UR12][R10.64+0x608] ;  /* 0x0006080c0a117981 */ /* 0x008ea8000c1e1100 */
[----:B--2---:R0:W-:Y:S02]  /*05d0*/  STG.E.U8 desc[UR12][R12.64+0x608], R17 ;  /* 0x000608110c007986 */ /* 0x0041e4000c10110c */
.L_x_6:
[----:B------:R-:W-:Y:S05]  /*05e0*/  BSYNC.RECONVERGENT B0 ;  /* 0x0000000000007941 */ /* 0x000fea0003800200 */
.L_x_5:
[----:B------:R-:W-:Y:S04]  /*05f0*/  BSSY.RECONVERGENT B0, `(.L_x_7) ;  /* 0x0000008000007945 */ /* 0x000fe80003800200 */
[----:B------:R-:W-:Y:S05]  /*0600*/  @P5 BRA `(.L_x_8) ;  /* 0x0000000000185947 */ /* 0x000fea0003800000 */
[----:B0-----:R-:W2:Y:S04]  /*0610*/  LDG.E R9, desc[UR12][R10.64+0xc04] ;  /* 0x000c040c0a097981 */ /* 0x001ea8000c1e1900 */
[----:B--2---:R1:W-:Y:S04]  /*0620*/  STG.E desc[UR12][R12.64+0xc04], R9 ;  /* 0x000c04090c007986 */ /* 0x0043e8000c10190c */
[----:B------:R-:W2:Y:S04]  /*0630*/  LDG.E.U8 R15, desc[UR12][R10.64+0xc00] ;  /* 0x000c000c0a0f7981 */ /* 0x000ea8000c1e1100 */
[----:B--2---:R1:W-:Y:S04]  /*0640*/  STG.E.U8 desc[UR12][R12.64+0xc00], R15 ;  /* 0x000c000f0c007986 */ /* 0x0043e8000c10110c */
[----:B---3--:R-:W2:Y:S04]  /*0650*/  LDG.E.U8 R17, desc[UR12][R10.64+0xc08] ;  /* 0x000c080c0a117981 */ /* 0x008ea8000c1e1100 */
[----:B--2---:R1:W-:Y:S02]  /*0660*/  STG.E.U8 desc[UR12][R12.64+0xc08], R17 ;  /* 0x000c08110c007986 */ /* 0x0043e4000c10110c */
.L_x_8:
[----:B------:R-:W-:Y:S05]  /*0670*/  BSYNC.RECONVERGENT B0 ;  /* 0x0000000000007941 */ /* 0x000fea0003800200 */
.L_x_7:
[----:B------:R-:W-:Y:S04]  /*0680*/  BSSY.RECONVERGENT B0, `(.L_x_9) ;  /* 0x0000008000007945 */ /* 0x000fe80003800200 */
[----:B------:R-:W-:Y:S05]  /*0690*/  @P4 BRA `(.L_x_10) ;  /* 0x0000000000184947 */ /* 0x000fea0003800000 */
[----:B01----:R-:W2:Y:S04]  /*06a0*/  LDG.E R9, desc[UR12][R10.64+0x1204] ;  /* 0x0012040c0a097981 */ /* 0x003ea8000c1e1900 */
[----:B--2---:R2:W-:Y:S04]  /*06b0*/  STG.E desc[UR12][R12.64+0x1204], R9 ;  /* 0x001204090c007986 */ /* 0x0045e8000c10190c */
[----:B------:R-:W4:Y:S04]  /*06c0*/  LDG.E.U8 R15, desc[UR12][R10.64+0x1200] ;  /* 0x0012000c0a0f7981 */ /* 0x000f28000c1e1100 */
[----:B----4-:R2:W-:Y:S04]  /*06d0*/  STG.E.U8 desc[UR12][R12.64+0x1200], R15 ;  /* 0x0012000f0c007986 */ /* 0x0105e8000c10110c */
[----:B---3--:R-:W3:Y:S04]  /*06e0*/  LDG.E.U8 R17, desc[UR12][R10.64+0x1208] ;  /* 0x0012080c0a117981 */ /* 0x008ee8000c1e1100 */
[----:B---3--:R2:W-:Y:S02]  /*06f0*/  STG.E.U8 desc[UR12][R12.64+0x1208], R17 ;  /* 0x001208110c007986 */ /* 0x0085e4000c10110c */
.L_x_10:
[----:B------:R-:W-:Y:S05]  /*0700*/  BSYNC.RECONVERGENT B0 ;  /* 0x0000000000007941 */ /* 0x000fea0003800200 */
.L_x_9:
[----:B------:R-:W-:Y:S04]  /*0710*/  BSSY.RECONVERGENT B0, `(.L_x_11) ;  /* 0x0000008000007945 */ /* 0x000fe80003800200 */
[----:B------:R-:W-:Y:S05]  /*0720*/  @P3 BRA `(.L_x_12) ;  /* 0x0000000000183947 */ /* 0x000fea0003800000 */
[----:B012---:R-:W2:Y:S04]  /*0730*/  LDG.E R9, desc[UR12][R10.64+0x1804] ;  /* 0x0018040c0a097981 */ /* 0x007ea8000c1e1900 */
[----:B--2---:R4:W-:Y:S04]  /*0740*/  STG.E desc[UR12][R12.64+0x1804], R9 ;  /* 0x001804090c007986 */ /* 0x0049e8000c10190c */
[----:B------:R-:W2:Y:S04]  /*0750*/  LDG.E.U8 R15, desc[UR12][R10.64+0x1800] ;  /* 0x0018000c0a0f7981 */ /* 0x000ea8000c1e1100 */
[----:B--2---:R4:W-:Y:S04]  /*0760*/  STG.E.U8 desc[UR12][R12.64+0x1800], R15 ;  /* 0x0018000f0c007986 */ /* 0x0049e8000c10110c */
[----:B---3--:R-:W2:Y:S04]  /*0770*/  LDG.E.U8 R17, desc[UR12][R10.64+0x1808] ;  /* 0x0018080c0a117981 */ /* 0x008ea8000c1e1100 */
[----:B--2---:R4:W-:Y:S02]  /*0780*/  STG.E.U8 desc[UR12][R12.64+0x1808], R17 ;  /* 0x001808110c007986 */ /* 0x0049e4000c10110c */
.L_x_12:
[----:B------:R-:W-:Y:S05]  /*0790*/  BSYNC.RECONVERGENT B0 ;  /* 0x0000000000007941 */ /* 0x000fea0003800200 */
.L_x_11:
[----:B------:R-:W-:Y:S04]  /*07a0*/  BSSY.RECONVERGENT B0, `(.L_x_13) ;  /* 0x0000008000007945 */ /* 0x000fe80003800200 */
[----:B------:R-:W-:Y:S05]  /*07b0*/  @P2 BRA `(.L_x_14) ;  /* 0x0000000000182947 */ /* 0x000fea0003800000 */
[----:B012-4-:R-:W2:Y:S04]  /*07c0*/  LDG.E R9, desc[UR12][R10.64+0x1e04] ;  /* 0x001e040c0a097981 */ /* 0x017ea8000c1e1900 */
[----:B--2---:R0:W-:Y:S04]  /*07d0*/  STG.E desc[UR12][R12.64+0x1e04], R9 ;  /* 0x001e04090c007986 */ /* 0x0041e8000c10190c */
[----:B------:R-:W2:Y:S04]  /*07e0*/  LDG.E.U8 R15, desc[UR12][R10.64+0x1e00] ;  /* 0x001e000c0a0f7981 */ /* 0x000ea8000c1e1100 */
[----:B--2---:R0:W-:Y:S04]  /*07f0*/  STG.E.U8 desc[UR12][R12.64+0x1e00], R15 ;  /* 0x001e000f0c007986 */ /* 0x0041e8000c10110c */
[----:B---3--:R-:W2:Y:S04]  /*0800*/  LDG.E.U8 R17, desc[UR12][R10.64+0x1e08] ;  /* 0x001e080c0a117981 */ /* 0x008ea8000c1e1100 */
[----:B--2---:R0:W-:Y:S02]  /*0810*/  STG.E.U8 desc[UR12][R12.64+0x1e08], R17 ;  /* 0x001e08110c007986 */ /* 0x0041e4000c10110c */
.L_x_14:
[----:B------:R-:W-:Y:S05]  /*0820*/  BSYNC.RECONVERGENT B0 ;  /* 0x0000000000007941 */ /* 0x000fea0003800200 */
.L_x_13:
        /* <DEDUP_REMOVED lines=8> */
.L_x_16:
[----:B------:R-:W-:Y:S05]  /*08b0*/  BSYNC.RECONVERGENT B0 ;  /* 0x0000000000007941 */ /* 0x000fea0003800200 */
.L_x_15:
[----:B------:R-:W-:Y:S05]  /*08c0*/  @!P0 BRA `(.L_x_4) ;  /* 0x00000004002c8947 */ /* 0x000fea0003800000 */
[----:B------:R-:W-:-:S07]  /*08d0*/  IMAD.MOV.U32 R0, RZ, RZ, 0x8 ;  /* 0x00000008ff007424 */ /* 0x000fce00078e00ff */
.L_x_19:
[----:B012-4-:R-:W-:-:S05]  /*08e0*/  IMAD R9, R0, 0x80, R7 ;  /* 0x0000008000097824 */ /* 0x017fca00078e0207 */
[----:B------:R-:W-:-:S13]  /*08f0*/  ISETP.GE.AND P0, PT, R9, R6, PT ;  /* 0x000000060900720c */ /* 0x000fda0003f06270 */
[----:B---3--:R-:W-:-:S05]  /*0900*/  @!P0 IMAD.WIDE.U32 R16, R9, 0xc, R2 ;  /* 0x0000000c09108825 */ /* 0x008fca00078e0002 */
[----:B------:R-:W2:Y:S01]  /*0910*/  @!P0 LDG.E R21, desc[UR12][R16.64+0x4] ;  /* 0x0000040c10158981 */ /* 0x000ea2000c1e1900 */
[----:B------:R-:W-:-:S05]  /*0920*/  @!P0 IMAD.WIDE.U32 R14, R9, 0xc, R4 ;  /* 0x0000000c090e8825 */ /* 0x000fca00078e0004 */
[----:B--2---:R0:W-:Y:S04]  /*0930*/  @!P0 STG.E desc[UR12][R14.64+0x4], R21 ;  /* 0x000004150e008986 */ /* 0x0041e8000c10190c */
[----:B------:R-:W2:Y:S01]  /*0940*/  @!P0 LDG.E.U8 R23, desc[UR12][R16.64] ;  /* 0x0000000c10178981 */ /* 0x000ea2000c1e1100 */
[----:B------:R-:W-:-:S04]  /*0950*/  IADD3 R13, PT, PT, R9, 0x80, RZ ;  /* 0x00000080090d7810 */ /* 0x000fc80007ffe0ff */
        /* <DEDUP_REMOVED lines=9> */
[----:B------:R-:W-:-:S05]  /*09f0*/  VIADD R17, R9, 0x100 ;  /* 0x0000010009117836 */ /* 0x000fca0000000000 */
[----:B------:R-:W-:Y:S01]  /*0a00*/  ISETP.GE.AND P0, PT, R17, R6, PT ;  /* 0x000000061100720c */ /* 0x000fe20003f06270 */
[----:B----4-:R0:W-:Y:S04]  /*0a10*/  @!P1 STG.E.U8 desc[UR12][R12.64], R21 ;  /* 0x000000150c009986 */ /* 0x0101e8000c10110c */
[----:B-1----:R-:W4:Y:S04]  /*0a20*/  @!P1 LDG.E.U8 R23, desc[UR12][R10.64+0x8] ;  /* 0x0000080c0a179981 */ /* 0x002f28000c1e1100 */
[----:B----4-:R1:W-:Y:S04]  /*0a30*/  @!P1 STG.E.U8 desc[UR12][R12.64+0x8], R23 ;  /* 0x000008170c009986 */ /* 0x0103e8000c10110c */
[----:B------:R-:W4:Y:S04]  /*0a40*/  @!P0 LDG.E R17, desc[UR12][R10.64+0x604] ;  /* 0x0006040c0a118981 */ /* 0x000f28000c1e1900 */
[----:B----4-:R4:W-:Y:S04]  /*0a50*/  @!P0 STG.E desc[UR12][R12.64+0x604], R17 ;  /* 0x000604110c008986 */ /* 0x0109e8000c10190c */
[----:B--2---:R-:W2:Y:S01]  /*0a60*/  @!P0 LDG.E.U8 R25, desc[UR12][R10.64+0x600] ;  /* 0x0006000c0a198981 */ /* 0x004ea2000c1e1100 */
[----:B------:R-:W-:-:S05]  /*0a70*/  VIADD R15, R9, 0x180 ;  /* 0x00000180090f7836 */ /* 0x000fca0000000000 */
[----:B------:R-:W-:Y:S01]  /*0a80*/  ISETP.GE.AND P1, PT, R15, R6, PT ;  /* 0x000000060f00720c */ /* 0x000fe20003f26270 */
[----:B--2---:R2:W-:Y:S04]  /*0a90*/  @!P0 STG.E.U8 desc[UR12][R12.64+0x600], R25 ;  /* 0x000600190c008986 */ /* 0x0045e8000c10110c */
[----:B------:R-:W5:Y:S04]  /*0aa0*/  @!P0 LDG.E.U8 R27, desc[UR12][R10.64+0x608] ;  /* 0x0006080c0a1b8981 */ /* 0x000f68000c1e1100 */
[----:B-----5:R5:W-:Y:S04]  /*0ab0*/  @!P0 STG.E.U8 desc[UR12][R12.64+0x608], R27 ;  /* 0x0006081b0c008986 */ /* 0x020be8000c10110c */
[----:B---3--:R-:W3:Y:S04]  /*0ac0*/  @!P1 LDG.E R19, desc[UR12][R10.64+0xc04] ;  /* 0x000c040c0a139981 */ /* 0x008ee8000c1e1900 */
        /* <DEDUP_REMOVED lines=10> */
[----:B------:R-:W-:-:S04]  /*0b70*/  IADD3 R15, PT, PT, R9, 0x280, RZ ;  /* 0x00000280090f7810 */ /* 0x000fc80007ffe0ff */
[----:B------:R-:W-:Y:S01]  /*0b80*/  ISETP.GE.AND P1, PT, R15, R6, PT ;  /* 0x000000060f00720c */ /* 0x000fe20003f26270 */
[----:B--2---:R-:W-:Y:S04]  /*0b90*/  @!P0 STG.E.U8 desc[UR12][R12.64+0x1200], R25 ;  /* 0x001200190c008986 */ /* 0x004fe8000c10110c */
[----:B-----5:R-:W2:Y:S04]  /*0ba0*/  @!P0 LDG.E.U8 R27, desc[UR12][R10.64+0x1208] ;  /* 0x0012080c0a1b8981 */ /* 0x020ea8000c1e1100 */
[----:B--2---:R-:W-:Y:S04]  /*0bb0*/  @!P0 STG.E.U8 desc[UR12][R12.64+0x1208], R27 ;  /* 0x0012081b0c008986 */ /* 0x004fe8000c10110c */
[----:B---3--:R-:W2:Y:S04]  /*0bc0*/  @!P1 LDG.E R19, desc[UR12][R10.64+0x1804] ;  /* 0x0018040c0a139981 */ /* 0x008ea8000c1e1900 */
[----:B--2---:R2:W-:Y:S04]  /*0bd0*/  @!P1 STG.E desc[UR12][R12.64+0x1804], R19 ;  /* 0x001804130c009986 */ /* 0x0045e8000c10190c */
[----:B0-----:R-:W3:Y:S01]  /*0be0*/  @!P1 LDG.E.U8 R21, desc[UR12][R10.64+0x1800] ;  /* 0x0018000c0a159981 */ /* 0x001ee2000c1e1100 */
[----:B------:R-:W-:-:S05]  /*0bf0*/  VIADD R15, R9, 0x300 ;  /* 0x00000300090f7836 */ /* 0x000fca0000000000 */
[----:B------:R-:W-:Y:S01]  /*0c00*/  ISETP.GE.AND P0, PT, R15, R6, PT ;  /* 0x000000060f00720c */ /* 0x000fe20003f06270 */
[----:B---3--:R0:W-:Y:S04]  /*0c10*/  @!P1 STG.E.U8 desc[UR12][R12.64+0x1800], R21 ;  /* 0x001800150c009986 */ /* 0x0081e8000c10110c */
[----:B-1----:R-:W3:Y:S04]  /*0c20*/  @!P1 LDG.E.U8 R23, desc[UR12][R10.64+0x1808] ;  /* 0x0018080c0a179981 */ /* 0x002ee8000c1e1100 */
[----:B---3--:R0:W-:Y:S04]  /*0c30*/  @!P1 STG.E.U8 desc[UR12][R12.64+0x1808], R23 ;  /* 0x001808170c009986 */ /* 0x0081e8000c10110c */
[----:B------:R-:W3:Y:S04]  /*0c40*/  @!P0 LDG.E R15, desc[UR12][R10.64+0x1e04] ;  /* 0x001e040c0a0f8981 */ /* 0x000ee8000c1e1900 */
[----:B---3--:R0:W-:Y:S04]  /*0c50*/  @!P0 STG.E desc[UR12][R12.64+0x1e04], R15 ;  /* 0x001e040f0c008986 */ /* 0x0081e8000c10190c */
[----:B----4-:R-:W3:Y:S01]  /*0c60*/  @!P0 LDG.E.U8 R17, desc[UR12][R10.64+0x1e00] ;  /* 0x001e000c0a118981 */ /* 0x010ee2000c1e1100 */
[----:B------:R-:W-:-:S03]  /*0c70*/  VIADD R9, R9, 0x380 ;  /* 0x0000038009097836 */ /* 0x000fc60000000000 */
[----:B---3--:R0:W-:Y:S04]  /*0c80*/  @!P0 STG.E.U8 desc[UR12][R12.64+0x1e00], R17 ;  /* 0x001e00110c008986 */ /* 0x0081e8000c10110c */
[----:B--2---:R-:W2:Y:S01]  /*0c90*/  @!P0 LDG.E.U8 R19, desc[UR12][R10.64+0x1e08] ;  /* 0x001e080c0a138981 */ /* 0x004ea2000c1e1100 */
[----:B------:R-:W-:Y:S01]  /*0ca0*/  VIADD R0, R0, 0x8 ;  /* 0x0000000800007836 */ /* 0x000fe20000000000 */
[----:B------:R-:W-:Y:S04]  /*0cb0*/  BSSY.RECONVERGENT B0, `(.L_x_17) ;  /* 0x000000b000007945 */ /* 0x000fe80003800200 */
[----:B------:R-:W-:Y:S01]  /*0cc0*/  ISETP.NE.AND P1, PT, R0, R8, PT ;  /* 0x000000080000720c */ /* 0x000fe20003f25270 */
[----:B--2---:R0:W-:Y:S01]  /*0cd0*/  @!P0 STG.E.U8 desc[UR12][R12.64+0x1e08], R19 ;  /* 0x001e08130c008986 */ /* 0x0041e2000c10110c */
[----:B------:R-:W-:-:S13]  /*0ce0*/  ISETP.GE.AND P0, PT, R9, R6, PT ;  /* 0x000000060900720c */ /* 0x000fda0003f06270 */
[----:B0-----:R-:W-:Y:S05]  /*0cf0*/  @P0 BRA `(.L_x_18) ;  /* 0x0000000000180947 */ /* 0x001fea0003800000 */
[----:B------:R-:W2:Y:S04]  /*0d00*/  LDG.E R9, desc[UR12][R10.64+0x2404] ;  /* 0x0024040c0a097981 */ /* 0x000ea8000c1e1900 */
[----:B--2---:R0:W-:Y:S04]  /*0d10*/  STG.E desc[UR12][R12.64+0x2404], R9 ;  /* 0x002404090c007986 */ /* 0x0041e8000c10190c */
[----:B------:R-:W2:Y:S04]  /*0d20*/  LDG.E.U8 R15, desc[UR12][R10.64+0x2400] ;  /* 0x0024000c0a0f7981 */ /* 0x000ea8000c1e1100 */
[----:B--2---:R0:W-:Y:S04]  /*0d30*/  STG.E.U8 desc[UR12][R12.64+0x2400], R15 ;  /* 0x0024000f0c007986 */ /* 0x0041e8000c10110c */
[----:B------:R-:W2:Y:S04]  /*0d40*/  LDG.E.U8 R17, desc[UR12][R10.64+0x2408] ;  /* 0x0024080c0a117981 */ /* 0x000ea8000c1e1100 */
[----:B--2---:R0:W-:Y:S02]  /*0d50*/  STG.E.U8 desc[UR12][R12.64+0x2408], R17 ;  /* 0x002408110c007986 */ /* 0x0041e4000c10110c */
.L_x_18:
[----:B------:R-:W-:Y:S05]  /*0d60*/  BSYNC.RECONVERGENT B0 ;  /* 0x0000000000007941 */ /* 0x000fea0003800200 */
.L_x_17:
[----:B------:R-:W-:Y:S05]  /*0d70*/  @P1 BRA `(.L_x_19) ;  /* 0xfffffff800d81947 */ /* 0x000fea000383ffff */
.L_x_4:
[----:B------:R-:W-:-:S13]  /*0d80*/  ISETP.NE.AND P0, PT, R18, RZ, PT ;  /* 0x000000ff1200720c */ /* 0x000fda0003f05270 */
[----:B------:R-:W-:Y:S05]  /*0d90*/  @!P0 EXIT ;  /* 0x000000000000894d */ /* 0x000fea0003800000 */
[----:B------:R-:W5:Y:S01]  /*0da0*/  LDC R0, c[0x0][0x388] ;  /* 0x0000e200ff007b82 */ /* 0x000f620000000800 */
[----:B------:R-:W-:Y:S02]  /*0db0*/  ISETP.GE.U32.AND P0, PT, R18, 0x4, PT ;  /* 0x000000041200780c */ /* 0x000fe40003f06070 */
[----:B-----5:R-:W-:-:S04]  /*0dc0*/  LOP3.LUT R20, R0, 0x3, RZ, 0xc0, !PT ;  /* 0x0000000300147812 */ /* 0x020fc800078ec0ff */
[----:B------:R-:W-:-:S07]  /*0dd0*/  ISETP.NE.AND P2, PT, R20, RZ, PT ;  /* 0x000000ff1400720c */ /* 0x000fce0003f45270 */
[----:B------:R-:W-:Y:S06]  /*0de0*/  @!P0 BRA `(.L_x_20) ;  /* 0x0000000000a48947 */ /* 0x000fec0003800000 */
[----:B012-4-:R-:W-:-:S04]  /*0df0*/  LEA R9, R8, R7, 0x7 ;  /* 0x0000000708097211 */ /* 0x017fc800078e38ff */
[----:B------:R-:W-:-:S13]  /*0e00*/  ISETP.GE.AND P0, PT, R9, R6, PT ;  /* 0x000000060900720c */ /* 0x000fda0003f06270 */
[----:B---3--:R-:W-:-:S05]  /*0e10*/  @!P0 IMAD.WIDE R16, R9, 0xc, R2 ;  /* 0x0000000c09108825 */ /* 0x008fca00078e0202 */
[----:B------:R-:W2:Y:S01]  /*0e20*/  @!P0 LDG.E R19, desc[UR12][R16.64+0x4] ;  /* 0x0000040c10138981 */ /* 0x000ea2000c1e1900 */
[----:B------:R-:W-:-:S05]  /*0e30*/  @!P0 IMAD.WIDE R10, R9, 0xc, R4 ;  /* 0x0000000c090a8825 */ /* 0x000fca00078e0204 */
[----:B--2---:R0:W-:Y:S04]  /*0e40*/  @!P0 STG.E desc[UR12][R10.64+0x4], R19 ;  /* 0x000004130a008986 */ /* 0x0041e8000c10190c */
[----:B------:R-:W2:Y:S01]  /*0e50*/  @!P0 LDG.E.U8 R21, desc[UR12][R16.64] ;  /* 0x0000000c10158981 */ /* 0x000ea2000c1e1100 */
[----:B------:R-:W-:-:S05]  /*0e60*/  VIADD R15, R9, 0x80 ;  /* 0x00000080090f7836 */ /* 0x000fca0000000000 */
[C---:B------:R-:W-:Y:S01]  /*0e70*/  ISETP.GE.AND P1, PT, R15.reuse, R6, PT ;  /* 0x000000060f00720c */ /* 0x040fe20003f26270 */
[----:B--2---:R1:W-:Y:S04]  /*0e80*/  @!P0 STG.E.U8 desc[UR12][R10.64], R21 ;  /* 0x000000150a008986 */ /* 0x0043e8000c10110c */
[----:B------:R-:W2:Y:S08]  /*0e90*/  @!P0 LDG.E.U8 R23, desc[UR12][R16.64+0x8] ;  /* 0x0000080c10178981 */ /* 0x000eb0000c1e1100 */
[C---:B------:R-:W-:Y:S01]  /*0ea0*/  @!P1 IMAD.WIDE R12, R15.reuse, 0xc, R2 ;  /* 0x0000000c0f0c9825 */ /* 0x040fe200078e0202 */
[----:B--2---:R2:W-:Y:S04]  /*0eb0*/  @!P0 STG.E.U8 desc[UR12][R10.64+0x8], R23 ;  /* 0x000008170a008986 */ /* 0x0045e8000c10110c */
[----:B------:R-:W3:Y:S01]  /*0ec0*/  @!P1 LDG.E R25, desc[UR12][R12.64+0x4] ;  /* 0x0000040c0c199981 */ /* 0x000ee2000c1e1900 */
[----:B------:R-:W-:-:S05]  /*0ed0*/  @!P1 IMAD.WIDE R14, R15, 0xc, R4 ;  /* 0x0000000c0f0e9825 */ /* 0x000fca00078e0204 */
[----:B---3--:R3:W-:Y:S04]  /*0ee0*/  @!P1 STG.E desc[UR12][R14.64+0x4], R25 ;  /* 0x000004190e009986 */ /* 0x0087e8000c10190c */
[----:B0-----:R-:W4:Y:S01]  /*0ef0*/  @!P1 LDG.E.U8 R19, desc[UR12][R12.64] ;  /* 0x0000000c0c139981 */ /* 0x001f22000c1e1100 */
[----:B------:R-:W-:-:S05]  /*0f00*/  VIADD R27, R9, 0x100 ;  /* 0x00000100091b7836 */ /* 0x000fca0000000000 */
[C---:B------:R-:W-:Y:S01]  /*0f10*/  ISETP.GE.AND P0, PT, R27.reuse, R6, PT ;  /* 0x000000061b00720c */ /* 0x040fe20003f06270 */
[----:B----4-:R0:W-:Y:S04]  /*0f20*/  @!P1 STG.E.U8 desc[UR12][R14.64], R19 ;  /* 0x000000130e009986 */ /* 0x0101e8000c10110c */
[----:B-1----:R-:W4:Y:S08]  /*0f30*/  @!P1 LDG.E.U8 R21, desc[UR12][R12.64+0x8] ;  /* 0x0000080c0c159981 */ /* 0x002f30000c1e1100 */
[C---:B------:R-:W-:Y:S01]  /*0f40*/  @!P0 IMAD.WIDE R16, R27.reuse, 0xc, R2 ;  /* 0x0000000c1b108825 */ /* 0x040fe200078e0202 */
[----:B----4-:R1:W-:Y:S04]  /*0f50*/  @!P1 STG.E.U8 desc[UR12][R14.64+0x8], R21 ;  /* 0x000008150e009986 */ /* 0x0103e8000c10110c */
[----:B--2---:R-:W2:Y:S01]  /*0f60*/  @!P0 LDG.E R23, desc[UR12][R16.64+0x4] ;  /* 0x0000040c10178981 */ /* 0x004ea2000c1e1900 */
[----:B------:R-:W-:-:S05]  /*0f70*/  @!P0 IMAD.WIDE R10, R27, 0xc, R4 ;  /* 0x0000000c1b0a8825 */ /* 0x000fca00078e0204 */
[----:B--2---:R2:W-:Y:S04]  /*0f80*/  @!P0 STG.E desc[UR12][R10.64+0x4], R23 ;  /* 0x000004170a008986 */ /* 0x0045e8000c10190c */
[----:B---3--:R-:W3:Y:S01]  /*0f90*/  @!P0 LDG.E.U8 R25, desc[UR12][R16.64] ;  /* 0x0000000c10198981 */ /* 0x008ee2000c1e1100 */
[----:B------:R-:W-:-:S05]  /*0fa0*/  VIADD R27, R9, 0x180 ;  /* 0x00000180091b7836 */ /* 0x000fca0000000000 */
[C---:B------:R-:W-:Y:S01]  /*0fb0*/  ISETP.GE.AND P1, PT, R27.reuse, R6, PT ;  /* 0x000000061b00720c */ /* 0x040fe20003f26270 */
[----:B---3--:R3:W-:Y:S04]  /*0fc0*/  @!P0 STG.E.U8 desc[UR12][R10.64], R25 ;  /* 0x000000190a008986 */ /* 0x0087e8000c10110c */
[----:B0-----:R-:W4:Y:S08]  /*0fd0*/  @!P0 LDG.E.U8 R19, desc[UR12][R16.64+0x8] ;  /* 0x0000080c10138981 */ /* 0x001f30000c1e1100 */
[C---:B------:R-:W-:Y:S01]  /*0fe0*/  @!P1 IMAD.WIDE R12, R27.reuse, 0xc, R2 ;  /* 0x0000000c1b0c9825 */ /* 0x040fe200078e0202 */
[----:B----4-:R3:W-:Y:S04]  /*0ff0*/  @!P0 STG.E.U8 desc[UR12][R10.64+0x8], R19 ;  /* 0x000008130a008986 */ /* 0x0107e8000c10110c */
[----:B------:R-:W4:Y:S01]  /*1000*/  @!P1 LDG.E R9, desc[UR12][R12.64+0x4] ;  /* 0x0000040c0c099981 */ /* 0x000f22000c1e1900 */
[----:B-1----:R-:W-:-:S05]  /*1010*/  @!P1 IMAD.WIDE R14, R27, 0xc, R4 ;  /* 0x0000000c1b0e9825 */ /* 0x002fca00078e0204 */
[----:B----4-:R3:W-:Y:S04]  /*1020*/  @!P1 STG.E desc[UR12][R14.64+0x4], R9 ;  /* 0x000004090e009986 */ /* 0x0107e8000c10190c */
[----:B------:R-:W4:Y:S04]  /*1030*/  @!P1 LDG.E.U8 R21, desc[UR12][R12.64] ;  /* 0x0000000c0c159981 */ /* 0x000f28000c1e1100 */
[----:B----4-:R3:W-:Y:S04]  /*1040*/  @!P1 STG.E.U8 desc[UR12][R14.64], R21 ;  /* 0x000000150e009986 */ /* 0x0107e8000c10110c */
[----:B--2---:R-:W2:Y:S01]  /*1050*/  @!P1 LDG.E.U8 R23, desc[UR12][R12.64+0x8] ;  /* 0x0000080c0c179981 */ /* 0x004ea2000c1e1100 */
[----:B------:R-:W-:-:S03]  /*1060*/  IADD3 R8, PT, PT, R8, 0x4, RZ ;  /* 0x0000000408087810 */ /* 0x000fc60007ffe0ff */
[----:B--2---:R3:W-:Y:S04]  /*1070*/  @!P1 STG.E.U8 desc[UR12][R14.64+0x8], R23 ;  /* 0x000008170e009986 */ /* 0x0047e8000c10110c */
.L_x_20:
[----:B------:R-:W-:Y:S05]  /*1080*/  @!P2 EXIT ;  /* 0x000000000000a94d */ /* 0x000fea0003800000 */
[----:B------:R-:W-:Y:S02]  /*1090*/  ISETP.NE.AND P0, PT, R20, 0x1, PT ;  /* 0x000000011400780c */ /* 0x000fe40003f05270 */
[----:B------:R-:W-:-:S04]  /*10a0*/  LOP3.LUT R0, R0, 0x1, RZ, 0xc0, !PT ;  /* 0x0000000100007812 */ /* 0x000fc800078ec0ff */
[----:B------:R-:W-:-:S07]  /*10b0*/  ISETP.NE.U32.AND P2, PT, R0, 0x1, PT ;  /* 0x000000010000780c */ /* 0x000fce0003f45070 */
[----:B------:R-:W-:Y:S06]  /*10c0*/  @!P0 BRA `(.L_x_21) ;  /* 0x0000000000548947 */ /* 0x000fec0003800000 */
[----:B01234-:R-:W-:-:S05]  /*10d0*/  IMAD R17, R8, 0x80, R7 ;  /* 0x0000008008117824 */ /* 0x01ffca00078e0207 */
[----:B------:R-:W-:-:S13]  /*10e0*/  ISETP.GE.AND P0, PT, R17, R6, PT ;  /* 0x000000061100720c */ /* 0x000fda0003f06270 */
[----:B------:R-:W-:-:S05]  /*10f0*/  @!P0 IMAD.WIDE R10, R17, 0xc, R2 ;  /* 0x0000000c110a8825 */ /* 0x000fca00078e0202 */
        /* <DEDUP_REMOVED lines=13> */
[----:B0-----:R-:W3:Y:S04]  /*11d0*/  @!P1 LDG.E.U8 R9, desc[UR12][R14.64] ;  /* 0x0000000c0e099981 */ /* 0x001ee8000c1e1100 */
[----:B---3--:R2:W-:Y:S04]  /*11e0*/  @!P1 STG.E.U8 desc[UR12][R16.64], R9 ;  /* 0x0000000910009986 */ /* 0x0085e8000c10110c */
[----:B-1----:R-:W3:Y:S01]  /*11f0*/  @!P1 LDG.E.U8 R19, desc[UR12][R14.64+0x8] ;  /* 0x0000080c0e139981 */ /* 0x002ee2000c1e1100 */
[----:B------:R-:W-:-:S03]  /*1200*/  VIADD R8, R8, 0x2 ;  /* 0x0000000208087836 */ /* 0x000fc60000000000 */
[----:B---3--:R2:W-:Y:S04]  /*1210*/  @!P1 STG.E.U8 desc[UR12][R16.64+0x8], R19 ;  /* 0x0000081310009986 */ /* 0x0085e8000c10110c */
.L_x_21:
[----:B------:R-:W-:Y:S05]  /*1220*/  @P2 EXIT ;  /* 0x000000000000294d */ /* 0x000fea0003800000 */
[----:B01234-:R-:W-:-:S04]  /*1230*/  LEA R9, R8, R7, 0x7 ;  /* 0x0000000708097211 */ /* 0x01ffc800078e38ff */
[----:B------:R-:W-:-:S13]  /*1240*/  ISETP.GE.AND P0, PT, R9, R6, PT ;  /* 0x000000060900720c */ /* 0x000fda0003f06270 */
[----:B------:R-:W-:Y:S05]  /*1250*/  @P0 EXIT ;  /* 0x000000000000094d */ /* 0x000fea0003800000 */
[----:B------:R-:W-:-:S05]  /*1260*/  IMAD.WIDE R2, R9, 0xc, R2 ;  /* 0x0000000c09027825 */ /* 0x000fca00078e0202 */
[----:B------:R-:W2:Y:S01]  /*1270*/  LDG.E R7, desc[UR12][R2.64+0x4] ;  /* 0x0000040c02077981 */ /* 0x000ea2000c1e1900 */
[----:B------:R-:W-:-:S05]  /*1280*/  IMAD.WIDE R4, R9, 0xc, R4 ;  /* 0x0000000c09047825 */ /* 0x000fca00078e0204 */
[----:B--2---:R-:W-:Y:S04]  /*1290*/  STG.E desc[UR12][R4.64+0x4], R7 ;  /* 0x0000040704007986 */ /* 0x004fe8000c10190c */
[----:B------:R-:W2:Y:S04]  /*12a0*/  LDG.E.U8 R9, desc[UR12][R2.64] ;  /* 0x0000000c02097981 */ /* 0x000ea8000c1e1100 */
[----:B--2---:R-:W-:Y:S04]  /*12b0*/  STG.E.U8 desc[UR12][R4.64], R9 ;  /* 0x0000000904007986 */ /* 0x004fe8000c10110c */
[----:B------:R-:W2:Y:S04]  /*12c0*/  LDG.E.U8 R11, desc[UR12][R2.64+0x8] ;  /* 0x0000080c020b7981 */ /* 0x000ea8000c1e1100 */
[----:B--2---:R-:W-:Y:S01]  /*12d0*/  STG.E.U8 desc[UR12][R4.64+0x8], R11 ;  /* 0x0000080b04007986 */ /* 0x004fe2000c10110c */
[----:B------:R-:W-:Y:S05]  /*12e0*/  EXIT ;  /* 0x000000000000794d */ /* 0x000fea0003800000 */
.L_x_3:
[----:B------:R-:W-:-:S13]  /*12f0*/  ISETP.GE.AND P0, PT, R0, 0x1, PT ;  /* 0x000000010000780c */ /* 0x000fda0003f06270 */
[----:B------:R-:W-:Y:S05]  /*1300*/  @!P0 EXIT ;  /* 0x000000000000894d */ /* 0x000fea0003800000 */
[C---:B------:R-:W-:Y:S01]  /*1310*/  ISETP.GE.U32.AND P0, PT, R0.reuse, 0x8, PT ;  /* 0x000000080000780c */ /* 0x040fe20003f06070 */
[----:B------:R-:W-:Y:S01]  /*1320*/  IMAD.MOV.U32 R6, RZ, RZ, RZ ;  /* 0x000000ffff067224 */ /* 0x000fe200078e00ff */
[----:B------:R-:W-:-:S04]  /*1330*/  LOP3.LUT R22, R0, 0x7, RZ, 0xc0, !PT ;  /* 0x0000000700167812 */ /* 0x000fc800078ec0ff */
[----:B------:R-:W-:-:S07]  /*1340*/  ISETP.NE.AND P1, PT, R22, RZ, PT ;  /* 0x000000ff1600720c */ /* 0x000fce0003f25270 */
[----:B------:R-:W-:Y:S06]  /*1350*/  @!P0 BRA `(.L_x_22) ;  /* 0x0000000400348947 */ /* 0x000fec0003800000 */
[----:B------:R-:W0:Y:S01]  /*1360*/  LDC.64 R10, c[0x0][0x390] ;  /* 0x0000e400ff0a7b82 */ /* 0x000e220000000a00 */
[----:B------:R-:W-:Y:S01]  /*1370*/  UIADD3 UR4, UP1, UPT, UR6, 0x1204, URZ ;  /* 0x0000120406047890 */ /* 0x000fe2000ff3e0ff */
[----:B------:R-:W-:Y:S01]  /*1380*/  LOP3.LUT R6, R0, 0x7ffffff8, RZ, 0xc0, !PT ;  /* 0x7ffffff800067812 */ /* 0x000fe200078ec0ff */
[----:B------:R-:W-:Y:S02]  /*1390*/  VIADD R13, R7, 0x80 ;  /* 0x00000080070d7836 */ /* 0x000fe40000000000 */
[----:B------:R-:W-:Y:S02]  /*13a0*/  UIADD3 UR10, UP0, UPT, UR4, UR10, URZ ;  /* 0x0000000a040a7290 */ /* 0x000fe4000ff1e0ff */
[----:B------:R-:W-:Y:S01]  /*13b0*/  UIADD3.X UR5, UPT, UPT, URZ, UR7, URZ, UP1, !UPT ;  /* 0x00000007ff057290 */ /* 0x000fe20008ffe4ff */
[----:B------:R-:W1:Y:S01]  /*13c0*/  LDC.64 R8, c[0x0][0x398] ;  /* 0x0000e600ff087b82 */ /* 0x000e620000000a00 */
[----:B------:R-:W-:Y:S01]  /*13d0*/  UIADD3 UR4, UP1, UPT, UR4, UR8, URZ ;  /* 0x0000000804047290 */ /* 0x000fe2000ff3e0ff */
[----:B------:R-:W-:Y:S01]  /*13e0*/  IMAD.MOV R12, RZ, RZ, -R6 ;  /* 0x000000ffff0c7224 */ /* 0x000fe200078e0a06 */
[----:B------:R-:W-:-:S02]  /*13f0*/  UIADD3.X UR11, UPT, UPT, UR5, UR11, URZ, UP0, !UPT ;  /* 0x0000000b050b7290 */ /* 0x000fc400087fe4ff */
[----:B------:R-:W-:Y:S01]  /*1400*/  UIADD3.X UR5, UPT, UPT, UR5, UR9, URZ, UP1, !UPT ;  /* 0x0000000905057290 */ /* 0x000fe20008ffe4ff */
[----:B0-----:R-:W-:-:S04]  /*1410*/  IMAD.WIDE.U32 R10, R7, 0xc, R10 ;  /* 0x0000000c070a7825 */ /* 0x001fc800078e000a */
[----:B-1----:R-:W-:-:S07]  /*1420*/  IMAD.WIDE.U32 R8, R7, 0xc, R8 ;  /* 0x0000000c07087825 */ /* 0x002fce00078e0008 */
.L_x_23:
[----:B------:R-:W-:-:S04]  /*1430*/  IADD3 R20, P0, PT, R8, UR6, RZ ;  /* 0x0000000608147c10 */ /* 0x000fc8000ff1e0ff */
[----:B-1----:R-:W-:-:S05]  /*1440*/  IADD3.X R21, PT, PT, R9, UR7, RZ, P0, !PT ;  /* 0x0000000709157c10 */ /* 0x002fca00087fe4ff */
[----:B------:R-:W2:Y:S01]  /*1450*/  LDG.E R23, desc[UR12][R20.64+0x4] ;  /* 0x0000040c14177981 */ /* 0x000ea2000c1e1900 */
[----:B------:R-:W-:-:S04]  /*1460*/  IADD3 R14, P0, PT, R10, UR6, RZ ;  /* 0x000000060a0e7c10 */ /* 0x000fc8000ff1e0ff */
[----:B------:R-:W-:-:S05]  /*1470*/  IADD3.X R15, PT, PT, R11, UR7, RZ, P0, !PT ;  /* 0x000000070b0f7c10 */ /* 0x000fca00087fe4ff */
[----:B--2---:R0:W-:Y:S04]  /*1480*/  STG.E desc[UR12][R14.64+0x4], R23 ;  /* 0x000004170e007986 */ /* 0x0041e8000c10190c */
[----:B------:R-:W2:Y:S01]  /*1490*/  LDG.E.U8 R25, desc[UR12][R20.64] ;  /* 0x0000000c14197981 */ /* 0x000ea2000c1e1100 */
[----:B------:R-:W-:Y:S01]  /*14a0*/  MOV R16, UR10 ;  /* 0x0000000a00107c02 */ /* 0x000fe20008000f00 */
[----:B------:R-:W-:Y:S02]  /*14b0*/  IMAD.U32 R17, RZ, RZ, UR11 ;  /* 0x0000000bff117e24 */ /* 0x000fe4000f8e00ff */
[----:B--2---:R1:W-:Y:S04]  /*14c0*/  STG.E.U8 desc[UR12][R14.64], R25 ;  /* 0x000000190e007986 */ /* 0x0043e8000c10110c */
[----:B------:R-:W2:Y:S01]  /*14d0*/  LDG.E.U8 R27, desc[UR12][R20.64+0x8] ;  /* 0x0000080c141b7981 */ /* 0x000ea2000c1e1100 */
[----:B------:R-:W-:-:S04]  /*14e0*/  IMAD.WIDE R16, R13, 0xc, R16 ;  /* 0x0000000c0d107825 */ /* 0x000fc800078e0210 */
[----:B------:R-:W-:Y:S02]  /*14f0*/  IMAD.U32 R18, RZ, RZ, UR4 ;  /* 0x00000004ff127e24 */ /* 0x000fe4000f8e00ff */
[----:B------:R-:W-:Y:S01]  /*1500*/  IMAD.U32 R19, RZ, RZ, UR5 ;  /* 0x00000005ff137e24 */ /* 0x000fe2000f8e00ff */
[----:B--2---:R2:W-:Y:S04]  /*1510*/  STG.E.U8 desc[UR12][R14.64+0x8], R27 ;  /* 0x0000081b0e007986 */ /* 0x0045e8000c10110c */
[----:B------:R-:W3:Y:S01]  /*1520*/  LDG.E R29, desc[UR12][R16.64+-0x1200] ;  /* 0xffee000c101d7981 */ /* 0x000ee2000c1e1900 */
[----:B------:R-:W-:-:S05]  /*1530*/  IMAD.WIDE R18, R13, 0xc, R18 ;  /* 0x0000000c0d127825 */ /* 0x000fca00078e0212 */
[----:B---3--:R3:W-:Y:S04]  /*1540*/  STG.E desc[UR12][R18.64+-0x1200], R29 ;  /* 0xffee001d12007986 */ /* 0x0087e8000c10190c */
[----:B0-----:R-:W4:Y:S04]  /*1550*/  LDG.E.U8 R23, desc[UR12][R16.64+-0x1204] ;  /* 0xffedfc0c10177981 */ /* 0x001f28000c1e1100 */
[----:B----4-:R0:W-:Y:S04]  /*1560*/  STG.E.U8 desc[UR12][R18.64+-0x1204], R23 ;  /* 0xffedfc1712007986 */ /* 0x0101e8000c10110c */
[----:B------:R-:W4:Y:S04]  /*1570*/  LDG.E.U8 R21, desc[UR12][R16.64+-0x11fc] ;  /* 0xffee040c10157981 */ /* 0x000f28000c1e1100 */
[----:B----4-:R4:W-:Y:S04]  /*1580*/  STG.E.U8 desc[UR12][R18.64+-0x11fc], R21 ;  /* 0xffee041512007986 */ /* 0x0109e8000c10110c */
[----:B-1----:R-:W5:Y:S04]  /*1590*/  LDG.E R25, desc[UR12][R16.64+-0xc00] ;  /* 0xfff4000c10197981 */ /* 0x002f68000c1e1900 */
[----:B-----5:R1:W-:Y:S04]  /*15a0*/  STG.E desc[UR12][R18.64+-0xc00], R25 ;  /* 0xfff4001912007986 */ /* 0x0203e8000c10190c */
[----:B--2---:R-:W2:Y:S04]  /*15b0*/  LDG.E.U8 R15, desc[UR12][R16.64+-0xc04] ;  /* 0xfff3fc0c100f7981 */ /* 0x004ea8000c1e1100 */
[----:B--2---:R2:W-:Y:S04]  /*15c0*/  STG.E.U8 desc[UR12][R18.64+-0xc04], R15 ;  /* 0xfff3fc0f12007986 */ /* 0x0045e8000c10110c */
[----:B------:R-:W5:Y:S04]  /*15d0*/  LDG.E.U8 R27, desc[UR12][R16.64+-0xbfc] ;  /* 0xfff4040c101b7981 */ /* 0x000f68000c1e1100 */
[----:B-----5:R5:W-:Y:S04]  /*15e0*/  STG.E.U8 desc[UR12][R18.64+-0xbfc], R27 ;  /* 0xfff4041b12007986 */ /* 0x020be8000c10110c */
[----:B---3--:R-:W3:Y:S04]  /*15f0*/  LDG.E R29, desc[UR12][R16.64+-0x600] ;  /* 0xfffa000c101d7981 */ /* 0x008ee8000c1e1900 */
[----:B---3--:R3:W-:Y:S04]  /*1600*/  STG.E desc[UR12][R18.64+-0x600], R29 ;  /* 0xfffa001d12007986 */ /* 0x0087e8000c10190c */
[----:B0-----:R-:W4:Y:S04]  /*1610*/  LDG.E.U8 R23, desc[UR12][R16.64+-0x604] ;  /* 0xfff9fc0c10177981 */ /* 0x001f28000c1e1100 */
[----:B----4-:R0:W-:Y:S04]  /*1620*/  STG.E.U8 desc[UR12][R18.64+-0x604], R23 ;  /* 0xfff9fc1712007986 */ /* 0x0101e8000c10110c */
[----:B------:R-:W4:Y:S04]  /*1630*/  LDG.E.U8 R21, desc[UR12][R16.64+-0x5fc] ;  /* 0xfffa040c10157981 */ /* 0x000f28000c1e1100 */
[----:B----4-:R4:W-:Y:S04]  /*1640*/  STG.E.U8 desc[UR12][R18.64+-0x5fc], R21 ;  /* 0xfffa041512007986 */ /* 0x0109e8000c10110c */
[----:B-1----:R-:W2:Y:S04]  /*1650*/  LDG.E R25, desc[UR12][R16.64] ;  /* 0x0000000c10197981 */ /* 0x002ea8000c1e1900 */
[----:B--2---:R1:W-:Y:S04]  /*1660*/  STG.E desc[UR12][R18.64], R25 ;  /* 0x0000001912007986 */ /* 0x0043e8000c10190c */
[----:B------:R-:W2:Y:S04]  /*1670*/  LDG.E.U8 R15, desc[UR12][R16.64+-0x4] ;  /* 0xfffffc0c100f7981 */ /* 0x000ea8000c1e1100 */
[----:B--2---:R2:W-:Y:S04]  /*1680*/  STG.E.U8 desc[UR12][R18.64+-0x4], R15 ;  /* 0xfffffc0f12007986 */ /* 0x0045e8000c10110c */
[----:B-----5:R-:W5:Y:S04]  /*1690*/  LDG.E.U8 R27, desc[UR12][R16.64+0x4] ;  /* 0x0000040c101b7981 */ /* 0x020f68000c1e1100 */
        /* <DEDUP_REMOVED lines=11> */
[----:B-----5:R-:W2:Y:S04]  /*1750*/  LDG.E.U8 R27, desc[UR12][R16.64+0xc04] ;  /* 0x000c040c101b7981 */ /* 0x020ea8000c1e1100 */
[----:B--2---:R1:W-:Y:S04]  /*1760*/  STG.E.U8 desc[UR12][R18.64+0xc04], R27 ;  /* 0x000c041b12007986 */ /* 0x0043e8000c10110c */
[----:B---3--:R-:W2:Y:S04]  /*1770*/  LDG.E R29, desc[UR12][R16.64+0x1200] ;  /* 0x0012000c101d7981 */ /* 0x008ea8000c1e1900 */
[----:B--2---:R1:W-:Y:S04]  /*1780*/  STG.E desc[UR12][R18.64+0x1200], R29 ;  /* 0x0012001d12007986 */ /* 0x0043e8000c10190c */
[----:B0-----:R-:W2:Y:S04]  /*1790*/  LDG.E.U8 R23, desc[UR12][R16.64+0x11fc] ;  /* 0x0011fc0c10177981 */ /* 0x001ea8000c1e1100 */
[----:B--2---:R1:W-:Y:S04]  /*17a0*/  STG.E.U8 desc[UR12][R18.64+0x11fc], R23 ;  /* 0x0011fc1712007986 */ /* 0x0043e8000c10110c */
[----:B----4-:R-:W2:Y:S01]  /*17b0*/  LDG.E.U8 R21, desc[UR12][R16.64+0x1204] ;  /* 0x0012040c10157981 */ /* 0x010ea2000c1e1100 */
[----:B------:R-:W-:Y:S01]  /*17c0*/  IADD3 R12, PT, PT, R12, 0x8, RZ ;  /* 0x000000080c0c7810 */ /* 0x000fe20007ffe0ff */
[----:B------:R-:W-:Y:S01]  /*17d0*/  UIADD3 UR6, UP0, UPT, UR6, 0x3000, URZ ;  /* 0x0000300006067890 */ /* 0x000fe2000ff1e0ff */
[----:B------:R-:W-:-:S02]  /*17e0*/  VIADD R13, R13, 0x400 ;  /* 0x000004000d0d7836 */ /* 0x000fc40000000000 */
[----:B------:R-:W-:Y:S01]  /*17f0*/  ISETP.NE.AND P0, PT, R12, RZ, PT ;  /* 0x000000ff0c00720c */ /* 0x000fe20003f05270 */
[----:B------:R-:W-:Y:S01]  /*1800*/  UIADD3.X UR7, UPT, UPT, URZ, UR7, URZ, UP0, !UPT ;  /* 0x00000007ff077290 */ /* 0x000fe200087fe4ff */
[----:B--2---:R1:W-:Y:S11]  /*1810*/  STG.E.U8 desc[UR12][R18.64+0x1204], R21 ;  /* 0x0012041512007986 */ /* 0x0043f6000c10110c */
[----:B------:R-:W-:Y:S05]  /*1820*/  @P0 BRA `(.L_x_23) ;  /* 0xfffffffc00000947 */ /* 0x000fea000383ffff */
.L_x_22:
[----:B------:R-:W-:Y:S05]  /*1830*/  @!P1 EXIT ;  /* 0x000000000000994d */ /* 0x000fea0003800000 */
[----:B------:R-:W-:Y:S02]  /*1840*/  ISETP.GE.U32.AND P0, PT, R22, 0x4, PT ;  /* 0x000000041600780c */ /* 0x000fe40003f06070 */
[----:B------:R-:W-:-:S04]  /*1850*/  LOP3.LUT R12, R0, 0x3, RZ, 0xc0, !PT ;  /* 0x00000003000c7812 */ /* 0x000fc800078ec0ff */
[----:B------:R-:W-:-:S07]  /*1860*/  ISETP.NE.AND P1, PT, R12, RZ, PT ;  /* 0x000000ff0c00720c */ /* 0x000fce0003f25270 */
[----:B------:R-:W-:Y:S06]  /*1870*/  @!P0 BRA `(.L_x_24) ;  /* 0x0000000000708947 */ /* 0x000fec0003800000 */
[----:B------:R-:W-:-:S04]  /*1880*/  IMAD R11, R6, 0x80, R7 ;  /* 0x00000080060b7824 */ /* 0x000fc800078e0207 */
[----:B------:R-:W-:-:S05]  /*1890*/  IMAD.WIDE R8, R11, 0xc, R2 ;  /* 0x0000000c0b087825 */ /* 0x000fca00078e0202 */
[----:B------:R-:W2:Y:S01]  /*18a0*/  LDG.E R13, desc[UR12][R8.64+0x4] ;  /* 0x0000040c080d7981 */ /* 0x000ea2000c1e1900 */
[----:B------:R-:W-:-:S05]  /*18b0*/  IMAD.WIDE R10, R11, 0xc, R4 ;  /* 0x0000000c0b0a7825 */ /* 0x000fca00078e0204 */
[----:B--2---:R0:W-:Y:S04]  /*18c0*/  STG.E desc[UR12][R10.64+0x4], R13 ;  /* 0x0000040d0a007986 */ /* 0x0041e8000c10190c */
[----:B-1----:R-:W2:Y:S04]  /*18d0*/  LDG.E.U8 R15, desc[UR12][R8.64] ;  /* 0x0000000c080f7981 */ /* 0x002ea8000c1e1100 */
[----:B--2---:R1:W-:Y:S04]  /*18e0*/  STG.E.U8 desc[UR12][R10.64], R15 ;  /* 0x0000000f0a007986 */ /* 0x0043e8000c10110c */
[----:B------:R-:W2:Y:S04]  /*18f0*/  LDG.E.U8 R17, desc[UR12][R8.64+0x8] ;  /* 0x0000080c08117981 */ /* 0x000ea8000c1e1100 */
[----:B--2---:R2:W-:Y:S04]  /*1900*/  STG.E.U8 desc[UR12][R10.64+0x8], R17 ;  /* 0x000008110a007986 */ /* 0x0045e8000c10110c */
[----:B------:R-:W3:Y:S04]  /*1910*/  LDG.E R19, desc[UR12][R8.64+0x604] ;  /* 0x0006040c08137981 */ /* 0x000ee8000c1e1900 */
[----:B---3--:R3:W-:Y:S04]  /*1920*/  STG.E desc[UR12][R10.64+0x604], R19 ;  /* 0x000604130a007986 */ /* 0x0087e8000c10190c */
[----:B------:R-:W4:Y:S04]  /*1930*/  LDG.E.U8 R21, desc[UR12][R8.64+0x600] ;  /* 0x0006000c08157981 */ /* 0x000f28000c1e1100 */
[----:B----4-:R4:W-:Y:S04]  /*1940*/  STG.E.U8 desc[UR12][R10.64+0x600], R21 ;  /* 0x000600150a007986 */ /* 0x0109e8000c10110c */
[----:B------:R-:W5:Y:S04]  /*1950*/  LDG.E.U8 R23, desc[UR12][R8.64+0x608] ;  /* 0x0006080c08177981 */ /* 0x000f68000c1e1100 */
[----:B-----5:R5:W-:Y:S04]  /*1960*/  STG.E.U8 desc[UR12][R10.64+0x608], R23 ;  /* 0x000608170a007986 */ /* 0x020be8000c10110c */
[----:B0-----:R-:W2:Y:S04]  /*1970*/  LDG.E R13, desc[UR12][R8.64+0xc04] ;  /* 0x000c040c080d7981 */ /* 0x001ea8000c1e1900 */
[----:B--2---:R0:W-:Y:S04]  /*1980*/  STG.E desc[UR12][R10.64+0xc04], R13 ;  /* 0x000c040d0a007986 */ /* 0x0041e8000c10190c */
[----:B-1----:R-:W2:Y:S04]  /*1990*/  LDG.E.U8 R15, desc[UR12][R8.64+0xc00] ;  /* 0x000c000c080f7981 */ /* 0x002ea8000c1e1100 */
[----:B--2---:R0:W-:Y:S04]  /*19a0*/  STG.E.U8 desc[UR12][R10.64+0xc00], R15 ;  /* 0x000c000f0a007986 */ /* 0x0041e8000c10110c */
[----:B------:R-:W2:Y:S04]  /*19b0*/  LDG.E.U8 R17, desc[UR12][R8.64+0xc08] ;  /* 0x000c080c08117981 */ /* 0x000ea8000c1e1100 */
[----:B--2---:R0:W-:Y:S04]  /*19c0*/  STG.E.U8 desc[UR12][R10.64+0xc08], R17 ;  /* 0x000c08110a007986 */ /* 0x0041e8000c10110c */
[----:B---3--:R-:W2:Y:S04]  /*19d0*/  LDG.E R19, desc[UR12][R8.64+0x1204] ;  /* 0x0012040c08137981 */ /* 0x008ea8000c1e1900 */
[----:B--2---:R0:W-:Y:S04]  /*19e0*/  STG.E desc[UR12][R10.64+0x1204], R19 ;  /* 0x001204130a007986 */ /* 0x0041e8000c10190c */
[----:B----4-:R-:W2:Y:S04]  /*19f0*/  LDG.E.U8 R21, desc[UR12][R8.64+0x1200] ;  /* 0x0012000c08157981 */ /* 0x010ea8000c1e1100 */
[----:B--2---:R0:W-:Y:S04]  /*1a00*/  STG.E.U8 desc[UR12][R10.64+0x1200], R21 ;  /* 0x001200150a007986 */ /* 0x0041e8000c10110c */
[----:B-----5:R-:W2:Y:S01]  /*1a10*/  LDG.E.U8 R23, desc[UR12][R8.64+0x1208] ;  /* 0x0012080c08177981 */ /* 0x020ea2000c1e1100 */
[----:B------:R-:W-:-:S03]  /*1a20*/  VIADD R6, R6, 0x4 ;  /* 0x0000000406067836 */ /* 0x000fc60000000000 */
[----:B--2---:R0:W-:Y:S04]  /*1a30*/  STG.E.U8 desc[UR12][R10.64+0x1208], R23 ;  /* 0x001208170a007986 */ /* 0x0041e8000c10110c */
.L_x_24:
[----:B------:R-:W-:Y:S05]  /*1a40*/  @!P1 EXIT ;  /* 0x000000000000994d */ /* 0x000fea0003800000 */
[----:B------:R-:W-:Y:S02]  /*1a50*/  ISETP.NE.AND P0, PT, R12, 0x1, PT ;  /* 0x000000010c00780c */ /* 0x000fe40003f05270 */
[----:B------:R-:W-:-:S04]  /*1a60*/  LOP3.LUT R0, R0, 0x1, RZ, 0xc0, !PT ;  /* 0x0000000100007812 */ /* 0x000fc800078ec0ff */
[----:B------:R-:W-:-:S07]  /*1a70*/  ISETP.NE.U32.AND P1, PT, R0, 0x1, PT ;  /* 0x000000010000780c */ /* 0x000fce0003f25070 */
[----:B------:R-:W-:Y:S06]  /*1a80*/  @!P0 BRA `(.L_x_25) ;  /* 0x0000000000408947 */ /* 0x000fec0003800000 */
[----:B0-----:R-:W-:-:S05]  /*1a90*/  LEA R11, R6, R7, 0x7 ;  /* 0x00000007060b7211 */ /* 0x001fca00078e38ff */
[----:B------:R-:W-:-:S05]  /*1aa0*/  IMAD.WIDE R8, R11, 0xc, R2 ;  /* 0x0000000c0b087825 */ /* 0x000fca00078e0202 */
[----:B------:R-:W2:Y:S01]  /*1ab0*/  LDG.E R13, desc[UR12][R8.64+0x4] ;  /* 0x0000040c080d7981 */ /* 0x000ea2000c1e1900 */
[----:B------:R-:W-:-:S05]  /*1ac0*/  IMAD.WIDE R10, R11, 0xc, R4 ;  /* 0x0000000c0b0a7825 */ /* 0x000fca00078e0204 */
[----:B--2---:R2:W-:Y:S04]  /*1ad0*/  STG.E desc[UR12][R10.64+0x4], R13 ;  /* 0x0000040d0a007986 */ /* 0x0045e8000c10190c */
[----:B-1----:R-:W3:Y:S04]  /*1ae0*/  LDG.E.U8 R15, desc[UR12][R8.64] ;  /* 0x0000000c080f7981 */ /* 0x002ee8000c1e1100 */
[----:B---3--:R2:W-:Y:S04]  /*1af0*/  STG.E.U8 desc[UR12][R10.64], R15 ;  /* 0x0000000f0a007986 */ /* 0x0085e8000c10110c */
[----:B------:R-:W3:Y:S04]  /*1b00*/  LDG.E.U8 R17, desc[UR12][R8.64+0x8] ;  /* 0x0000080c08117981 */ /* 0x000ee8000c1e1100 */
[----:B---3--:R2:W-:Y:S04]  /*1b10*/  STG.E.U8 desc[UR12][R10.64+0x8], R17 ;  /* 0x000008110a007986 */ /* 0x0085e8000c10110c */
[----:B------:R-:W3:Y:S04]  /*1b20*/  LDG.E R19, desc[UR12][R8.64+0x604] ;  /* 0x0006040c08137981 */ /* 0x000ee8000c1e1900 */
[----:B---3--:R2:W-:Y:S04]  /*1b30*/  STG.E desc[UR12][R10.64+0x604], R19 ;  /* 0x000604130a007986 */ /* 0x0085e8000c10190c */
[----:B------:R-:W3:Y:S04]  /*1b40*/  LDG.E.U8 R21, desc[UR12][R8.64+0x600] ;  /* 0x0006000c08157981 */ /* 0x000ee8000c1e1100 */
[----:B---3--:R2:W-:Y:S04]  /*1b50*/  STG.E.U8 desc[UR12][R10.64+0x600], R21 ;  /* 0x000600150a007986 */ /* 0x0085e8000c10110c */
[----:B------:R-:W3:Y:S01]  /*1b60*/  LDG.E.U8 R23, desc[UR12][R8.64+0x608] ;  /* 0x0006080c08177981 */ /* 0x000ee2000c1e1100 */
[----:B------:R-:W-:-:S03]  /*1b70*/  VIADD R6, R6, 0x2 ;  /* 0x0000000206067836 */ /* 0x000fc60000000000 */
[----:B---3--:R2:W-:Y:S04]  /*1b80*/  STG.E.U8 desc[UR12][R10.64+0x608], R23 ;  /* 0x000608170a007986 */ /* 0x0085e8000c10110c */
.L_x_25:
[----:B------:R-:W-:Y:S05]  /*1b90*/  @P1 EXIT ;  /* 0x000000000000194d */ /* 0x000fea0003800000 */
[----:B------:R-:W-:-:S04]  /*1ba0*/  IMAD R7, R6, 0x80, R7 ;  /* 0x0000008006077824 */ /* 0x000fc800078e0207 */
[----:B------:R-:W-:-:S05]  /*1bb0*/  IMAD.WIDE R2, R7, 0xc, R2 ;  /* 0x0000000c07027825 */ /* 0x000fca00078e0202 */
[----:B------:R-:W3:Y:S01]  /*1bc0*/  LDG.E R9, desc[UR12][R2.64+0x4] ;  /* 0x0000040c02097981 */ /* 0x000ee2000c1e1900 */
[----:B------:R-:W-:-:S05]  /*1bd0*/  IMAD.WIDE R4, R7, 0xc, R4 ;  /* 0x0000000c07047825 */ /* 0x000fca00078e0204 */
[----:B---3--:R-:W-:Y:S04]  /*1be0*/  STG.E desc[UR12][R4.64+0x4], R9 ;  /* 0x0000040904007986 */ /* 0x008fe8000c10190c */
[----:B------:R-:W3:Y:S04]  /*1bf0*/  LDG.E.U8 R7, desc[UR12][R2.64] ;  /* 0x0000000c02077981 */ /* 0x000ee8000c1e1100 */
[----:B---3--:R-:W-:Y:S04]  /*1c00*/  STG.E.U8 desc[UR12][R4.64], R7 ;  /* 0x0000000704007986 */ /* 0x008fe8000c10110c */
[----:B0-2---:R-:W2:Y:S04]  /*1c10*/  LDG.E.U8 R11, desc[UR12][R2.64+0x8] ;  /* 0x0000080c020b7981 */ /* 0x005ea8000c1e1100 */
[----:B--2---:R-:W-:Y:S01]  /*1c20*/  STG.E.U8 desc[UR12][R4.64+0x8], R11 ;  /* 0x0000080b04007986 */ /* 0x004fe2000c10110c */
[----:B------:R-:W-:Y:S05]  /*1c30*/  EXIT ;  /* 0x000000000000794d */ /* 0x000fea0003800000 */
.L_x_26:
[----:B------:R-:W-:-:S00]  /*1c40*/  BRA `(.L_x_26) ;  /* 0xfffffffc00fc7947 */ /* 0x000fc0000383ffff */
[----:B------:R-:W-:-:S00]  /*1c50*/  NOP ;  /* 0x0000000000007918 */ /* 0x000fc00000000000 */
        /* <DEDUP_REMOVED lines=10> */
.L_x_207:


//--------------------- .text._ZN3cub18CUB_300001_SM_10006detail9transform16transform_kernelINS2_10policy_hubILb1EN4cuda3std3__45tupleIJN6thrust24THRUST_300001_SM_1000_NS7pointerI5SpaceNSA_8cuda_cub3tagENSA_11use_defaultESF_EEEEEE10policy1000EiNS7_10__identityEPSC_JSL_EEEvT0_iT1_T2_DpNS2_10kernel_argIT3_EE --------------------------
	.section	.text._ZN3cub18CUB_300001_SM_10006detail9transform16transform_kernelINS2_10policy_hubILb1EN4cuda3std3__45tupleIJN6thrust24THRUST_300001_SM_1000_NS7pointerI5SpaceNSA_8cuda_cub3tagENSA_11use_defaultESF_EEEEEE10policy1000EiNS7_10__identityEPSC_JSL_EEEvT0_iT1_T2_DpNS2_10kernel_argIT3_EE,"ax",@progbits
	.align	128
        .global         _ZN3cub18CUB_300001_SM_10006detail9transform16transform_kernelINS2_10policy_hubILb1EN4cuda3std3__45tupleIJN6thrust24THRUST_300001_SM_1000_NS7pointerI5SpaceNSA_8cuda_cub3tagENSA_11use_defaultESF_EEEEEE10policy1000EiNS7_10__identityEPSC_JSL_EEEvT0_iT1_T2_DpNS2_10kernel_argIT3_EE
        .type           _ZN3cub18CUB_300001_SM_10006detail9transform16transform_kernelINS2_10policy_hubILb1EN4cuda3std3__45tupleIJN6thrust24THRUST_300001_SM_1000_NS7pointerI5SpaceNSA_8cuda_cub3tagENSA_11use_defaultESF_EEEEEE10policy1000EiNS7_10__identityEPSC_JSL_EEEvT0_iT1_T2_DpNS2_10kernel_argIT3_EE,@function
        .size           _ZN3cub18CUB_300001_SM_10006detail9transform16transform_kernelINS2_10policy_hubILb1EN4cuda3std3__45tupleIJN6thrust24THRUST_300001_SM_1000_NS7pointerI5SpaceNSA_8cuda_cub3tagENSA_11use_defaultESF_EEEEEE10policy1000EiNS7_10__identityEPSC_JSL_EEEvT0_iT1_T2_DpNS2_10kernel_argIT3_EE,(.L_x_208 - _ZN3cub18CUB_300001_SM_10006detail9transform16transform_kernelINS2_10policy_hubILb1EN4cuda3std3__45tupleIJN6thrust24THRUST_300001_SM_1000_NS7pointerI5SpaceNSA_8cuda_cub3tagENSA_11use_defaultESF_EEEEEE10policy1000EiNS7_10__identityEPSC_JSL_EEEvT0_iT1_T2_DpNS2_10kernel_argIT3_EE)
        .other          _ZN3cub18CUB_300001_SM_10006detail9transform16transform_kernelINS2_10policy_hubILb1EN4cuda3std3__45tupleIJN6thrust24THRUST_300001_SM_1000_NS7pointerI5SpaceNSA_8cuda_cub3tagENSA_11use_defaultESF_EEEEEE10policy1000EiNS7_10__identityEPSC_JSL_EEEvT0_iT1_T2_DpNS2_10kernel_argIT3_EE,@"STO_CUDA_ENTRY STV_DEFAULT"
_ZN3cub18CUB_300001_SM_10006detail9transform16transform_kernelINS2_10policy_hubILb1EN4cuda3std3__45tupleIJN6thrust24THRUST_300001_SM_1000_NS7pointerI5SpaceNSA_8cuda_cub3tagENSA_11use_defaultESF_EEEEEE10policy1000EiNS7_10__identityEPSC_JSL_EEEvT0_iT1_T2_DpNS2_10kernel_argIT3_EE:
.text._ZN3cub18CUB_300001_SM_10006detail9transform16transform_kernelINS2_10policy_hubILb1EN4cuda3std3__45tupleIJN6thrust24THRUST_300001_SM_1000_NS7pointerI5SpaceNSA_8cuda_cub3tagENSA_11use_defaultESF_EEEEEE10policy1000EiNS7_10__identityEPSC_JSL_EEEvT0_iT1_T2_DpNS2_10kernel_argIT3_EE:
[----:B------:R-:W-:Y:S08]  /*0000*/  LDC R1, c[0x0][0x37c] ;  /* 0x0000df00ff017b82 */ /* 0x000ff00000000800 */
[----:B------:R-:W0:Y:S01]  /*0010*/  S2UR UR6, SR_CTAID.X ;  /* 0x00000000000679c3 */ /* 0x000e220000002500 */
[----:B------:R-:W1:Y:S01]  /*0020*/  LDCU.64 UR12, c[0x0][0x380] ;  /* 0x00007000ff0c77ac */ /* 0x000e620008000a00 */
[----:B------:R-:W2:Y:S01]  /*0030*/  S2R R0, SR_TID.X ;  /* 0x0000000000007919 */ /* 0x000ea20000002100 */
[----:B------:R-:W-:Y:S01]  /*0040*/  BSSY.RECONVERGENT B0, `(.L_x_27) ;  /* 0x0000014000007945 */ /* 0x000fe20003800200 */
[----:B-1----:R-:W-:-:S04]  /*0050*/  USHF.L.U32 UR5, UR13, 0x7, URZ ;  /* 0x000000070d057899 */ /* 0x002fc800080006ff */
[----:B0-----:R-:W-:-:S04]  /*0060*/  UIMAD UR6, UR5, UR6, URZ ;  /* 0x00000006050672a4 */ /* 0x001fc8000f8e02ff */
[----:B------:R-:W-:-:S04]  /*0070*/  UIADD3 UR4, UPT, UPT, -UR6, UR12, URZ ;  /* 0x0000000c06047290 */ /* 0x000fc8000fffe1ff */
[----:B------:R-:W-:Y:S01]  /*0080*/  UISETP.LT.AND UP0, UPT, UR5, UR4, UPT ;  /* 0x000000040500728c */ /* 0x000fe2000bf01270 */
[----:B--2---:R-:W-:-:S03]  /*0090*/  IMAD.SHL.U32 R4, R0, 0x80, RZ ;  /* 0x0000008000047824 */ /* 0x004fc600078e00ff */
[----:B------:R-:W-:-:S04]  /*00a0*/  USEL UR12, UR5, UR4, UP0 ;  /* 0x00000004050c7287 */ /* 0x000fc80008000000 */
[----:B------:R-:W-:-:S06]  /*00b0*/  UIMAD UR7, UR12, 0xc, URZ ;  /* 0x0000000c0c0778a4 */ /* 0x000fcc000f8e02ff */
[----:B------:R-:W-:-:S13]  /*00c0*/  ISETP.GE.AND P0, PT, R4, UR7, PT ;  /* 0x0000000704007c0c */ /* 0x000fda000bf06270 */
[----:B------:R-:W-:Y:S05]  /*00d0*/  @P0 BRA `(.L_x_28) ;  /* 0x0000000000280947 */ /* 0x000fea0003800000 */
[----:B------:R-:W0:Y:S01]  /*00e0*/  LDC.64 R2, c[0x0][0x398] ;  /* 0x0000e600ff027b82 */ /* 0x000e220000000a00 */
[----:B------:R-:W-:Y:S02]  /*00f0*/  IMAD.U32 R5, RZ, RZ, UR6 ;  /* 0x00000006ff057e24 */ /* 0x000fe4000f8e00ff */
[----:B0-----:R-:W-:-:S04]  /*0100*/  IMAD.WIDE.U32 R2, R0, 0x80, R2 ;  /* 0x0000008000027825 */ /* 0x001fc800078e0002 */
[----:B------:R-:W-:-:S07]  /*0110*/  IMAD.WIDE R2, R5, 0xc, R2 ;  /* 0x0000000c05027825 */ /* 0x000fce00078e0202 */
.L_x_29:
[----:B------:R-:W-:Y:S01]  /*0120*/  IADD3 R4, PT, PT, R4, 0x4000, RZ ;  /* 0x0000400004047810 */ /* 0x000fe20007ffe0ff */
[----:B------:R0:W-:Y:S03]  /*0130*/  CCTL.E.PF2 [R2] ;  /* 0x000000000200798f */ /* 0x0001e60000800100 */
[----:B------:R-:W-:Y:S02]  /*0140*/  ISETP.GE.AND P0, PT, R4, UR7, PT ;  /* 0x0000000704007c0c */ /* 0x000fe4000bf06270 */
[----:B0-----:R-:W-:-:S05]  /*0150*/  IADD3 R2, P1, PT, R2, 0x4000, RZ ;  /* 0x0000400002027810 */ /* 0x001fca0007f3e0ff */
[----:B------:R-:W-:-:S06]  /*0160*/  IMAD.X R3, RZ, RZ, R3, P1 ;  /* 0x000000ffff037224 */ /* 0x000fcc00008e0603 */
[----:B------:R-:W-:Y:S05]  /*0170*/  @!P0 BRA `(.L_x_29) ;  /* 0xfffffffc00e88947 */ /* 0x000fea000383ffff */
.L_x_28:
[----:B------:R-:W-:Y:S05]  /*0180*/  BSYNC.RECONVERGENT B0 ;  /* 0x0000000000007941 */ /* 0x000fea0003800200 */
.L_x_27:
[----:B------:R-:W0:Y:S01]  /*0190*/  LDCU.128 UR8, c[0x0][0x390] ;  /* 0x00007200ff0877ac */ /* 0x000e220008000c00 */
[----:B------:R-:W-:Y:S01]  /*01a0*/  UIMAD.WIDE UR6, UR6, 0xc, URZ ;  /* 0x0000000c060678a5 */ /* 0x000fe2000f8e02ff */
[----:B------:R-:W1:Y:S03]  /*01b0*/  LDCU.64 UR16, c[0x0][0x358] ;  /* 0x00006b00ff1077ac */ /* 0x000e660008000a00 */
[----:B0-----:R-:W-:Y:S02]  /*01c0*/  UIADD3 UR18, UP0, UPT, UR6, UR10, URZ ;  /* 0x0000000a06127290 */ /* 0x001fe4000ff1e0ff */
[----:B------:R-:W-:Y:S02]  /*01d0*/  UIADD3 UR14, UP1, UPT, UR6, UR8, URZ ;  /* 0x00000008060e7290 */ /* 0x000fe4000ff3e0ff */
[----:B------:R-:W-:Y:S02]  /*01e0*/  UIADD3.X UR19, UPT, UPT, UR7, UR11, URZ, UP0, !UPT ;  /* 0x0000000b07137290 */ /* 0x000fe400087fe4ff */
[----:B------:R-:W-:Y:S01]  /*01f0*/  UISETP.GT.AND UP0, UPT, UR5, UR4, UPT ;  /* 0x000000040500728c */ /* 0x000fe2000bf04270 */
[----:B------:R-:W-:Y:S01]  /*0200*/  IMAD.U32 R2, RZ, RZ, UR18 ;  /* 0x00000012ff027e24 */ /* 0x000fe2000f8e00ff */
[----:B------:R-:W-:-:S02]  /*0210*/  UIADD3.X UR15, UPT, UPT, UR7, UR9, URZ, UP1, !UPT ;  /* 0x00000009070f7290 */ /* 0x000fc40008ffe4ff */
[----:B------:R-:W-:-:S05]  /*0220*/  MOV R3, UR19 ;  /* 0x0000001300037c02 */ /* 0x000fca0008000f00 */
[----:B-1----:R-:W-:Y:S05]  /*0230*/  BRA.U UP0, `(.L_x_30) ;  /* 0x0000000900747547 */ /* 0x002fea000b800000 */
[----:B------:R-:W-:-:S06]  /*0240*/  UISETP.GE.AND UP0, UPT, UR13, 0x1, UPT ;  /* 0x000000010d00788c */ /* 0x000fcc000bf06270 */
[----:B------:R-:W-:-:S13]  /*0250*/  PLOP3.LUT P0, PT, PT, PT, UP0, 0x80, 0x8 ;  /* 0x000000000008781c */ /* 0x000fda0003f0f008 */
[----:B------:R-:W-:Y:S05]  /*0260*/  @!P0 EXIT ;  /* 0x000000000000894d */ /* 0x000fea0003800000 */
[----:B------:R-:W-:Y:S02]  /*0270*/  UISETP.GE.U32.AND UP0, UPT, UR13, 0x8, UPT ;  /* 0x000000080d00788c */ /* 0x000fe4000bf06070 */
[----:B------:R-:W-:Y:S01]  /*0280*/  ULOP3.LUT UR12, UR13, 0x7, URZ, 0xc0, !UPT ;  /* 0x000000070d0c7892 */ /* 0x000fe2000f8ec0ff */
[----:B------:R-:W-:-:S06]  /*0290*/  UMOV UR4, URZ ;  /* 0x000000ff00047c82 */ /* 0x000fcc0008000000 */
[----:B------:R-:W-:Y:S05]  /*02a0*/  BRA.U !UP0, `(.L_x_31) ;  /* 0x0000000508347547 */ /* 0x000fea000b800000 */
[----:B------:R-:W0:Y:S01]  /*02b0*/  LDC.64 R4, c[0x0][0x390] ;  /* 0x0000e400ff047b82 */ /* 0x000e220000000a00 */
[----:B------:R-:W-:Y:S01]  /*02c0*/  UIADD3 UR4, UP0, UPT, UR6, 0x1204, URZ ;  /* 0x0000120406047890 */ /* 0x000fe2000ff1e0ff */
[----:B------:R-:W-:-:S03]  /*02d0*/  VIADD R8, R0, 0x80 ;  /* 0x0000008000087836 */ /* 0x000fc60000000000 */
[----:B------:R-:W-:Y:S02]  /*02e0*/  UIADD3 UR10, UP1, UPT, UR4, UR10, URZ ;  /* 0x0000000a040a7290 */ /* 0x000fe4000ff3e0ff */
[----:B------:R-:W-:Y:S01]  /*02f0*/  UIADD3.X UR5, UPT, UPT, URZ, UR7, URZ, UP0, !UPT ;  /* 0x00000007ff057290 */ /* 0x000fe200087fe4ff */
[----:B------:R-:W1:Y:S01]  /*0300*/  LDC.64 R6, c[0x0][0x398] ;  /* 0x0000e600ff067b82 */ /* 0x000e620000000a00 */
[----:B------:R-:W-:Y:S02]  /*0310*/  UIADD3 UR8, UP2, UPT, UR4, UR8, URZ ;  /* 0x0000000804087290 */ /* 0x000fe4000ff5e0ff */
[----:B------:R-:W-:Y:S02]  /*0320*/  ULOP3.LUT UR4, UR13, 0x7ffffff8, URZ, 0xc0, !UPT ;  /* 0x7ffffff80d047892 */ /* 0x000fe4000f8ec0ff */
[----:B------:R-:W-:Y:S02]  /*0330*/  UIADD3.X UR11, UPT, UPT, UR5, UR11, URZ, UP1, !UPT ;  /* 0x0000000b050b7290 */ /* 0x000fe40008ffe4ff */
[----:B------:R-:W-:-:S02]  /*0340*/  UIADD3.X UR5, UPT, UPT, UR5, UR9, URZ, UP2, !UPT ;  /* 0x0000000905057290 */ /* 0x000fc400097fe4ff */
[----:B------:R-:W-:Y:S01]  /*0350*/  UIADD3 UR9, UPT, UPT, -UR4, URZ, URZ ;  /* 0x000000ff04097290 */ /* 0x000fe2000fffe1ff */
[----:B0-----:R-:W-:-:S04]  /*0360*/  IMAD.WIDE.U32 R4, R0, 0xc, R4 ;  /* 0x0000000c00047825 */ /* 0x001fc800078e0004 */
[----:B-1----:R-:W-:-:S07]  /*0370*/  IMAD.WIDE.U32 R6, R0, 0xc, R6 ;  /* 0x0000000c00067825 */ /* 0x002fce00078e0006 */
.L_x_32:
        /* <DEDUP_REMOVED lines=57> */
[----:B------:R-:W-:Y:S01]  /*0710*/  UIADD3 UR6, UP0, UPT, UR6, 0x3000, URZ ;  /* 0x0000300006067890 */ /* 0x000fe2000ff1e0ff */
[----:B------:R-:W-:Y:S01]  /*0720*/  IADD3 R8, PT, PT, R8, 0x400, RZ ;  /* 0x0000040008087810 */ /* 0x000fe20007ffe0ff */
[----:B------:R-:W-:-:S02]  /*0730*/  UIADD3 UR9, UPT, UPT, UR9, 0x8, URZ ;  /* 0x0000000809097890 */ /* 0x000fc4000fffe0ff */
[----:B------:R-:W-:Y:S02]  /*0740*/  UIADD3.X UR7, UPT, UPT, URZ, UR7, URZ, UP0, !UPT ;  /* 0x00000007ff077290 */ /* 0x000fe400087fe4ff */
[----:B------:R-:W-:Y:S01]  /*0750*/  UISETP.NE.AND UP0, UPT, UR9, URZ, UPT ;  /* 0x000000ff0900728c */ /* 0x000fe2000bf05270 */
[----:B--2---:R1:W-:Y:S08]  /*0760*/  STG.E.U8 desc[UR16][R12.64+0x1204], R15 ;  /* 0x0012040f0c007986 */ /* 0x0043f0000c101110 */
[----:B------:R-:W-:Y:S05]  /*0770*/  BRA.U UP0, `(.L_x_32) ;  /* 0xfffffffd00007547 */ /* 0x000fea000b83ffff */
.L_x_31:
[----:B------:R-:W-:-:S13]  /*0780*/  ISETP.NE.AND P0, PT, RZ, UR12, PT ;  /* 0x0000000cff007c0c */ /* 0x000fda000bf05270 */
[----:B------:R-:W-:Y:S05]  /*0790*/  @!P0 EXIT ;  /* 0x000000000000894d */ /* 0x000fea0003800000 */
[----:B------:R-:W0:Y:S01]  /*07a0*/  LDC R8, c[0x0][0x384] ;  /* 0x0000e100ff087b82 */ /* 0x000e220000000800 */
[----:B------:R-:W-:Y:S01]  /*07b0*/  UISETP.GE.U32.AND UP0, UPT, UR12, 0x4, UPT ;  /* 0x000000040c00788c */ /* 0x000fe2000bf06070 */
[----:B0-----:R-:W-:-:S04]  /*07c0*/  LOP3.LUT R10, R8, 0x3, RZ, 0xc0, !PT ;  /* 0x00000003080a7812 */ /* 0x001fc800078ec0ff */
[----:B------:R-:W-:-:S04]  /*07d0*/  ISETP.NE.AND P0, PT, R10, RZ, PT ;  /* 0x000000ff0a00720c */ /* 0x000fc80003f05270 */
[----:B------:R-:W-:Y:S09]  /*07e0*/  BRA.U !UP0, `(.L_x_33) ;  /* 0x0000000108787547 */ /* 0x000ff2000b800000 */
[----:B------:R-:W-:-:S04]  /*07f0*/  IMAD.U32 R7, RZ, RZ, UR4 ;  /* 0x00000004ff077e24 */ /* 0x000fc8000f8e00ff */
[----:B------:R-:W-:-:S04]  /*0800*/  IMAD R7, R7, 0x80, R0 ;  /* 0x0000008007077824 */ /* 0x000fc800078e0200 */
[----:B------:R-:W-:-:S05]  /*0810*/  IMAD.WIDE R4, R7, 0xc, R2 ;  /* 0x0000000c07047825 */ /* 0x000fca00078e0202 */
[----:B-1----:R-:W2:Y:S01]  /*0820*/  LDG.E R9, desc[UR16][R4.64+0x4] ;  /* 0x0000041004097981 */ /* 0x002ea2000c1e1900 */
[----:B------:R-:W-:-:S05]  /*0830*/  HFMA2 R6, -RZ, RZ, 0, 7.152557373046875e-07 ;  /* 0x0000000cff067431 */ /* 0x000fca00000001ff */
[----:B------:R-:W-:-:S05]  /*0840*/  IMAD.WIDE R6, R7, R6, UR14 ;  /* 0x0000000e07067e25 */ /* 0x000fca000f8e0206 */
[----:B--2---:R0:W-:Y:S04]  /*0850*/  STG.E desc[UR16][R6.64+0x4], R9 ;  /* 0x0000040906007986 */ /* 0x0041e8000c101910 */
[----:B------:R-:W2:Y:S04]  /*0860*/  LDG.E.U8 R11, desc[UR16][R4.64] ;  /* 0x00000010040b7981 */ /* 0x000ea8000c1e1100 */
        /* <DEDUP_REMOVED lines=20> */
[----:B------:R-:W-:-:S03]  /*09b0*/  UIADD3 UR4, UPT, UPT, UR4, 0x4, URZ ;  /* 0x0000000404047890 */ /* 0x000fc6000fffe0ff */
[----:B--2---:R0:W-:Y:S09]  /*09c0*/  STG.E.U8 desc[UR16][R6.64+0x1208], R19 ;  /* 0x0012081306007986 */ /* 0x0041f2000c101110 */
.L_x_33:
[----:B------:R-:W-:Y:S05]  /*09d0*/  @!P0 EXIT ;  /* 0x000000000000894d */ /* 0x000fea0003800000 */
[----:B------:R-:W-:Y:S02]  /*09e0*/  ISETP.NE.AND P0, PT, R10, 0x1, PT ;  /* 0x000000010a00780c */ /* 0x000fe40003f05270 */
[----:B------:R-:W-:-:S04]  /*09f0*/  LOP3.LUT R4, R8, 0x1, RZ, 0xc0, !PT ;  /* 0x0000000108047812 */ /* 0x000fc800078ec0ff */
[----:B------:R-:W-:-:S07]  /*0a00*/  ISETP.NE.U32.AND P1, PT, R4, 0x1, PT ;  /* 0x000000010400780c */ /* 0x000fce0003f25070 */
[----:B------:R-:W-:Y:S06]  /*0a10*/  @!P0 BRA `(.L_x_34) ;  /* 0x0000000000488947 */ /* 0x000fec0003800000 */
[----:B0-----:R-:W-:-:S05]  /*0a20*/  IMAD.U32 R7, RZ, RZ, UR4 ;  /* 0x00000004ff077e24 */ /* 0x001fca000f8e00ff */
[----:B------:R-:W-:-:S05]  /*0a30*/  LEA R7, R7, R0, 0x7 ;  /* 0x0000000007077211 */ /* 0x000fca00078e38ff */
[----:B------:R-:W-:-:S05]  /*0a40*/  IMAD.WIDE R4, R7, 0xc, R2 ;  /* 0x0000000c07047825 */ /* 0x000fca00078e0202 */
[----:B-1----:R-:W2:Y:S01]  /*0a50*/  LDG.E R9, desc[UR16][R4.64+0x4] ;  /* 0x0000041004097981 */ /* 0x002ea2000c1e1900 */
[----:B------:R-:W-:-:S04]  /*0a60*/  IMAD.MOV.U32 R6, RZ, RZ, 0xc ;  /* 0x0000000cff067424 */ /* 0x000fc800078e00ff */
[----:B------:R-:W-:-:S05]  /*0a70*/  IMAD.WIDE R6, R7, R6, UR14 ;  /* 0x0000000e07067e25 */ /* 0x000fca000f8e0206 */
[----:B--2---:R2:W-:Y:S04]  /*0a80*/  STG.E desc[UR16][R6.64+0x4], R9 ;  /* 0x0000040906007986 */ /* 0x0045e8000c101910 */
[----:B------:R-:W3:Y:S04]  /*0a90*/  LDG.E.U8 R11, desc[UR16][R4.64] ;  /* 0x00000010040b7981 */ /* 0x000ee8000c1e1100 */
        /* <DEDUP_REMOVED lines=8> */
[----:B------:R-:W-:-:S03]  /*0b20*/  UIADD3 UR4, UPT, UPT, UR4, 0x2, URZ ;  /* 0x0000000204047890 */ /* 0x000fc6000fffe0ff */
[----:B---3--:R2:W-:Y:S09]  /*0b30*/  STG.E.U8 desc[UR16][R6.64+0x608], R19 ;  /* 0x0006081306007986 */ /* 0x0085f2000c101110 */
.L_x_34:
[----:B------:R-:W-:Y:S05]  /*0b40*/  @P1 EXIT ;  /* 0x000000000000194d */ /* 0x000fea0003800000 */
[----:B------:R-:W-:-:S05]  /*0b50*/  MOV R5, UR4 ;  /* 0x0000000400057c02 */ /* 0x000fca0008000f00 */
[----:B------:R-:W-:-:S04]  /*0b60*/  IMAD R5, R5, 0x80, R0 ;  /* 0x0000008005057824 */ /* 0x000fc800078e0200 */
[----:B------:R-:W-:-:S05]  /*0b70*/  IMAD.WIDE R2, R5, 0xc, R2 ;  /* 0x0000000c05027825 */ /* 0x000fca00078e0202 */
[----:B0-2---:R-:W2:Y:S01]  /*0b80*/  LDG.E R7, desc[UR16][R2.64+0x4] ;  /* 0x0000041002077981 */ /* 0x005ea2000c1e1900 */
[----:B------:R-:W-:-:S05]  /*0b90*/  MOV R4, 0xc ;  /* 0x0000000c00047802 */ /* 0x000fca0000000f00 */
[----:B------:R-:W-:-:S05]  /*0ba0*/  IMAD.WIDE R4, R5, R4, UR14 ;  /* 0x0000000e05047e25 */ /* 0x000fca000f8e0204 */
[----:B--2---:R-:W-:Y:S04]  /*0bb0*/  STG.E desc[UR16][R4.64+0x4], R7 ;  /* 0x0000040704007986 */ /* 0x004fe8000c101910 */
[----:B-1----:R-:W2:Y:S04]  /*0bc0*/  LDG.E.U8 R9, desc[UR16][R2.64] ;  /* 0x0000001002097981 */ /* 0x002ea8000c1e1100 */
[----:B--2---:R-:W-:Y:S04]  /*0bd0*/  STG.E.U8 desc[UR16][R4.64], R9 ;  /* 0x0000000904007986 */ /* 0x004fe8000c101110 */
[----:B------:R-:W2:Y:S04]  /*0be0*/  LDG.E.U8 R11, desc[UR16][R2.64+0x8] ;  /* 0x00000810020b7981 */ /* 0x000ea8000c1e1100 */
[----:B--2---:R-:W-:Y:S01]  /*0bf0*/  STG.E.U8 desc[UR16][R4.64+0x8], R11 ;  /* 0x0000080b04007986 */ /* 0x004fe2000c101110 */
[----:B------:R-:W-:Y:S05]  /*0c00*/  EXIT ;  /* 0x000000000000794d */ /* 0x000fea0003800000 */
.L_x_30:
[----:B------:R-:W-:-:S06]  /*0c10*/  UISETP.GE.AND UP0, UPT, UR13, 0x1, UPT ;  /* 0x000000010d00788c */ /* 0x000fcc000bf06270 */
[----:B------:R-:W-:-:S13]  /*0c20*/  PLOP3.LUT P0, PT, PT, PT, UP0, 0x80, 0x8 ;  /* 0x000000000008781c */ /* 0x000fda0003f0f008 */
[----:B------:R-:W-:Y:S05]  /*0c30*/  @!P0 EXIT ;  /* 0x000000000000894d */ /* 0x000fea0003800000 */
[----:B------:R-:W-:Y:S01]  /*0c40*/  UISETP.GE.U32.AND UP0, UPT, UR13, 0x8, UPT ;  /* 0x000000080d00788c */ /* 0x000fe2000bf06070 */
[----:B------:R-:W-:Y:S01]  /*0c50*/  IMAD.MOV.U32 R5, RZ, RZ, RZ ;  /* 0x000000ffff057224 */ /* 0x000fe200078e00ff */
[----:B------:R-:W-:-:S07]  /*0c60*/  ULOP3.LUT UR4, UR13, 0x7, URZ, 0xc0, !UPT ;  /* 0x000000070d047892 */ /* 0x000fce000f8ec0ff */
[----:B------:R-:W-:Y:S05]  /*0c70*/  BRA.U !UP0, `(.L_x_35) ;  /* 0x00000005083c7547 */ /* 0x000fea000b800000 */
[----:B------:R-:W-:Y:S01]  /*0c80*/  ULOP3.LUT UR5, UR13, 0x7ffffff8, URZ, 0xc0, !UPT ;  /* 0x7ffffff80d057892 */ /* 0x000fe2000f8ec0ff */
[----:B------:R-:W-:-:S05]  /*0c90*/  HFMA2 R4, -RZ, RZ, 0, 0 ;  /* 0x00000000ff047431 */ /* 0x000fca00000001ff */
[----:B------:R-:W-:-:S07]  /*0ca0*/  IMAD.U32 R5, RZ, RZ, UR5 ;  /* 0x00000005ff057e24 */ /* 0x000fce000f8e00ff */
.L_x_38:
[----:B0-----:R-:W-:-:S04]  /*0cb0*/  LEA R11, R4, R0, 0x7 ;  /* 0x00000000040b7211 */ /* 0x001fc800078e38ff */
[----:B------:R-:W-:-:S13]  /*0cc0*/  ISETP.GE.AND P0, PT, R11, UR12, PT ;  /* 0x0000000c0b007c0c */ /* 0x000fda000bf06270 */
[----:B------:R-:W-:-:S05]  /*0cd0*/  @!P0 IMAD.WIDE.U32 R12, R11, 0xc, R2 ;  /* 0x0000000c0b0c8825 */ /* 0x000fca00078e0002 */
[----:B------:R-:W2:Y:S01]  /*0ce0*/  @!P0 LDG.E R17, desc[UR16][R12.64+0x4] ;  /* 0x000004100c118981 */ /* 0x000ea2000c1e1900 */
[----:B------:R-:W-:-:S04]  /*0cf0*/  IMAD.MOV.U32 R14, RZ, RZ, 0xc ;  /* 0x0000000cff0e7424 */ /* 0x000fc800078e00ff */
[----:B------:R-:W-:-:S05]  /*0d00*/  @!P0 IMAD.WIDE.U32 R14, R11, R14, UR14 ;  /* 0x0000000e0b0e8e25 */ /* 0x000fca000f8e000e */
[----:B--2---:R0:W-:Y:S04]  /*0d10*/  @!P0 STG.E desc[UR16][R14.64+0x4], R17 ;  /* 0x000004110e008986 */ /* 0x0041e8000c101910 */
[----:B------:R-:W2:Y:S01]  /*0d20*/  @!P0 LDG.E.U8 R19, desc[UR16][R12.64] ;  /* 0x000000100c138981 */ /* 0x000ea2000c1e1100 */
[----:B------:R-:W-:-:S04]  /*0d30*/  IADD3 R9, PT, PT, R11, 0x80, RZ ;  /* 0x000000800b097810 */ /* 0x000fc80007ffe0ff */
[C---:B------:R-:W-:Y:S01]  /*0d40*/  ISETP.GE.AND P1, PT, R9.reuse, UR12, PT ;  /* 0x0000000c09007c0c */ /* 0x040fe2000bf26270 */
[----:B--2---:R-:W-:Y:S04]  /*0d50*/  @!P0 STG.E.U8 desc[UR16][R14.64], R19 ;  /* 0x000000130e008986 */ /* 0x004fe8000c101110 */
[----:B------:R-:W2:Y:S01]  /*0d60*/  @!P0 LDG.E.U8 R21, desc[UR16][R12.64+0x8] ;  /* 0x000008100c158981 */ /* 0x000ea2000c1e1100 */
[----:B------:R-:W-:-:S04]  /*0d70*/  IMAD.WIDE R6, R9, 0xc, R2 ;  /* 0x0000000c09067825 */ /* 0x000fc800078e0202 */
[----:B------:R-:W-:Y:S01]  /*0d80*/  IMAD.MOV.U32 R8, RZ, RZ, 0xc ;  /* 0x0000000cff087424 */ /* 0x000fe200078e00ff */
[----:B--2---:R1:W-:Y:S04]  /*0d90*/  @!P0 STG.E.U8 desc[UR16][R14.64+0x8], R21 ;  /* 0x000008150e008986 */ /* 0x0043e8000c101110 */
[----:B------:R-:W2:Y:S01]  /*0da0*/  @!P1 LDG.E R23, desc[UR16][R6.64+0x4] ;  /* 0x0000041006179981 */ /* 0x000ea2000c1e1900 */
[----:B------:R-:W-:-:S05]  /*0db0*/  IMAD.WIDE R8, R9, R8, UR14 ;  /* 0x0000000e09087e25 */ /* 0x000fca000f8e0208 */
[----:B--2---:R-:W-:Y:S04]  /*0dc0*/  @!P1 STG.E desc[UR16][R8.64+0x4], R23 ;  /* 0x0000041708009986 */ /* 0x004fe8000c101910 */
[----:B0-----:R-:W2:Y:S01]  /*0dd0*/  @!P1 LDG.E.U8 R17, desc[UR16][R6.64] ;  /* 0x0000001006119981 */ /* 0x001ea2000c1e1100 */
[----:B------:R-:W-:-:S04]  /*0de0*/  IADD3 R10, PT, PT, R11, 0x100, RZ ;  /* 0x000001000b0a7810 */ /* 0x000fc80007ffe0ff */
[----:B------:R-:W-:Y:S01]  /*0df0*/  ISETP.GE.AND P0, PT, R10, UR12, PT ;  /* 0x0000000c0a007c0c */ /* 0x000fe2000bf06270 */
[----:B--2---:R0:W-:Y:S04]  /*0e00*/  @!P1 STG.E.U8 desc[UR16][R8.64], R17 ;  /* 0x0000001108009986 */ /* 0x0041e8000c101110 */
[----:B------:R-:W2:Y:S04]  /*0e10*/  @!P1 LDG.E.U8 R13, desc[UR16][R6.64+0x8] ;  /* 0x00000810060d9981 */ /* 0x000ea8000c1e1100 */
[----:B--2---:R2:W-:Y:S04]  /*0e20*/  @!P1 STG.E.U8 desc[UR16][R8.64+0x8], R13 ;  /* 0x0000080d08009986 */ /* 0x0045e8000c101110 */
[----:B-1----:R-:W3:Y:S04]  /*0e30*/  @!P0 LDG.E R15, desc[UR16][R6.64+0x604] ;  /* 0x00060410060f8981 */ /* 0x002ee8000c1e1900 */
[----:B---3--:R1:W-:Y:S04]  /*0e40*/  @!P0 STG.E desc[UR16][R8.64+0x604], R15 ;  /* 0x0006040f08008986 */ /* 0x0083e8000c101910 */
[----:B------:R-:W3:Y:S01]  /*0e50*/  @!P0 LDG.E.U8 R19, desc[UR16][R6.64+0x600] ;  /* 0x0006001006138981 */ /* 0x000ee2000c1e1100 */
[----:B------:R-:W-:-:S05]  /*0e60*/  VIADD R10, R11, 0x180 ;  /* 0x000001800b0a7836 */ /* 0x000fca0000000000 */
[----:B------:R-:W-:Y:S01]  /*0e70*/  ISETP.GE.AND P1, PT, R10, UR12, PT ;  /* 0x0000000c0a007c0c */ /* 0x000fe2000bf26270 */
[----:B---3--:R3:W-:Y:S04]  /*0e80*/  @!P0 STG.E.U8 desc[UR16][R8.64+0x600], R19 ;  /* 0x0006001308008986 */ /* 0x0087e8000c101110 */
[----:B------:R-:W4:Y:S04]  /*0e90*/  @!P0 LDG.E.U8 R21, desc[UR16][R6.64+0x608] ;  /* 0x0006081006158981 */ /* 0x000f28000c1e1100 */
[----:B----4-:R4:W-:Y:S04]  /*0ea0*/  @!P0 STG.E.U8 desc[UR16][R8.64+0x608], R21 ;  /* 0x0006081508008986 */ /* 0x0109e8000c101110 */
[----:B0-----:R-:W5:Y:S04]  /*0eb0*/  @!P1 LDG.E R17, desc[UR16][R6.64+0xc04] ;  /* 0x000c041006119981 */ /* 0x001f68000c1e1900 */
[----:B-----5:R0:W-:Y:S04]  /*0ec0*/  @!P1 STG.E desc[UR16][R8.64+0xc04], R17 ;  /* 0x000c041108009986 */ /* 0x0201e8000c101910 */
[----:B--2---:R-:W2:Y:S01]  /*0ed0*/  @!P1 LDG.E.U8 R13, desc[UR16][R6.64+0xc00] ;  /* 0x000c0010060d9981 */ /* 0x004ea2000c1e1100 */
[----:B------:R-:W-:-:S04]  /*0ee0*/  IADD3 R10, PT, PT, R11, 0x200, RZ ;  /* 0x000002000b0a7810 */ /* 0x000fc80007ffe0ff */
[----:B------:R-:W-:Y:S01]  /*0ef0*/  ISETP.GE.AND P0, PT, R10, UR12, PT ;  /* 0x0000000c0a007c0c */ /* 0x000fe2000bf06270 */
[----:B--2---:R2:W-:Y:S04]  /*0f00*/  @!P1 STG.E.U8 desc[UR16][R8.64+0xc00], R13 ;  /* 0x000c000d08009986 */ /* 0x0045e8000c101110 */
[----:B-1----:R-:W5:Y:S04]  /*0f10*/  @!P1 LDG.E.U8 R15, desc[UR16][R6.64+0xc08] ;  /* 0x000c0810060f9981 */ /* 0x002f68000c1e1100 */
[----:B-----5:R1:W-:Y:S04]  /*0f20*/  @!P1 STG.E.U8 desc[UR16][R8.64+0xc08], R15 ;  /* 0x000c080f08009986 */ /* 0x0203e8000c101110 */
[----:B---3--:R-:W3:Y:S04]  /*0f30*/  @!P0 LDG.E R19, desc[UR16][R6.64+0x1204] ;  /* 0x0012041006138981 */ /* 0x008ee8000c1e1900 */
[----:B---3--:R3:W-:Y:S04]  /*0f40*/  @!P0 STG.E desc[UR16][R8.64+0x1204], R19 ;  /* 0x0012041308008986 */ /* 0x0087e8000c101910 */
[----:B----4-:R-:W4:Y:S01]  /*0f50*/  @!P0 LDG.E.U8 R21, desc[UR16][R6.64+0x1200] ;  /* 0x0012001006158981 */ /* 0x010f22000c1e1100 */
[----:B------:R-:W-:-:S05]  /*0f60*/  VIADD R10, R11, 0x280 ;  /* 0x000002800b0a7836 */ /* 0x000fca0000000000 */
[----:B------:R-:W-:Y:S01]  /*0f70*/  ISETP.GE.AND P1, PT, R10, UR12, PT ;  /* 0x0000000c0a007c0c */ /* 0x000fe2000bf26270 */
[----:B----4-:R4:W-:Y:S04]  /*0f80*/  @!P0 STG.E.U8 desc[UR16][R8.64+0x1200], R21 ;  /* 0x0012001508008986 */ /* 0x0109e8000c101110 */
[----:B0-----:R-:W5:Y:S04]  /*0f90*/  @!P0 LDG.E.U8 R17, desc[UR16][R6.64+0x1208] ;  /* 0x0012081006118981 */ /* 0x001f68000c1e1100 */
[----:B-----5:R0:W-:Y:S04]  /*0fa0*/  @!P0 STG.E.U8 desc[UR16][R8.64+0x1208], R17 ;  /* 0x0012081108008986 */ /* 0x0201e8000c101110 */
[----:B--2---:R-:W2:Y:S04]  /*0fb0*/  @!P1 LDG.E R13, desc[UR16][R6.64+0x1804] ;  /* 0x00180410060d9981 */ /* 0x004ea8000c1e1900 */
[----:B--2---:R2:W-:Y:S04]  /*0fc0*/  @!P1 STG.E desc[UR16][R8.64+0x1804], R13 ;  /* 0x0018040d08009986 */ /* 0x0045e8000c101910 */
[----:B-1----:R-:W5:Y:S01]  /*0fd0*/  @!P1 LDG.E.U8 R15, desc[UR16][R6.64+0x1800] ;  /* 0x00180010060f9981 */ /* 0x002f62000c1e1100 */
[----:B------:R-:W-:-:S04]  /*0fe0*/  IADD3 R10, PT, PT, R11, 0x300, RZ ;  /* 0x000003000b0a7810 */ /* 0x000fc80007ffe0ff */
[----:B------:R-:W-:Y:S01]  /*0ff0*/  ISETP.GE.AND P0, PT, R10, UR12, PT ;  /* 0x0000000c0a007c0c */ /* 0x000fe2000bf06270 */
[----:B-----5:R1:W-:Y:S04]  /*1000*/  @!P1 STG.E.U8 desc[UR16][R8.64+0x1800], R15 ;  /* 0x0018000f08009986 */ /* 0x0203e8000c101110 */
[----:B---3--:R-:W3:Y:S04]  /*1010*/  @!P1 LDG.E.U8 R19, desc[UR16][R6.64+0x1808] ;  /* 0x0018081006139981 */ /* 0x008ee8000c1e1100 */
[----:B---3--:R1:W-:Y:S04]  /*1020*/  @!P1 STG.E.U8 desc[UR16][R8.64+0x1808], R19 ;  /* 0x0018081308009986 */ /* 0x0083e8000c101110 */
[----:B----4-:R-:W3:Y:S04]  /*1030*/  @!P0 LDG.E R21, desc[UR16][R6.64+0x1e04] ;  /* 0x001e041006158981 */ /* 0x010ee8000c1e1900 */
[----:B---3--:R1:W-:Y:S04]  /*1040*/  @!P0 STG.E desc[UR16][R8.64+0x1e04], R21 ;  /* 0x001e041508008986 */ /* 0x0083e8000c101910 */
[----:B0-----:R-:W3:Y:S01]  /*1050*/  @!P0 LDG.E.U8 R17, desc[UR16][R6.64+0x1e00] ;  /* 0x001e001006118981 */ /* 0x001ee2000c1e1100 */
[----:B------:R-:W-:-:S03]  /*1060*/  VIADD R11, R11, 0x380 ;  /* 0x000003800b0b7836 */ /* 0x000fc60000000000 */
[----:B---3--:R1:W-:Y:S04]  /*1070*/  @!P0 STG.E.U8 desc[UR16][R8.64+0x1e00], R17 ;  /* 0x001e001108008986 */ /* 0x0083e8000c101110 */
[----:B--2---:R-:W2:Y:S01]  /*1080*/  @!P0 LDG.E.U8 R13, desc[UR16][R6.64+0x1e08] ;  /* 0x001e0810060d8981 */ /* 0x004ea2000c1e1100 */
[----:B------:R-:W-:Y:S01]  /*1090*/  IADD3 R4, PT, PT, R4, 0x8, RZ ;  /* 0x0000000804047810 */ /* 0x000fe20007ffe0ff */
[----:B------:R-:W-:Y:S03]  /*10a0*/  BSSY.RECONVERGENT B0, `(.L_x_36) ;  /* 0x000000b000007945 */ /* 0x000fe60003800200 */
[----:B------:R-:W-:Y:S01]  /*10b0*/  ISETP.NE.AND P1, PT, R4, R5, PT ;  /* 0x000000050400720c */ /* 0x000fe20003f25270 */
[----:B--2---:R1:W-:Y:S01]  /*10c0*/  @!P0 STG.E.U8 desc[UR16][R8.64+0x1e08], R13 ;  /* 0x001e080d08008986 */ /* 0x0043e2000c101110 */
[----:B------:R-:W-:-:S13]  /*10d0*/  ISETP.GE.AND P0, PT, R11, UR12, PT ;  /* 0x0000000c0b007c0c */ /* 0x000fda000bf06270 */
[----:B-1----:R-:W-:Y:S05]  /*10e0*/  @P0 BRA `(.L_x_37) ;  /* 0x0000000000180947 */ /* 0x002fea0003800000 */
[----:B------:R-:W2:Y:S04]  /*10f0*/  LDG.E R11, desc[UR16][R6.64+0x2404] ;  /* 0x00240410060b7981 */ /* 0x000ea8000c1e1900 */
[----:B--2---:R0:W-:Y:S04]  /*1100*/  STG.E desc[UR16][R8.64+0x2404], R11 ;  /* 0x0024040b08007986 */ /* 0x0041e8000c101910 */
[----:B------:R-:W2:Y:S04]  /*1110*/  LDG.E.U8 R13, desc[UR16][R6.64+0x2400] ;  /* 0x00240010060d7981 */ /* 0x000ea8000c1e1100 */
[----:B--2---:R0:W-:Y:S04]  /*1120*/  STG.E.U8 desc[UR16][R8.64+0x2400], R13 ;  /* 0x0024000d08007986 */ /* 0x0041e8000c101110 */
[----:B------:R-:W2:Y:S04]  /*1130*/  LDG.E.U8 R15, desc[UR16][R6.64+0x2408] ;  /* 0x00240810060f7981 */ /* 0x000ea8000c1e1100 */
[----:B--2---:R0:W-:Y:S02]  /*1140*/  STG.E.U8 desc[UR16][R8.64+0x2408], R15 ;  /* 0x0024080f08007986 */ /* 0x0041e4000c101110 */
.L_x_37:
[----:B------:R-:W-:Y:S05]  /*1150*/  BSYNC.RECONVERGENT B0 ;  /* 0x0000000000007941 */ /* 0x000fea0003800200 */
.L_x_36:
[----:B------:R-:W-:Y:S05]  /*1160*/  @P1 BRA `(.L_x_38) ;  /* 0xfffffff800d01947 */ /* 0x000fea000383ffff */
.L_x_35:
[----:B------:R-:W-:-:S13]  /*1170*/  ISETP.NE.AND P0, PT, RZ, UR4, PT ;  /* 0x00000004ff007c0c */ /* 0x000fda000bf05270 */
[----:B------:R-:W-:Y:S05]  /*1180*/  @!P0 EXIT ;  /* 0x000000000000894d */ /* 0x000fea0003800000 */
[----:B------:R-:W1:Y:S01]  /*1190*/  LDC R4, c[0x0][0x384] ;  /* 0x0000e100ff047b82 */ /* 0x000e620000000800 */
[----:B------:R-:W-:Y:S01]  /*11a0*/  UISETP.GE.U32.AND UP0, UPT, UR4, 0x4, UPT ;  /* 0x000000040400788c */ /* 0x000fe2000bf06070 */
[----:B-1----:R-:W-:-:S04]  /*11b0*/  LOP3.LUT R16, R4, 0x3, RZ, 0xc0, !PT ;  /* 0x0000000304107812 */ /* 0x002fc800078ec0ff */
[----:B------:R-:W-:-:S04]  /*11c0*/  ISETP.NE.AND P0, PT, R16, RZ, PT ;  /* 0x000000ff1000720c */ /* 0x000fc80003f05270 */
[----:B------:R-:W-:Y:S09]  /*11d0*/  BRA.U !UP0, `(.L_x_39) ;  /* 0x0000000108b47547 */ /* 0x000ff2000b800000 */
[----:B------:R-:W-:-:S05]  /*11e0*/  IMAD R7, R5, 0x80, R0 ;  /* 0x0000008005077824 */ /* 0x000fca00078e0200 */
[----:B------:R-:W-:-:S13]  /*11f0*/  ISETP.GE.AND P2, PT, R7, UR12, PT ;  /* 0x0000000c07007c0c */ /* 0x000fda000bf46270 */
[----:B0-----:R-:W-:-:S05]  /*1200*/  @!P2 IMAD.WIDE R8, R7, 0xc, R2 ;  /* 0x0000000c0708a825 */ /* 0x001fca00078e0202 */
[----:B------:R-:W2:Y:S01]  /*1210*/  @!P2 LDG.E R17, desc[UR16][R8.64+0x4] ;  /* 0x000004100811a981 */ /* 0x000ea2000c1e1900 */
[----:B------:R-:W-:-:S05]  /*1220*/  MOV R10, 0xc ;  /* 0x0000000c000a7802 */ /* 0x000fca0000000f00 */
[----:B------:R-:W-:-:S05]  /*1230*/  @!P2 IMAD.WIDE R10, R7, R10, UR14 ;  /* 0x0000000e070aae25 */ /* 0x000fca000f8e020a */
[----:B--2---:R0:W-:Y:S04]  /*1240*/  @!P2 STG.E desc[UR16][R10.64+0x4], R17 ;  /* 0x000004110a00a986 */ /* 0x0041e8000c101910 */
[----:B------:R-:W2:Y:S01]  /*1250*/  @!P2 LDG.E.U8 R19, desc[UR16][R8.64] ;  /* 0x000000100813a981 */ /* 0x000ea2000c1e1100 */
[----:B------:R-:W-:-:S05]  /*1260*/  VIADD R15, R7, 0x80 ;  /* 0x00000080070f7836 */ /* 0x000fca0000000000 */
[C---:B------:R-:W-:Y:S01]  /*1270*/  ISETP.GE.AND P1, PT, R15.reuse, UR12, PT ;  /* 0x0000000c0f007c0c */ /* 0x040fe2000bf26270 */
[----:B--2---:R1:W-:Y:S04]  /*1280*/  @!P2 STG.E.U8 desc[UR16][R10.64], R19 ;  /* 0x000000130a00a986 */ /* 0x0043e8000c101110 */
[----:B------:R-:W2:Y:S08]  /*1290*/  @!P2 LDG.E.U8 R21, desc[UR16][R8.64+0x8] ;  /* 0x000008100815a981 */ /* 0x000eb0000c1e1100 */
[----:B------:R-:W-:-:S04]  /*12a0*/  @!P1 IMAD.WIDE R12, R15, 0xc, R2 ;  /* 0x0000000c0f0c9825 */ /* 0x000fc800078e0202 */
[----:B------:R-:W-:Y:S01]  /*12b0*/  HFMA2 R14, -RZ, RZ, 0, 7.152557373046875e-07 ;  /* 0x0000000cff0e7431 */ /* 0x000fe200000001ff */
[----:B--2---:R2:W-:Y:S04]  /*12c0*/  @!P2 STG.E.U8 desc[UR16][R10.64+0x8], R21 ;  /* 0x000008150a00a986 */ /* 0x0045e8000c101110 */
[----:B------:R-:W3:Y:S01]  /*12d0*/  @!P1 LDG.E R23, desc[UR16][R12.64+0x4] ;  /* 0x000004100c179981 */ /* 0x000ee2000c1e1900 */
[----:B------:R-:W-:-:S05]  /*12e0*/  @!P1 IMAD.WIDE R14, R15, R14, UR14 ;  /* 0x0000000e0f0e9e25 */ /* 0x000fca000f8e020e */
[----:B---3--:R3:W-:Y:S04]  /*12f0*/  @!P1 STG.E desc[UR16][R14.64+0x4], R23 ;  /* 0x000004170e009986 */ /* 0x0087e8000c101910 */
[----:B0-----:R-:W4:Y:S01]  /*1300*/  @!P1 LDG.E.U8 R17, desc[UR16][R12.64] ;  /* 0x000000100c119981 */ /* 0x001f22000c1e1100 */
[----:B------:R-:W-:-:S05]  /*1310*/  VIADD R25, R7, 0x100 ;  /* 0x0000010007197836 */ /* 0x000fca0000000000 */
[C---:B------:R-:W-:Y:S01]  /*1320*/  ISETP.GE.AND P2, PT, R25.reuse, UR12, PT ;  /* 0x0000000c19007c0c */ /* 0x040fe2000bf46270 */
[----:B----4-:R0:W-:Y:S04]  /*1330*/  @!P1 STG.E.U8 desc[UR16][R14.64], R17 ;  /* 0x000000110e009986 */ /* 0x0101e8000c101110 */
[----:B-1----:R-:W4:Y:S08]  /*1340*/  @!P1 LDG.E.U8 R19, desc[UR16][R12.64+0x8] ;  /* 0x000008100c139981 */ /* 0x002f30000c1e1100 */
[C---:B------:R-:W-:Y:S01]  /*1350*/  @!P2 IMAD.WIDE R8, R25.reuse, 0xc, R2 ;  /* 0x0000000c1908a825 */ /* 0x040fe200078e0202 */
[----:B--2---:R-:W-:Y:S01]  /*1360*/  MOV R10, 0xc ;  /* 0x0000000c000a7802 */ /* 0x004fe20000000f00 */
[----:B----4-:R1:W-:Y:S04]  /*1370*/  @!P1 STG.E.U8 desc[UR16][R14.64+0x8], R19 ;  /* 0x000008130e009986 */ /* 0x0103e8000c101110 */
[----:B------:R-:W2:Y:S01]  /*1380*/  @!P2 LDG.E R21, desc[UR16][R8.64+0x4] ;  /* 0x000004100815a981 */ /* 0x000ea2000c1e1900 */
[----:B------:R-:W-:-:S05]  /*1390*/  @!P2 IMAD.WIDE R10, R25, R10, UR14 ;  /* 0x0000000e190aae25 */ /* 0x000fca000f8e020a */
[----:B--2---:R2:W-:Y:S04]  /*13a0*/  @!P2 STG.E desc[UR16][R10.64+0x4], R21 ;  /* 0x000004150a00a986 */ /* 0x0045e8000c101910 */
[----:B---3--:R-:W3:Y:S01]  /*13b0*/  @!P2 LDG.E.U8 R23, desc[UR16][R8.64] ;  /* 0x000000100817a981 */ /* 0x008ee2000c1e1100 */
[----:B------:R-:W-:-:S05]  /*13c0*/  VIADD R13, R7, 0x180 ;  /* 0x00000180070d7836 */ /* 0x000fca0000000000 */
[C---:B------:R-:W-:Y:S01]  /*13d0*/  ISETP.GE.AND P1, PT, R13.reuse, UR12, PT ;  /* 0x0000000c0d007c0c */ /* 0x040fe2000bf26270 */
[----:B---3--:R2:W-:Y:S04]  /*13e0*/  @!P2 STG.E.U8 desc[UR16][R10.64], R23 ;  /* 0x000000170a00a986 */ /* 0x0085e8000c101110 */
[----:B0-----:R-:W3:Y:S08]  /*13f0*/  @!P2 LDG.E.U8 R17, desc[UR16][R8.64+0x8] ;  /* 0x000008100811a981 */ /* 0x001ef0000c1e1100 */
[----:B------:R-:W-:-:S04]  /*1400*/  @!P1 IMAD.WIDE R6, R13, 0xc, R2 ;  /* 0x0000000c0d069825 */ /* 0x000fc800078e0202 */
[----:B------:R-:W-:Y:S01]  /*1410*/  HFMA2 R12, -RZ, RZ, 0, 7.152557373046875e-07 ;  /* 0x0000000cff0c7431 */ /* 0x000fe200000001ff */
[----:B---3--:R2:W-:Y:S04]  /*1420*/  @!P2 STG.E.U8 desc[UR16][R10.64+0x8], R17 ;  /* 0x000008110a00a986 */ /* 0x0085e8000c101110 */
[----:B-1----:R-:W3:Y:S01]  /*1430*/  @!P1 LDG.E R15, desc[UR16][R6.64+0x4] ;  /* 0x00000410060f9981 */ /* 0x002ee2000c1e1900 */
[----:B------:R-:W-:-:S05]  /*1440*/  @!P1 IMAD.WIDE R12, R13, R12, UR14 ;  /* 0x0000000e0d0c9e25 */ /* 0x000fca000f8e020c */
[----:B---3--:R2:W-:Y:S04]  /*1450*/  @!P1 STG.E desc[UR16][R12.64+0x4], R15 ;  /* 0x0000040f0c009986 */ /* 0x0085e8000c101910 */
[----:B------:R-:W3:Y:S04]  /*1460*/  @!P1 LDG.E.U8 R19, desc[UR16][R6.64] ;  /* 0x0000001006139981 */ /* 0x000ee8000c1e1100 */
[----:B---3--:R2:W-:Y:S04]  /*1470*/  @!P1 STG.E.U8 desc[UR16][R12.64], R19 ;  /* 0x000000130c009986 */ /* 0x0085e8000c101110 */
[----:B------:R-:W3:Y:S01]  /*1480*/  @!P1 LDG.E.U8 R9, desc[UR16][R6.64+0x8] ;  /* 0x0000081006099981 */ /* 0x000ee2000c1e1100 */
[----:B------:R-:W-:-:S03]  /*1490*/  VIADD R5, R5, 0x4 ;  /* 0x0000000405057836 */ /* 0x000fc60000000000 */
[----:B---3--:R2:W-:Y:S04]  /*14a0*/  @!P1 STG.E.U8 desc[UR16][R12.64+0x8], R9 ;  /* 0x000008090c009986 */ /* 0x0085e8000c101110 */
.L_x_39:
[----:B------:R-:W-:Y:S05]  /*14b0*/  @!P0 EXIT ;  /* 0x000000000000894d */ /* 0x000fea0003800000 */
[----:B------:R-:W-:Y:S02]  /*14c0*/  ISETP.NE.AND P1, PT, R16, 0x1, PT ;  /* 0x000000011000780c */ /* 0x000fe40003f25270 */
[----:B------:R-:W-:-:S04]  /*14d0*/  LOP3.LUT R4, R4, 0x1, RZ, 0xc0, !PT ;  /* 0x0000000104047812 */ /* 0x000fc800078ec0ff */
[----:B------:R-:W-:-:S07]  /*14e0*/  ISETP.NE.U32.AND P0, PT, R4, 0x1, PT ;  /* 0x000000010400780c */ /* 0x000fce0003f05070 */
[----:B------:R-:W-:Y:S06]  /*14f0*/  @!P1 BRA `(.L_x_40) ;  /* 0x00000000005c9947 */ /* 0x000fec0003800000 */
[----:B0-2---:R-:W-:-:S04]  /*1500*/  LEA R13, R5, R0, 0x7 ;  /* 0x00000000050d7211 */ /* 0x005fc800078e38ff */
[----:B------:R-:W-:-:S13]  /*1510*/  ISETP.GE.AND P1, PT, R13, UR12, PT ;  /* 0x0000000c0d007c0c */ /* 0x000fda000bf26270 */
[----:B------:R-:W-:-:S05]  /*1520*/  @!P1 IMAD.WIDE R6, R13, 0xc, R2 ;  /* 0x0000000c0d069825 */ /* 0x000fca00078e0202 */
[----:B------:R-:W2:Y:S01]  /*1530*/  @!P1 LDG.E R15, desc[UR16][R6.64+0x4] ;  /* 0x00000410060f9981 */ /* 0x000ea2000c1e1900 */
[----:B------:R-:W-:-:S04]  /*1540*/  IMAD.MOV.U32 R8, RZ, RZ, 0xc ;  /* 0x0000000cff087424 */ /* 0x000fc800078e00ff */
[----:B------:R-:W-:-:S05]  /*1550*/  @!P1 IMAD.WIDE R8, R13, R8, UR14 ;  /* 0x0000000e0d089e25 */ /* 0x000fca000f8e0208 */
[----:B--2---:R0:W-:Y:S04]  /*1560*/  @!P1 STG.E desc[UR16][R8.64+0x4], R15 ;  /* 0x0000040f08009986 */ /* 0x0041e8000c101910 */
[----:B------:R-:W2:Y:S01]  /*1570*/  @!P1 LDG.E.U8 R17, desc[UR16][R6.64] ;  /* 0x0000001006119981 */ /* 0x000ea2000c1e1100 */
[----:B------:R-:W-:-:S04]  /*1580*/  IADD3 R13, PT, PT, R13, 0x80, RZ ;  /* 0x000000800d0d7810 */ /* 0x000fc80007ffe0ff */
[C---:B------:R-:W-:Y:S01]  /*1590*/  ISETP.GE.AND P2, PT, R13.reuse, UR12, PT ;  /* 0x0000000c0d007c0c */ /* 0x040fe2000bf46270 */
[----:B--2---:R1:W-:Y:S04]  /*15a0*/  @!P1 STG.E.U8 desc[UR16][R8.64], R17 ;  /* 0x0000001108009986 */ /* 0x0043e8000c101110 */
[----:B------:R-:W2:Y:S08]  /*15b0*/  @!P1 LDG.E.U8 R19, desc[UR16][R6.64+0x8] ;  /* 0x0000081006139981 */ /* 0x000eb0000c1e1100 */
[----:B------:R-:W-:-:S04]  /*15c0*/  @!P2 IMAD.WIDE R10, R13, 0xc, R2 ;  /* 0x0000000c0d0aa825 */ /* 0x000fc800078e0202 */
[----:B------:R-:W-:Y:S01]  /*15d0*/  IMAD.MOV.U32 R12, RZ, RZ, 0xc ;  /* 0x0000000cff0c7424 */ /* 0x000fe200078e00ff */
[----:B--2---:R1:W-:Y:S04]  /*15e0*/  @!P1 STG.E.U8 desc[UR16][R8.64+0x8], R19 ;  /* 0x0000081308009986 */ /* 0x0043e8000c101110 */
[----:B------:R-:W2:Y:S01]  /*15f0*/  @!P2 LDG.E R21, desc[UR16][R10.64+0x4] ;  /* 0x000004100a15a981 */ /* 0x000ea2000c1e1900 */
[----:B------:R-:W-:-:S05]  /*1600*/  @!P2 IMAD.WIDE R12, R13, R12, UR14 ;  /* 0x0000000e0d0cae25 */ /* 0x000fca000f8e020c */
[----:B--2---:R1:W-:Y:S04]  /*1610*/  @!P2 STG.E desc[UR16][R12.64+0x4], R21 ;  /* 0x000004150c00a986 */ /* 0x0043e8000c101910 */
[----:B0-----:R-:W2:Y:S04]  /*1620*/  @!P2 LDG.E.U8 R15, desc[UR16][R10.64] ;  /* 0x000000100a0fa981 */ /* 0x001ea8000c1e1100 */
[----:B--2---:R1:W-:Y:S04]  /*1630*/  @!P2 STG.E.U8 desc[UR16][R12.64], R15 ;  /* 0x0000000f0c00a986 */ /* 0x0043e8000c101110 */
[----:B------:R-:W2:Y:S01]  /*1640*/  @!P2 LDG.E.U8 R7, desc[UR16][R10.64+0x8] ;  /* 0x000008100a07a981 */ /* 0x000ea2000c1e1100 */
[----:B------:R-:W-:-:S03]  /*1650*/  IADD3 R5, PT, PT, R5, 0x2, RZ ;  /* 0x0000000205057810 */ /* 0x000fc60007ffe0ff */
[----:B--2---:R1:W-:Y:S04]  /*1660*/  @!P2 STG.E.U8 desc[UR16][R12.64+0x8], R7 ;  /* 0x000008070c00a986 */ /* 0x0043e8000c101110 */
.L_x_40:
[----:B------:R-:W-:Y:S05]  /*1670*/  @P0 EXIT ;  /* 0x000000000000094d */ /* 0x000fea0003800000 */
[----:B------:R-:W-:-:S05]  /*1680*/  IMAD R5, R5, 0x80, R0 ;  /* 0x0000008005057824 */ /* 0x000fca00078e0200 */
[----:B------:R-:W-:-:S13]  /*1690*/  ISETP.GE.AND P0, PT, R5, UR12, PT ;  /* 0x0000000c05007c0c */ /* 0x000fda000bf06270 */
[----:B------:R-:W-:Y:S05]  /*16a0*/  @P0 EXIT ;  /* 0x000000000000094d */ /* 0x000fea0003800000 */
[----:B------:R-:W-:-:S05]  /*16b0*/  IMAD.WIDE R2, R5, 0xc, R2 ;  /* 0x0000000c05027825 */ /* 0x000fca00078e0202 */
[----:B-1----:R-:W3:Y:S01]  /*16c0*/  LDG.E R7, desc[UR16][R2.64+0x4] ;  /* 0x0000041002077981 */ /* 0x002ee2000c1e1900 */
[----:B------:R-:W-:-:S05]  /*16d0*/  MOV R4, 0xc ;  /* 0x0000000c00047802 */ /* 0x000fca0000000f00 */
[----:B------:R-:W-:-:S05]  /*16e0*/  IMAD.WIDE R4, R5, R4, UR14 ;  /* 0x0000000e05047e25 */ /* 0x000fca000f8e0204 */
[----:B---3--:R-:W-:Y:S04]  /*16f0*/  STG.E desc[UR16][R4.64+0x4], R7 ;  /* 0x0000040704007986 */ /* 0x008fe8000c101910 */
[----:B0-2---:R-:W2:Y:S04]  /*1700*/  LDG.E.U8 R9, desc[UR16][R2.64] ;  /* 0x0000001002097981 */ /* 0x005ea8000c1e1100 */
[----:B--2---:R-:W-:Y:S04]  /*1710*/  STG.E.U8 desc[UR16][R4.64], R9 ;  /* 0x0000000904007986 */ /* 0x004fe8000c101110 */
[----:B------:R-:W2:Y:S04]  /*1720*/  LDG.E.U8 R11, desc[UR16][R2.64+0x8] ;  /* 0x00000810020b7981 */ /* 0x000ea8000c1e1100 */
[----:B--2---:R-:W-:Y:S01]  /*1730*/  STG.E.U8 desc[UR16][R4.64+0x8], R11 ;  /* 0x0000080b04007986 */ /* 0x004fe2000c101110 */
[----:B------:R-:W-:Y:S05]  /*1740*/  EXIT ;  /* 0x000000000000794d */ /* 0x000fea0003800000 */
.L_x_41:
        /* <DEDUP_REMOVED lines=11> */
.L_x_208:


//--------------------- .text._ZN3cub18CUB_300001_SM_10006detail9transform16transform_kernelINS2_10policy_hubILb1EN4cuda3std3__45tupleIJN6thrust24THRUST_300001_SM_1000_NS7pointerI5SpaceNSA_8cuda_cub3tagENSA_11use_defaultESF_EEEEEE10policy1000ElNS7_10__identityENSA_10device_ptrISC_EEJPSC_EEEvT0_iT1_T2_DpNS2_10kernel_argIT3_EE --------------------------
	.section	.text._ZN3cub18CUB_300001_SM_10006detail9transform16transform_kernelINS2_10policy_hubILb1EN4cuda3std3__45tupleIJN6thrust24THRUST_300001_SM_1000_NS7pointerI5SpaceNSA_8cuda_cub3tagENSA_11use_defaultESF_EEEEEE10policy1000ElNS7_10__identityENSA_10device_ptrISC_EEJPSC_EEEvT0_iT1_T2_DpNS2_10kernel_argIT3_EE,"ax",@progbits
	.align	128
        .global         _ZN3cub18CUB_300001_SM_10006detail9transform16transform_kernelINS2_10policy_hubILb1EN4cuda3std3__45tupleIJN6thrust24THRUST_300001_SM_1000_NS7pointerI5SpaceNSA_8cuda_cub3tagENSA_11use_defaultESF_EEEEEE10policy1000ElNS7_10__identityENSA_10device_ptrISC_EEJPSC_EEEvT0_iT1_T2_DpNS2_10kernel_argIT3_EE
        .type           _ZN3cub18CUB_300001_SM_10006detail9transform16transform_kernelINS2_10policy_hubILb1EN4cuda3std3__45tupleIJN6thrust24THRUST_300001_SM_1000_NS7pointerI5SpaceNSA_8cuda_cub3tagENSA_11use_defaultESF_EEEEEE10policy1000ElNS7_10__identityENSA_10device_ptrISC_EEJPSC_EEEvT0_iT1_T2_DpNS2_10kernel_argIT3_EE,@function
        .size           _ZN3cub18CUB_300001_SM_10006detail9transform16transform_kernelINS2_10policy_hubILb1EN4cuda3std3__45tupleIJN6thrust24THRUST_300001_SM_1000_NS7pointerI5SpaceNSA_8cuda_cub3tagENSA_11use_defaultESF_EEEEEE10policy1000ElNS7_10__identityENSA_10device_ptrISC_EEJPSC_EEEvT0_iT1_T2_DpNS2_10kernel_argIT3_EE,(.L_x_209 - _ZN3cub18CUB_300001_SM_10006detail9transform16transform_kernelINS2_10policy_hubILb1EN4cuda3std3__45tupleIJN6thrust24THRUST_300001_SM_1000_NS7pointerI5SpaceNSA_8cuda_cub3tagENSA_11use_defaultESF_EEEEEE10policy1000ElNS7_10__identityENSA_10device_ptrISC_EEJPSC_EEEvT0_iT1_T2_DpNS2_10kernel_argIT3_EE)
        .other          _ZN3cub18CUB_300001_SM_10006detail9transform16transform_kernelINS2_10policy_hubILb1EN4cuda3std3__45tupleIJN6thrust24THRUST_300001_SM_1000_NS7pointerI5SpaceNSA_8cuda_cub3tagENSA_11use_defaultESF_EEEEEE10policy1000ElNS7_10__identityENSA_10device_ptrISC_EEJPSC_EEEvT0_iT1_T2_DpNS2_10kernel_argIT3_EE,@"STO_CUDA_ENTRY STV_DEFAULT"
_ZN3cub18CUB_300001_SM_10006detail9transform16transform_kernelINS2_10policy_hubILb1EN4cuda3std3__45tupleIJN6thrust24THRUST_300001_SM_1000_NS7pointerI5SpaceNSA_8cuda_cub3tagENSA_11use_defaultESF_EEEEEE10policy1000ElNS7_10__identityENSA_10device_ptrISC_EEJPSC_EEEvT0_iT1_T2_DpNS2_10kernel_argIT3_EE:
.text._ZN3cub18CUB_300001_SM_10006detail9transform16transform_kernelINS2_10policy_hubILb1EN4cuda3std3__45tupleIJN6thrust24THRUST_300001_SM_1000_NS7pointerI5SpaceNSA_8cuda_cub3tagENSA_11use_defaultESF_EEEEEE10policy1000ElNS7_10__identityENSA_10device_ptrISC_EEJPSC_EEEvT0_iT1_T2_DpNS2_10kernel_argIT3_EE:
        /* <DEDUP_REMOVED lines=25> */
.L_x_44:
[----:B------:R-:W-:Y:S01]  /*0190*/  IADD3 R11, PT, PT, R11, 0x4000, RZ ;  /* 0x000040000b0b7810 */ /* 0x000fe20007ffe0ff */
[----:B------:R0:W-:Y:S03]  /*01a0*/  CCTL.E.PF2 [R8] ;  /* 0x000000000800798f */ /* 0x0001e60000800100 */
[----:B------:R-:W-:Y:S02]  /*01b0*/  ISETP.GE.AND P0, PT, R11, R4, PT ;  /* 0x000000040b00720c */ /* 0x000fe40003f06270 */
[----:B0-----:R-:W-:-:S05]  /*01c0*/  IADD3 R8, P1, PT, R8, 0x4000, RZ ;  /* 0x0000400008087810 */ /* 0x001fca0007f3e0ff */
[----:B------:R-:W-:-:S06]  /*01d0*/  IMAD.X R9, RZ, RZ, R9, P1 ;  /* 0x000000ffff097224 */ /* 0x000fcc00008e0609 */
[----:B------:R-:W-:Y:S05]  /*01e0*/  @!P0 BRA `(.L_x_44) ;  /* 0xfffffffc00e88947 */ /* 0x000fea000383ffff */
.L_x_43:
[----:B------:R-:W-:Y:S05]  /*01f0*/  BSYNC.RECONVERGENT B0 ;  /* 0x0000000000007941 */ /* 0x000fea0003800200 */
.L_x_42:
        /* <DEDUP_REMOVED lines=62> */
.L_x_48:
[----:B------:R-:W-:Y:S05]  /*05e0*/  BSYNC.RECONVERGENT B0 ;  /* 0x0000000000007941 */ /* 0x000fea0003800200 */
.L_x_47:
        /* <DEDUP_REMOVED lines=8> */
.L_x_50:
[----:B------:R-:W-:Y:S05]  /*0670*/  BSYNC.RECONVERGENT B0 ;  /* 0x0000000000007941 */ /* 0x000fea0003800200 */
.L_x_49:
        /* <DEDUP_REMOVED lines=8> */
.L_x_52:
[----:B------:R-:W-:Y:S05]  /*0700*/  BSYNC.RECONVERGENT B0 ;  /* 0x0000000000007941 */ /* 0x000fea0003800200 */
.L_x_51:
        /* <DEDUP_REMOVED lines=8> */
.L_x_54:
[----:B------:R-:W-:Y:S05]  /*0790*/  BSYNC.RECONVERGENT B0 ;  /* 0x0000000000007941 */ /* 0x000fea0003800200 */
.L_x_53:
        /* <DEDUP_REMOVED lines=8> */
.L_x_56:
[----:B------:R-:W-:Y:S05]  /*0820*/  BSYNC.RECONVERGENT B0 ;  /* 0x0000000000007941 */ /* 0x000fea0003800200 */
.L_x_55:
        /* <DEDUP_REMOVED lines=8> */
.L_x_58:
[----:B------:R-:W-:Y:S05]  /*08b0*/  BSYNC.RECONVERGENT B0 ;  /* 0x0000000000007941 */ /* 0x000fea0003800200 */
.L_x_57:
[----:B------:R-:W-:Y:S05]  /*08c0*/  @!P0 BRA `(.L_x_46) ;  /* 0x00000004002c8947 */ /* 0x000fea0003800000 */
[----:B------:R-:W-:-:S07]  /*08d0*/  IMAD.MOV.U32 R0, RZ, RZ, 0x8 ;  /* 0x00000008ff007424 */ /* 0x000fce00078e00ff */
.L_x_61:
        /* <DEDUP_REMOVED lines=72> */
.L_x_60:
[----:B------:R-:W-:Y:S05]  /*0d60*/  BSYNC.RECONVERGENT B0 ;  /* 0x0000000000007941 */ /* 0x000fea0003800200 */
.L_x_59:
[----:B------:R-:W-:Y:S05]  /*0d70*/  @P1 BRA `(.L_x_61) ;  /* 0xfffffff800d81947 */ /* 0x000fea000383ffff */
.L_x_46:
        /* <DEDUP_REMOVED lines=48> */
.L_x_62:
        /* <DEDUP_REMOVED lines=26> */
.L_x_63:
        /* <DEDUP_REMOVED lines=13> */
.L_x_45:
        /* <DEDUP_REMOVED lines=20> */
.L_x_65:
        /* <DEDUP_REMOVED lines=64> */
.L_x_64:
        /* <DEDUP_REMOVED lines=33> */
.L_x_66:
        /* <DEDUP_REMOVED lines=21> */
.L_x_67:
        /* <DEDUP_REMOVED lines=11> */
.L_x_68:
        /* <DEDUP_REMOVED lines=12> */
.L_x_209:


//--------------------- .text._ZN3cub18CUB_300001_SM_10006detail9transform16transform_kernelINS2_10policy_hubILb1EN4cuda3std3__45tupleIJPK5SpaceEEEE10policy1000ElNS7_10__identityEN6thrust24THRUST_300001_SM_1000_NS10device_ptrIS9_EEJSB_EEEvT0_iT1_T2_DpNS2_10kernel_argIT3_EE --------------------------
	.section	.text._ZN3cub18CUB_300001_SM_10006detail9transform16transform_kernelINS2_10policy_hubILb1EN4cuda3std3__45tupleIJPK5SpaceEEEE10policy1000ElNS7_10__identityEN6thrust24THRUST_300001_SM_1000_NS10device_ptrIS9_EEJSB_EEEvT0_iT1_T2_DpNS2_10kernel_argIT3_EE,"ax",@progbits
	.align	128
        .global         _ZN3cub18CUB_300001_SM_10006detail9transform16transform_kernelINS2_10policy_hubILb1EN4cuda3std3__45tupleIJPK5SpaceEEEE10policy1000ElNS7_10__identityEN6thrust24THRUST_300001_SM_1000_NS10device_ptrIS9_EEJSB_EEEvT0_iT1_T2_DpNS2_10kernel_argIT3_EE
        .type           _ZN3cub18CUB_300001_SM_10006detail9transform16transform_kernelINS2_10policy_hubILb1EN4cuda3std3__45tupleIJPK5SpaceEEEE10policy1000ElNS7_10__identityEN6thrust24THRUST_300001_SM_1000_NS10device_ptrIS9_EEJSB_EEEvT0_iT1_T2_DpNS2_10kernel_argIT3_EE,@function
        .size           _ZN3cub18CUB_300001_SM_10006detail9transform16transform_kernelINS2_10policy_hubILb1EN4cuda3std3__45tupleIJPK5SpaceEEEE10policy1000ElNS7_10__identityEN6thrust24THRUST_300001_SM_1000_NS10device_ptrIS9_EEJSB_EEEvT0_iT1_T2_DpNS2_10kernel_argIT3_EE,(.L_x_210 - _ZN3cub18CUB_300001_SM_10006detail9transform16transform_kernelINS2_10policy_hubILb1EN4cuda3std3__45tupleIJPK5SpaceEEEE10policy1000ElNS7_10__identityEN6thrust24THRUST_300001_SM_1000_NS10device_ptrIS9_EEJSB_EEEvT0_iT1_T2_DpNS2_10kernel_argIT3_EE)
        .other          _ZN3cub18CUB_300001_SM_10006detail9transform16transform_kernelINS2_10policy_hubILb1EN4cuda3std3__45tupleIJPK5SpaceEEEE10policy1000ElNS7_10__identityEN6thrust24THRUST_300001_SM_1000_NS10device_ptrIS9_EEJSB_EEEvT0_iT1_T2_DpNS2_10kernel_argIT3_EE,@"STO_CUDA_ENTRY STV_DEFAULT"
_ZN3cub18CUB_300001_SM_10006detail9transform16transform_kernelINS2_10policy_hubILb1EN4cuda3std3__45tupleIJPK5SpaceEEEE10policy1000ElNS7_10__identityEN6thrust24THRUST_300001_SM_1000_NS10device_ptrIS9_EEJSB_EEEvT0_iT1_T2_DpNS2_10kernel_argIT3_EE:
.text._ZN3cub18CUB_300001_SM_10006detail9transform16transform_kernelINS2_10policy_hubILb1EN4cuda3std3__45tupleIJPK5SpaceEEEE10policy1000ElNS7_10__identityEN6thrust24THRUST_300001_SM_1000_NS10device_ptrIS9_EEJSB_EEEvT0_iT1_T2_DpNS2_10kernel_argIT3_EE:
        /* <DEDUP_REMOVED lines=25> */
.L_x_71:
[----:B------:R-:W-:Y:S01]  /*0190*/  IADD3 R11, PT, PT, R11, 0x4000, RZ ;  /* 0x000040000b0b7810 */ /* 0x000fe20007ffe0ff */
[----:B------:R0:W-:Y:S03]  /*01a0*/  CCTL.E.PF2 [R8] ;  /* 0x000000000800798f */ /* 0x0001e60000800100 */
[----:B------:R-:W-:Y:S02]  /*01b0*/  ISETP.GE.AND P0, PT, R11, R4, PT ;  /* 0x000000040b00720c */ /* 0x000fe40003f06270 */
[----:B0-----:R-:W-:-:S05]  /*01c0*/  IADD3 R8, P1, PT, R8, 0x4000, RZ ;  /* 0x0000400008087810 */ /* 0x001fca0007f3e0ff */
[----:B------:R-:W-:-:S06]  /*01d0*/  IMAD.X R9, RZ, RZ, R9, P1 ;  /* 0x000000ffff097224 */ /* 0x000fcc00008e0609 */
[----:B------:R-:W-:Y:S05]  /*01e0*/  @!P0 BRA `(.L_x_71) ;  /* 0xfffffffc00e88947 */ /* 0x000fea000383ffff */
.L_x_70:
[----:B------:R-:W-:Y:S05]  /*01f0*/  BSYNC.RECONVERGENT B0 ;  /* 0x0000000000007941 */ /* 0x000fea0003800200 */
.L_x_69:
        /* <DEDUP_REMOVED lines=62> */
.L_x_75:
[----:B------:R-:W-:Y:S05]  /*05e0*/  BSYNC.RECONVERGENT B0 ;  /* 0x0000000000007941 */ /* 0x000fea0003800200 */
.L_x_74:
        /* <DEDUP_REMOVED lines=8> */
.L_x_77:
[----:B------:R-:W-:Y:S05]  /*0670*/  BSYNC.RECONVERGENT B0 ;  /* 0x0000000000007941 */ /* 0x000fea0003800200 */
.L_x_76:
        /* <DEDUP_REMOVED lines=8> */
.L_x_79:
[----:B------:R-:W-:Y:S05]  /*0700*/  BSYNC.RECONVERGENT B0 ;  /* 0x0000000000007941 */ /* 0x000fea0003800200 */
.L_x_78:
        /* <DEDUP_REMOVED lines=8> */
.L_x_81:
[----:B------:R-:W-:Y:S05]  /*0790*/  BSYNC.RECONVERGENT B0 ;  /* 0x0000000000007941 */ /* 0x000fea0003800200 */
.L_x_80:
        /* <DEDUP_REMOVED lines=8> */
.L_x_83:
[----:B------:R-:W-:Y:S05]  /*0820*/  BSYNC.RECONVERGENT B0 ;  /* 0x0000000000007941 */ /* 0x000fea0003800200 */
.L_x_82:
        /* <DEDUP_REMOVED lines=8> */
.L_x_85:
[----:B------:R-:W-:Y:S05]  /*08b0*/  BSYNC.RECONVERGENT B0 ;  /* 0x0000000000007941 */ /* 0x000fea0003800200 */
.L_x_84:
[----:B------:R-:W-:Y:S05]  /*08c0*/  @!P0 BRA `(.L_x_73) ;  /* 0x00000004002c8947 */ /* 0x000fea0003800000 */
[----:B------:R-:W-:-:S07]  /*08d0*/  IMAD.MOV.U32 R0, RZ, RZ, 0x8 ;  /* 0x00000008ff007424 */ /* 0x000fce00078e00ff */
.L_x_88:
        /* <DEDUP_REMOVED lines=72> */
.L_x_87:
[----:B------:R-:W-:Y:S05]  /*0d60*/  BSYNC.RECONVERGENT B0 ;  /* 0x0000000000007941 */ /* 0x000fea0003800200 */
.L_x_86:
[----:B------:R-:W-:Y:S05]  /*0d70*/  @P1 BRA `(.L_x_88) ;  /* 0xfffffff800d81947 */ /* 0x000fea000383ffff */
.L_x_73:
        /* <DEDUP_REMOVED lines=48> */
.L_x_89:
        /* <DEDUP_REMOVED lines=26> */
.L_x_90:
        /* <DEDUP_REMOVED lines=13> */
.L_x_72:
        /* <DEDUP_REMOVED lines=20> */
.L_x_92:
        /* <DEDUP_REMOVED lines=64> */
.L_x_91:
        /* <DEDUP_REMOVED lines=33> */
.L_x_93:
        /* <DEDUP_REMOVED lines=21> */
.L_x_94:
        /* <DEDUP_REMOVED lines=11> */
.L_x_95:
        /* <DEDUP_REMOVED lines=12> */
.L_x_210:


//--------------------- .text._ZN3cub18CUB_300001_SM_10006detail9transform16transform_kernelINS2_10policy_hubILb1EN4cuda3std3__45tupleIJPK5SpaceEEEE10policy1000EiNS7_10__identityEN6thrust24THRUST_300001_SM_1000_NS10device_ptrIS9_EEJSB_EEEvT0_iT1_T2_DpNS2_10kernel_argIT3_EE --------------------------
	.section	.text._ZN3cub18CUB_300001_SM_10006detail9transform16transform_kernelINS2_10policy_hubILb1EN4cuda3std3__45tupleIJPK5SpaceEEEE10policy1000EiNS7_10__identityEN6thrust24THRUST_300001_SM_1000_NS10device_ptrIS9_EEJSB_EEEvT0_iT1_T2_DpNS2_10kernel_argIT3_EE,"ax",@progbits
	.align	128
        .global         _ZN3cub18CUB_300001_SM_10006detail9transform16transform_kernelINS2_10policy_hubILb1EN4cuda3std3__45tupleIJPK5SpaceEEEE10policy1000EiNS7_10__identityEN6thrust24THRUST_300001_SM_1000_NS10device_ptrIS9_EEJSB_EEEvT0_iT1_T2_DpNS2_10kernel_argIT3_EE
        .type           _ZN3cub18CUB_300001_SM_10006detail9transform16transform_kernelINS2_10policy_hubILb1EN4cuda3std3__45tupleIJPK5SpaceEEEE10policy1000EiNS7_10__identityEN6thrust24THRUST_300001_SM_1000_NS10device_ptrIS9_EEJSB_EEEvT0_iT1_T2_DpNS2_10kernel_argIT3_EE,@function
        .size           _ZN3cub18CUB_300001_SM_10006detail9transform16transform_kernelINS2_10policy_hubILb1EN4cuda3std3__45tupleIJPK5SpaceEEEE10policy1000EiNS7_10__identityEN6thrust24THRUST_300001_SM_1000_NS10device_ptrIS9_EEJSB_EEEvT0_iT1_T2_DpNS2_10kernel_argIT3_EE,(.L_x_211 - _ZN3cub18CUB_300001_SM_10006detail9transform16transform_kernelINS2_10policy_hubILb1EN4cuda3std3__45tupleIJPK5SpaceEEEE10policy1000EiNS7_10__identityEN6thrust24THRUST_300001_SM_1000_NS10device_ptrIS9_EEJSB_EEEvT0_iT1_T2_DpNS2_10kernel_argIT3_EE)
        .other          _ZN3cub18CUB_300001_SM_10006detail9transform16transform_kernelINS2_10policy_hubILb1EN4cuda3std3__45tupleIJPK5SpaceEEEE10policy1000EiNS7_10__identityEN6thrust24THRUST_300001_SM_1000_NS10device_ptrIS9_EEJSB_EEEvT0_iT1_T2_DpNS2_10kernel_argIT3_EE,@"STO_CUDA_ENTRY STV_DEFAULT"
_ZN3cub18CUB_300001_SM_10006detail9transform16transform_kernelINS2_10policy_hubILb1EN4cuda3std3__45tupleIJPK5SpaceEEEE10policy1000EiNS7_10__identityEN6thrust24THRUST_300001_SM_1000_NS10device_ptrIS9_EEJSB_EEEvT0_iT1_T2_DpNS2_10kernel_argIT3_EE:
.text._ZN3cub18CUB_300001_SM_10006detail9transform16transform_kernelINS2_10policy_hubILb1EN4cuda3std3__45tupleIJPK5SpaceEEEE10policy1000EiNS7_10__identityEN6thrust24THRUST_300001_SM_1000_NS10device_ptrIS9_EEJSB_EEEvT0_iT1_T2_DpNS2_10kernel_argIT3_EE:
        /* <DEDUP_REMOVED lines=18> */
.L_x_98:
[----:B------:R-:W-:Y:S01]  /*0120*/  IADD3 R4, PT, PT, R4, 0x4000, RZ ;  /* 0x0000400004047810 */ /* 0x000fe20007ffe0ff */
[----:B------:R0:W-:Y:S03]  /*0130*/  CCTL.E.PF2 [R2] ;  /* 0x000000000200798f */ /* 0x0001e60000800100 */
[----:B------:R-:W-:Y:S02]  /*0140*/  ISETP.GE.AND P0, PT, R4, UR7, PT ;  /* 0x0000000704007c0c */ /* 0x000fe4000bf06270 */
[----:B0-----:R-:W-:-:S05]  /*0150*/  IADD3 R2, P1, PT, R2, 0x4000, RZ ;  /* 0x0000400002027810 */ /* 0x001fca0007f3e0ff */
[----:B------:R-:W-:-:S06]  /*0160*/  IMAD.X R3, RZ, RZ, R3, P1 ;  /* 0x000000ffff037224 */ /* 0x000fcc00008e0603 */
[----:B------:R-:W-:Y:S05]  /*0170*/  @!P0 BRA `(.L_x_98) ;  /* 0xfffffffc00e88947 */ /* 0x000fea000383ffff */
.L_x_97:
[----:B------:R-:W-:Y:S05]  /*0180*/  BSYNC.RECONVERGENT B0 ;  /* 0x0000000000007941 */ /* 0x000fea0003800200 */
.L_x_96:
        /* <DEDUP_REMOVED lines=31> */
.L_x_101:
        /* <DEDUP_REMOVED lines=64> */
.L_x_100:
        /* <DEDUP_REMOVED lines=37> */
.L_x_102:
        /* <DEDUP_REMOVED lines=23> */
.L_x_103:
        /* <DEDUP_REMOVED lines=13> */
.L_x_99:
        /* <DEDUP_REMOVED lines=10> */
.L_x_107:
        /* <DEDUP_REMOVED lines=74> */
.L_x_106:
[----:B------:R-:W-:Y:S05]  /*1150*/  BSYNC.RECONVERGENT B0 ;  /* 0x0000000000007941 */ /* 0x000fea0003800200 */
.L_x_105:
[----:B------:R-:W-:Y:S05]  /*1160*/  @P1 BRA `(.L_x_107) ;  /* 0xfffffff800d01947 */ /* 0x000fea000383ffff */
.L_x_104:
        /* <DEDUP_REMOVED lines=52> */
.L_x_108:
        /* <DEDUP_REMOVED lines=28> */
.L_x_109:
        /* <DEDUP_REMOVED lines=14> */
.L_x_110:
        /* <DEDUP_REMOVED lines=11> */
.L_x_211:


//--------------------- .text._ZN3cub18CUB_300001_SM_10006detail9transform16transform_kernelINS2_10policy_hubILb1EN4cuda3std3__45tupleIJN6thrust24THRUST_300001_SM_1000_NS7pointerI5SpaceNSA_8cuda_cub3tagENSA_11use_defaultESF_EEEEEE10policy1000EiNS7_10__identityENSA_10device_ptrISC_EEJPSC_EEEvT0_iT1_T2_DpNS2_10kernel_argIT3_EE --------------------------
	.section	.text._ZN3cub18CUB_300001_SM_10006detail9transform16transform_kernelINS2_10policy_hubILb1EN4cuda3std3__45tupleIJN6thrust24THRUST_300001_SM_1000_NS7pointerI5SpaceNSA_8cuda_cub3tagENSA_11use_defaultESF_EEEEEE10policy1000EiNS7_10__identityENSA_10device_ptrISC_EEJPSC_EEEvT0_iT1_T2_DpNS2_10kernel_argIT3_EE,"ax",@progbits
	.align	128
        .global         _ZN3cub18CUB_300001_SM_10006detail9transform16transform_kernelINS2_10policy_hubILb1EN4cuda3std3__45tupleIJN6thrust24THRUST_300001_SM_1000_NS7pointerI5SpaceNSA_8cuda_cub3tagENSA_11use_defaultESF_EEEEEE10policy1000EiNS7_10__identityENSA_10device_ptrISC_EEJPSC_EEEvT0_iT1_T2_DpNS2_10kernel_argIT3_EE
        .type           _ZN3cub18CUB_300001_SM_10006detail9transform16transform_kernelINS2_10policy_hubILb1EN4cuda3std3__45tupleIJN6thrust24THRUST_300001_SM_1000_NS7pointerI5SpaceNSA_8cuda_cub3tagENSA_11use_defaultESF_EEEEEE10policy1000EiNS7_10__identityENSA_10device_ptrISC_EEJPSC_EEEvT0_iT1_T2_DpNS2_10kernel_argIT3_EE,@function
        .size           _ZN3cub18CUB_300001_SM_10006detail9transform16transform_kernelINS2_10policy_hubILb1EN4cuda3std3__45tupleIJN6thrust24THRUST_300001_SM_1000_NS7pointerI5SpaceNSA_8cuda_cub3tagENSA_11use_defaultESF_EEEEEE10policy1000EiNS7_10__identityENSA_10device_ptrISC_EEJPSC_EEEvT0_iT1_T2_DpNS2_10kernel_argIT3_EE,(.L_x_212 - _ZN3cub18CUB_300001_SM_10006detail9transform16transform_kernelINS2_10policy_hubILb1EN4cuda3std3__45tupleIJN6thrust24THRUST_300001_SM_1000_NS7pointerI5SpaceNSA_8cuda_cub3tagENSA_11use_defaultESF_EEEEEE10policy1000EiNS7_10__identityENSA_10device_ptrISC_EEJPSC_EEEvT0_iT1_T2_DpNS2_10kernel_argIT3_EE)
        .other          _ZN3cub18CUB_300001_SM_10006detail9transform16transform_kernelINS2_10policy_hubILb1EN4cuda3std3__45tupleIJN6thrust24THRUST_300001_SM_1000_NS7pointerI5SpaceNSA_8cuda_cub3tagENSA_11use_defaultESF_EEEEEE10policy1000EiNS7_10__identityENSA_10device_ptrISC_EEJPSC_EEEvT0_iT1_T2_DpNS2_10kernel_argIT3_EE,@"STO_CUDA_ENTRY STV_DEFAULT"
_ZN3cub18CUB_300001_SM_10006detail9transform16transform_kernelINS2_10policy_hubILb1EN4cuda3std3__45tupleIJN6thrust24THRUST_300001_SM_1000_NS7pointerI5SpaceNSA_8cuda_cub3tagENSA_11use_defaultESF_EEEEEE10policy1000EiNS7_10__identityENSA_10device_ptrISC_EEJPSC_EEEvT0_iT1_T2_DpNS2_10kernel_argIT3_EE:
.text._ZN3cub18CUB_300001_SM_10006detail9transform16transform_kernelINS2_10policy_hubILb1EN4cuda3std3__45tupleIJN6thrust24THRUST_300001_SM_1000_NS7pointerI5SpaceNSA_8cuda_cub3tagENSA_11use_defaultESF_EEEEEE10policy1000EiNS7_10__identityENSA_10device_ptrISC_EEJPSC_EEEvT0_iT1_T2_DpNS2_10kernel_argIT3_EE:
        /* <DEDUP_REMOVED lines=18> */
.L_x_113:
[----:B------:R-:W-:Y:S01]  /*0120*/  IADD3 R4, PT, PT, R4, 0x4000, RZ ;  /* 0x0000400004047810 */ /* 0x000fe20007ffe0ff */
[----:B------:R0:W-:Y:S03]  /*0130*/  CCTL.E.PF2 [R2] ;  /* 0x000000000200798f */ /* 0x0001e60000800100 */
[----:B------:R-:W-:Y:S02]  /*0140*/  ISETP.GE.AND P0, PT, R4, UR7, PT ;  /* 0x0000000704007c0c */ /* 0x000fe4000bf06270 */
[----:B0-----:R-:W-:-:S05]  /*0150*/  IADD3 R2, P1, PT, R2, 0x4000, RZ ;  /* 0x0000400002027810 */ /* 0x001fca0007f3e0ff */
[----:B------:R-:W-:-:S06]  /*0160*/  IMAD.X R3, RZ, RZ, R3, P1 ;  /* 0x000000ffff037224 */ /* 0x000fcc00008e0603 */
[----:B------:R-:W-:Y:S05]  /*0170*/  @!P0 BRA `(.L_x_113) ;  /* 0xfffffffc00e88947 */ /* 0x000fea000383ffff */
.L_x_112:
[----:B------:R-:W-:Y:S05]  /*0180*/  BSYNC.RECONVERGENT B0 ;  /* 0x0000000000007941 */ /* 0x000fea0003800200 */
.L_x_111:
        /* <DEDUP_REMOVED lines=31> */
.L_x_116:
        /* <DEDUP_REMOVED lines=64> */
.L_x_115:
        /* <DEDUP_REMOVED lines=37> */
.L_x_117:
        /* <DEDUP_REMOVED lines=23> */
.L_x_118:
        /* <DEDUP_REMOVED lines=13> */
.L_x_114:
        /* <DEDUP_REMOVED lines=10> */
.L_x_122:
        /* <DEDUP_REMOVED lines=74> */
.L_x_121:
[----:B------:R-:W-:Y:S05]  /*1150*/  BSYNC.RECONVERGENT B0 ;  /* 0x0000000000007941 */ /* 0x000fea0003800200 */
.L_x_120:
[----:B------:R-:W-:Y:S05]  /*1160*/  @P1 BRA `(.L_x_122) ;  /* 0xfffffff800d01947 */ /* 0x000fea000383ffff */
.L_x_119:
        /* <DEDUP_REMOVED lines=52> */
.L_x_123:
        /* <DEDUP_REMOVED lines=28> */
.L_x_124:
        /* <DEDUP_REMOVED lines=14> */
.L_x_125:
        /* <DEDUP_REMOVED lines=11> */
.L_x_212:


//--------------------- .text._ZN3cub18CUB_300001_SM_10006detail8for_each13static_kernelINS2_12policy_hub_t12policy_500_tElN6thrust24THRUST_300001_SM_1000_NS8cuda_cub20__uninitialized_copy7functorINS7_7pointerI5SpaceNS8_3tagENS7_11use_defaultESE_EESF_EEEEvT0_T1_ --------------------------
	.section	.text._ZN3cub18CUB_300001_SM_10006detail8for_each13static_kernelINS2_12policy_hub_t12policy_500_tElN6thrust24THRUST_300001_SM_1000_NS8cuda_cub20__uninitialized_copy7functorINS7_7pointerI5SpaceNS8_3tagENS7_11use_defaultESE_EESF_EEEEvT0_T1_,"ax",@progbits
	.align	128
        .global         _ZN3cub18CUB_300001_SM_10006detail8for_each13static_kernelINS2_12policy_hub_t12policy_500_tElN6thrust24THRUST_300001_SM_1000_NS8cuda_cub20__uninitialized_copy7functorINS7_7pointerI5SpaceNS8_3tagENS7_11use_defaultESE_EESF_EEEEvT0_T1_
        .type           _ZN3cub18CUB_300001_SM_10006detail8for_each13static_kernelINS2_12policy_hub_t12policy_500_tElN6thrust24THRUST_300001_SM_1000_NS8cuda_cub20__uninitialized_copy7functorINS7_7pointerI5SpaceNS8_3tagENS7_11use_defaultESE_EESF_EEEEvT0_T1_,@function
        .size           _ZN3cub18CUB_300001_SM_10006detail8for_each13static_kernelINS2_12policy_hub_t12policy_500_tElN6thrust24THRUST_300001_SM_1000_NS8cuda_cub20__uninitialized_copy7functorINS7_7pointerI5SpaceNS8_3tagENS7_11use_defaultESE_EESF_EEEEvT0_T1_,(.L_x_213 - _ZN3cub18CUB_300001_SM_10006detail8for_each13static_kernelINS2_12policy_hub_t12policy_500_tElN6thrust24THRUST_300001_SM_1000_NS8cuda_cub20__uninitialized_copy7functorINS7_7pointerI5SpaceNS8_3tagENS7_11use_defaultESE_EESF_EEEEvT0_T1_)
        .other          _ZN3cub18CUB_300001_SM_10006detail8for_each13static_kernelINS2_12policy_hub_t12policy_500_tElN6thrust24THRUST_300001_SM_1000_NS8cuda_cub20__uninitialized_copy7functorINS7_7pointerI5SpaceNS8_3tagENS7_11use_defaultESE_EESF_EEEEvT0_T1_,@"STO_CUDA_ENTRY STV_DEFAULT"
_ZN3cub18CUB_300001_SM_10006detail8for_each13static_kernelINS2_12policy_hub_t12policy_500_tElN6thrust24THRUST_300001_SM_1000_NS8cuda_cub20__uninitialized_copy7functorINS7_7pointerI5SpaceNS8_3tagENS7_11use_defaultESE_EESF_EEEEvT0_T1_:
.text._ZN3cub18CUB_300001_SM_10006detail8for_each13static_kernelINS2_12policy_hub_t12policy_500_tElN6thrust24THRUST_300001_SM_1000_NS8cuda_cub20__uninitialized_copy7functorINS7_7pointerI5SpaceNS8_3tagENS7_11use_defaultESE_EESF_EEEEvT0_T1_:
[----:B------:R-:W-:Y:S08]  /*0000*/  LDC R1, c[0x0][0x37c] ;  /* 0x0000df00ff017b82 */ /* 0x000ff00000000800 */
[----:B------:R-:W0:Y:S01]  /*0010*/  S2UR UR4, SR_CTAID.X ;  /* 0x00000000000479c3 */ /* 0x000e220000002500 */
[----:B------:R-:W1:Y:S01]  /*0020*/  LDCU.64 UR6, c[0x0][0x380] ;  /* 0x00007000ff0677ac */ /* 0x000e620008000a00 */
[----:B------:R-:W2:Y:S01]  /*0030*/  LDCU.64 UR8, c[0x0][0x358] ;  /* 0x00006b00ff0877ac */ /* 0x000ea20008000a00 */
[----:B0-----:R-:W-:-:S04]  /*0040*/  UIMAD.WIDE.U32 UR4, UR4, 0x200, URZ ;  /* 0x00000200040478a5 */ /* 0x001fc8000f8e00ff */
[----:B-1----:R-:W-:-:S04]  /*0050*/  UIADD3 UR6, UP0, UPT, -UR4, UR6, URZ ;  /* 0x0000000604067290 */ /* 0x002fc8000ff1e1ff */
[----:B------:R-:W-:Y:S02]  /*0060*/  UIADD3.X UR7, UPT, UPT, ~UR5, UR7, URZ, UP0, !UPT ;  /* 0x0000000705077290 */ /* 0x000fe400087fe5ff */
[----:B------:R-:W-:-:S04]  /*0070*/  UISETP.GE.U32.AND UP0, UPT, UR6, 0x200, UPT ;  /* 0x000002000600788c */ /* 0x000fc8000bf06070 */
[----:B------:R-:W-:-:S09]  /*0080*/  UISETP.GE.AND.EX UP0, UPT, UR7, URZ, UPT, UP0 ;  /* 0x000000ff0700728c */ /* 0x000fd2000bf06300 */
[----:B--2---:R-:W-:Y:S05]  /*0090*/  BRA.U !UP0, `(.L_x_126) ;  /* 0x00000001085c7547 */ /* 0x004fea000b800000 */
[----:B------:R-:W0:Y:S01]  /*00a0*/  S2R R0, SR_TID.X ;  /* 0x0000000000007919 */ /* 0x000e220000002100 */
[----:B------:R-:W1:Y:S08]  /*00b0*/  LDC.64 R2, c[0x0][0x388] ;  /* 0x0000e200ff027b82 */ /* 0x000e700000000a00 */
[----:B------:R-:W2:Y:S01]  /*00c0*/  LDC.64 R4, c[0x0][0x390] ;  /* 0x0000e400ff047b82 */ /* 0x000ea20000000a00 */
[----:B0-----:R-:W-:-:S04]  /*00d0*/  IADD3 R9, P0, PT, R0, UR4, RZ ;  /* 0x0000000400097c10 */ /* 0x001fc8000ff1e0ff */
[----:B------:R-:W-:Y:S01]  /*00e0*/  IADD3.X R0, PT, PT, RZ, UR5, RZ, P0, !PT ;  /* 0x00000005ff007c10 */ /* 0x000fe200087fe4ff */
[----:B-1----:R-:W-:-:S04]  /*00f0*/  IMAD.WIDE.U32 R2, R9, 0xc, R2 ;  /* 0x0000000c09027825 */ /* 0x002fc800078e0002 */
[----:B------:R-:W-:-:S04]  /*0100*/  IMAD R11, R0, 0xc, RZ ;  /* 0x0000000c000b7824 */ /* 0x000fc800078e02ff */
[----:B------:R-:W-:-:S05]  /*0110*/  IMAD.IADD R3, R3, 0x1, R11 ;  /* 0x0000000103037824 */ /* 0x000fca00078e020b */
[----:B------:R-:W3:Y:S01]  /*0120*/  LDG.E.U8 R7, desc[UR8][R2.64+0x8] ;  /* 0x0000080802077981 */ /* 0x000ee2000c1e1100 */
[----:B--2---:R-:W-:-:S05]  /*0130*/  IMAD.WIDE.U32 R4, R9, 0xc, R4 ;  /* 0x0000000c09047825 */ /* 0x004fca00078e0004 */
[----:B------:R-:W-:-:S05]  /*0140*/  IADD3 R5, PT, PT, R11, R5, RZ ;  /* 0x000000050b057210 */ /* 0x000fca0007ffe0ff */
[----:B---3--:R-:W-:Y:S04]  /*0150*/  STG.E.U8 desc[UR8][R4.64+0x8], R7 ;  /* 0x0000080704007986 */ /* 0x008fe8000c101108 */
[----:B------:R-:W2:Y:S04]  /*0160*/  LDG.E R9, desc[UR8][R2.64+0x4] ;  /* 0x0000040802097981 */ /* 0x000ea8000c1e1900 */
[----:B--2---:R-:W-:Y:S04]  /*0170*/  STG.E desc[UR8][R4.64+0x4], R9 ;  /* 0x0000040904007986 */ /* 0x004fe8000c101908 */
[----:B------:R-:W2:Y:S04]  /*0180*/  LDG.E.U8 R11, desc[UR8][R2.64] ;  /* 0x00000008020b7981 */ /* 0x000ea8000c1e1100 */
[----:B--2---:R-:W-:Y:S04]  /*0190*/  STG.E.U8 desc[UR8][R4.64], R11 ;  /* 0x0000000b04007986 */ /* 0x004fe8000c101108 */
[----:B------:R-:W2:Y:S04]  /*01a0*/  LDG.E.U8 R13, desc[UR8][R2.64+0xc08] ;  /* 0x000c0808020d7981 */ /* 0x000ea8000c1e1100 */
[----:B--2---:R-:W-:Y:S04]  /*01b0*/  STG.E.U8 desc[UR8][R4.64+0xc08], R13 ;  /* 0x000c080d04007986 */ /* 0x004fe8000c101108 */
[----:B------:R-:W2:Y:S04]  /*01c0*/  LDG.E R15, desc[UR8][R2.64+0xc04] ;  /* 0x000c0408020f7981 */ /* 0x000ea8000c1e1900 */
[----:B--2---:R-:W-:Y:S04]  /*01d0*/  STG.E desc[UR8][R4.64+0xc04], R15 ;  /* 0x000c040f04007986 */ /* 0x004fe8000c101908 */
[----:B------:R-:W2:Y:S04]  /*01e0*/  LDG.E.U8 R17, desc[UR8][R2.64+0xc00] ;  /* 0x000c000802117981 */ /* 0x000ea8000c1e1100 */
[----:B--2---:R-:W-:Y:S01]  /*01f0*/  STG.E.U8 desc[UR8][R4.64+0xc00], R17 ;  /* 0x000c001104007986 */ /* 0x004fe2000c101108 */
[----:B------:R-:W-:Y:S05]  /*0200*/  EXIT ;  /* 0x000000000000794d */ /* 0x000fea0003800000 */
.L_x_126:
[----:B------:R-:W0:Y:S01]  /*0210*/  S2R R0, SR_TID.X ;  /* 0x0000000000007919 */ /* 0x000e220000002100 */
[----:B------:R-:W-:Y:S01]  /*0220*/  USHF.R.S32.HI UR7, URZ, 0x1f, UR6 ;  /* 0x0000001fff077899 */ /* 0x000fe20008011406 */
[----:B------:R-:W-:Y:S05]  /*0230*/  BSSY.RECONVERGENT B0, `(.L_x_127) ;  /* 0x0000018000007945 */ /* 0x000fea0003800200 */
[----:B------:R-:W-:Y:S02]  /*0240*/  MOV R3, UR7 ;  /* 0x0000000700037c02 */ /* 0x000fe40008000f00 */
[C---:B0-----:R-:W-:Y:S01]  /*0250*/  ISETP.LT.U32.AND P0, PT, R0.reuse, UR6, PT ;  /* 0x0000000600007c0c */ /* 0x041fe2000bf01070 */
[----:B------:R-:W-:-:S03]  /*0260*/  VIADD R2, R0, 0x100 ;  /* 0x0000010000027836 */ /* 0x000fc60000000000 */
[----:B------:R-:W-:Y:S02]  /*0270*/  ISETP.GT.AND.EX P0, PT, R3, RZ, PT, P0 ;  /* 0x000000ff0300720c */ /* 0x000fe40003f04300 */
[----:B------:R-:W-:Y:S01]  /*0280*/  ISETP.LT.U32.AND P1, PT, R2, UR6, PT ;  /* 0x0000000602007c0c */ /* 0x000fe2000bf21070 */
[----:B------:R-:W-:-:S05]  /*0290*/  IMAD.U32 R2, RZ, RZ, UR7 ;  /* 0x00000007ff027e24 */ /* 0x000fca000f8e00ff */
[----:B------:R-:W-:-:S05]  /*02a0*/  ISETP.GT.AND.EX P1, PT, R2, RZ, PT, P1 ;  /* 0x000000ff0200720c */ /* 0x000fca0003f24310 */
[----:B------:R-:W-:Y:S08]  /*02b0*/  @!P0 BRA `(.L_x_128) ;  /* 0x00000000003c8947 */ /* 0x000ff00003800000 */
[----:B------:R-:W0:Y:S01]  /*02c0*/  LDC.64 R2, c[0x0][0x388] ;  /* 0x0000e200ff027b82 */ /* 0x000e220000000a00 */
[----:B------:R-:W-:-:S04]  /*02d0*/  IADD3 R9, P0, PT, R0, UR4, RZ ;  /* 0x0000000400097c10 */ /* 0x000fc8000ff1e0ff */
[----:B------:R-:W-:-:S05]  /*02e0*/  IADD3.X R4, PT, PT, RZ, UR5, RZ, P0, !PT ;  /* 0x00000005ff047c10 */ /* 0x000fca00087fe4ff */
[----:B------:R-:W-:Y:S02]  /*02f0*/  IMAD R11, R4, 0xc, RZ ;  /* 0x0000000c040b7824 */ /* 0x000fe400078e02ff */
[----:B------:R-:W1:Y:S01]  /*0300*/  LDC.64 R4, c[0x0][0x390] ;  /* 0x0000e400ff047b82 */ /* 0x000e620000000a00 */
[----:B0-----:R-:W-:-:S04]  /*0310*/  IMAD.WIDE.U32 R2, R9, 0xc, R2 ;  /* 0x0000000c09027825 */ /* 0x001fc800078e0002 */
[----:B------:R-:W-:-:S05]  /*0320*/  IMAD.IADD R3, R3, 0x1, R11 ;  /* 0x0000000103037824 */ /* 0x000fca00078e020b */
[----:B------:R-:W2:Y:S01]  /*0330*/  LDG.E.U8 R7, desc[UR8][R2.64+0x8] ;  /* 0x0000080802077981 */ /* 0x000ea2000c1e1100 */
[----:B-1----:R-:W-:-:S05]  /*0340*/  IMAD.WIDE.U32 R4, R9, 0xc, R4 ;  /* 0x0000000c09047825 */ /* 0x002fca00078e0004 */
[----:B------:R-:W-:-:S05]  /*0350*/  IADD3 R5, PT, PT, R11, R5, RZ ;  /* 0x000000050b057210 */ /* 0x000fca0007ffe0ff */
[----:B--2---:R0:W-:Y:S04]  /*0360*/  STG.E.U8 desc[UR8][R4.64+0x8], R7 ;  /* 0x0000080704007986 */ /* 0x0041e8000c101108 */
[----:B------:R-:W2:Y:S04]  /*0370*/  LDG.E R9, desc[UR8][R2.64+0x4] ;  /* 0x0000040802097981 */ /* 0x000ea8000c1e1900 */
[----:B--2---:R0:W-:Y:S04]  /*0380*/  STG.E desc[UR8][R4.64+0x4], R9 ;  /* 0x0000040904007986 */ /* 0x0041e8000c101908 */
[----:B------:R-:W2:Y:S04]  /*0390*/  LDG.E.U8 R11, desc[UR8][R2.64] ;  /* 0x00000008020b7981 */ /* 0x000ea8000c1e1100 */
[----:B--2---:R0:W-:Y:S02]  /*03a0*/  STG.E.U8 desc[UR8][R4.64], R11 ;  /* 0x0000000b04007986 */ /* 0x0041e4000c101108 */
.L_x_128:
[----:B------:R-:W-:Y:S05]  /*03b0*/  BSYNC.RECONVERGENT B0 ;  /* 0x0000000000007941 */ /* 0x000fea0003800200 */
.L_x_127:
[----:B------:R-:W-:Y:S05]  /*03c0*/  @!P1 EXIT ;  /* 0x000000000000994d */ /* 0x000fea0003800000 */
[----:B------:R-:W1:Y:S01]  /*03d0*/  LDC.64 R2, c[0x0][0x388] ;  /* 0x0000e200ff027b82 */ /* 0x000e620000000a00 */
[----:B0-----:R-:W-:-:S05]  /*03e0*/  IADD3 R9, P0, PT, R0, UR4, RZ ;  /* 0x0000000400097c10 */ /* 0x001fca000ff1e0ff */
[----:B------:R-:W-:Y:S02]  /*03f0*/  IMAD.X R0, RZ, RZ, UR5, P0 ;  /* 0x00000005ff007e24 */ /* 0x000fe400080e06ff */
[----:B------:R-:W0:Y:S02]  /*0400*/  LDC.64 R4, c[0x0][0x390] ;  /* 0x0000e400ff047b82 */ /* 0x000e240000000a00 */
[----:B------:R-:W-:Y:S02]  /*0410*/  IMAD R11, R0, 0xc, RZ ;  /* 0x0000000c000b7824 */ /* 0x000fe400078e02ff */
[----:B-1----:R-:W-:-:S05]  /*0420*/  IMAD.WIDE.U32 R2, R9, 0xc, R2 ;  /* 0x0000000c09027825 */ /* 0x002fca00078e0002 */
[----:B------:R-:W-:-:S05]  /*0430*/  IADD3 R3, PT, PT, R3, R11, RZ ;  /* 0x0000000b03037210 */ /* 0x000fca0007ffe0ff */
[----:B------:R-:W2:Y:S01]  /*0440*/  LDG.E.U8 R7, desc[UR8][R2.64+0xc08] ;  /* 0x000c080802077981 */ /* 0x000ea2000c1e1100 */
[----:B0-----:R-:W-:-:S05]  /*0450*/  IMAD.WIDE.U32 R4, R9, 0xc, R4 ;  /* 0x0000000c09047825 */ /* 0x001fca00078e0004 */
[----:B------:R-:W-:-:S05]  /*0460*/  IADD3 R5, PT, PT, R11, R5, RZ ;  /* 0x000000050b057210 */ /* 0x000fca0007ffe0ff */
[----:B--2---:R-:W-:Y:S04]  /*0470*/  STG.E.U8 desc[UR8][R4.64+0xc08], R7 ;  /* 0x000c080704007986 */ /* 0x004fe8000c101108 */
[----:B------:R-:W2:Y:S04]  /*0480*/  LDG.E R9, desc[UR8][R2.64+0xc04] ;  /* 0x000c040802097981 */ /* 0x000ea8000c1e1900 */
[----:B--2---:R-:W-:Y:S04]  /*0490*/  STG.E desc[UR8][R4.64+0xc04], R9 ;  /* 0x000c040904007986 */ /* 0x004fe8000c101908 */
[----:B------:R-:W2:Y:S04]  /*04a0*/  LDG.E.U8 R11, desc[UR8][R2.64+0xc00] ;  /* 0x000c0008020b7981 */ /* 0x000ea8000c1e1100 */
[----:B--2---:R-:W-:Y:S01]  /*04b0*/  STG.E.U8 desc[UR8][R4.64+0xc00], R11 ;  /* 0x000c000b04007986 */ /* 0x004fe2000c101108 */
[----:B------:R-:W-:Y:S05]  /*04c0*/  EXIT ;  /* 0x000000000000794d */ /* 0x000fea0003800000 */
.L_x_129:
        /* <DEDUP_REMOVED lines=11> */
.L_x_213:


//--------------------- .text._ZN3cub18CUB_300001_SM_10006detail8for_each13static_kernelINS2_12policy_hub_t12policy_500_tEmNS2_12op_wrapper_tImN6thrust24THRUST_300001_SM_1000_NS6detail23allocator_traits_detail24construct1_via_allocatorINS9_18no_throw_allocatorINS9_19temporary_allocatorI5SpaceNS8_8cuda_cub3tagEEEEEEENS8_7pointerISE_SG_NS8_11use_defaultESL_EEEEEEvT0_T1_ --------------------------
	.section	.text._ZN3cub18CUB_300001_SM_10006detail8for_each13static_kernelINS2_12policy_hub_t12policy_500_tEmNS2_12op_wrapper_tImN6thrust24THRUST_300001_SM_1000_NS6detail23allocator_traits_detail24construct1_via_allocatorINS9_18no_throw_allocatorINS9_19temporary_allocatorI5SpaceNS8_8cuda_cub3tagEEEEEEENS8_7pointerISE_SG_NS8_11use_defaultESL_EEEEEEvT0_T1_,"ax",@progbits
	.align	128
        .global         _ZN3cub18CUB_300001_SM_10006detail8for_each13static_kernelINS2_12policy_hub_t12policy_500_tEmNS2_12op_wrapper_tImN6thrust24THRUST_300001_SM_1000_NS6detail23allocator_traits_detail24construct1_via_allocatorINS9_18no_throw_allocatorINS9_19temporary_allocatorI5SpaceNS8_8cuda_cub3tagEEEEEEENS8_7pointerISE_SG_NS8_11use_defaultESL_EEEEEEvT0_T1_
        .type           _ZN3cub18CUB_300001_SM_10006detail8for_each13static_kernelINS2_12policy_hub_t12policy_500_tEmNS2_12op_wrapper_tImN6thrust24THRUST_300001_SM_1000_NS6detail23allocator_traits_detail24construct1_via_allocatorINS9_18no_throw_allocatorINS9_19temporary_allocatorI5SpaceNS8_8cuda_cub3tagEEEEEEENS8_7pointerISE_SG_NS8_11use_defaultESL_EEEEEEvT0_T1_,@function
        .size           _ZN3cub18CUB_300001_SM_10006detail8for_each13static_kernelINS2_12policy_hub_t12policy_500_tEmNS2_12op_wrapper_tImN6thrust24THRUST_300001_SM_1000_NS6detail23allocator_traits_detail24construct1_via_allocatorINS9_18no_throw_allocatorINS9_19temporary_allocatorI5SpaceNS8_8cuda_cub3tagEEEEEEENS8_7pointerISE_SG_NS8_11use_defaultESL_EEEEEEvT0_T1_,(.L_x_214 - _ZN3cub18CUB_300001_SM_10006detail8for_each13static_kernelINS2_12policy_hub_t12policy_500_tEmNS2_12op_wrapper_tImN6thrust24THRUST_300001_SM_1000_NS6detail23allocator_traits_detail24construct1_via_allocatorINS9_18no_throw_allocatorINS9_19temporary_allocatorI5SpaceNS8_8cuda_cub3tagEEEEEEENS8_7pointerISE_SG_NS8_11use_defaultESL_EEEEEEvT0_T1_)
        .other          _ZN3cub18CUB_300001_SM_10006detail8for_each13static_kernelINS2_12policy_hub_t12policy_500_tEmNS2_12op_wrapper_tImN6thrust24THRUST_300001_SM_1000_NS6detail23allocator_traits_detail24construct1_via_allocatorINS9_18no_throw_allocatorINS9_19temporary_allocatorI5SpaceNS8_8cuda_cub3tagEEEEEEENS8_7pointerISE_SG_NS8_11use_defaultESL_EEEEEEvT0_T1_,@"STO_CUDA_ENTRY STV_DEFAULT"
_ZN3cub18CUB_300001_SM_10006detail8for_each13static_kernelINS2_12policy_hub_t12policy_500_tEmNS2_12op_wrapper_tImN6thrust24THRUST_300001_SM_1000_NS6detail23allocator_traits_detail24construct1_via_allocatorINS9_18no_throw_allocatorINS9_19temporary_allocatorI5SpaceNS8_8cuda_cub3tagEEEEEEENS8_7pointerISE_SG_NS8_11use_defaultESL_EEEEEEvT0_T1_:
.text._ZN3cub18CUB_300001_SM_10006detail8for_each13static_kernelINS2_12policy_hub_t12policy_500_tEmNS2_12op_wrapper_tImN6thrust24THRUST_300001_SM_1000_NS6detail23allocator_traits_detail24construct1_via_allocatorINS9_18no_throw_allocatorINS9_19temporary_allocatorI5SpaceNS8_8cuda_cub3tagEEEEEEENS8_7pointerISE_SG_NS8_11use_defaultESL_EEEEEEvT0_T1_:
        /* <DEDUP_REMOVED lines=8> */
[----:B------:R-:W-:-:S09]  /*0080*/  UISETP.GE.U32.AND.EX UP0, UPT, UR7, URZ, UPT, UP0 ;  /* 0x000000ff0700728c */ /* 0x000fd2000bf06100 */
[----:B--2---:R-:W-:Y:S05]  /*0090*/  BRA.U !UP0, `(.L_x_130) ;  /* 0x0000000108387547 */ /* 0x004fea000b800000 */
[----:B------:R-:W0:Y:S01]  /*00a0*/  S2R R0, SR_TID.X ;  /* 0x0000000000007919 */ /* 0x000e220000002100 */
[----:B------:R-:W1:Y:S01]  /*00b0*/  LDC.64 R2, c[0x0][0x388] ;  /* 0x0000e200ff027b82 */ /* 0x000e620000000a00 */
[----:B0-----:R-:W-:-:S05]  /*00c0*/  IADD3 R5, P0, PT, R0, UR4, RZ ;  /* 0x0000000400057c10 */ /* 0x001fca000ff1e0ff */
[----:B------:R-:W-:Y:S02]  /*00d0*/  IMAD.X R0, RZ, RZ, UR5, P0 ;  /* 0x00000005ff007e24 */ /* 0x000fe400080e06ff */
[----:B-1----:R-:W-:-:S04]  /*00e0*/  IMAD.WIDE.U32 R2, R5, 0xc, R2 ;  /* 0x0000000c05027825 */ /* 0x002fc800078e0002 */
[----:B------:R-:W-:-:S05]  /*00f0*/  IMAD R5, R0, 0xc, RZ ;  /* 0x0000000c00057824 */ /* 0x000fca00078e02ff */
[----:B------:R-:W-:-:S05]  /*0100*/  IADD3 R3, PT, PT, R3, R5, RZ ;  /* 0x0000000503037210 */ /* 0x000fca0007ffe0ff */
[----:B------:R-:W-:Y:S04]  /*0110*/  STG.E.U8 desc[UR8][R2.64], RZ ;  /* 0x000000ff02007986 */ /* 0x000fe8000c101108 */
[----:B------:R-:W-:Y:S04]  /*0120*/  STG.E desc[UR8][R2.64+0x4], RZ ;  /* 0x000004ff02007986 */ /* 0x000fe8000c101908 */
[----:B------:R-:W-:Y:S04]  /*0130*/  STG.E.U8 desc[UR8][R2.64+0x8], RZ ;  /* 0x000008ff02007986 */ /* 0x000fe8000c101108 */
[----:B------:R-:W-:Y:S04]  /*0140*/  STG.E.U8 desc[UR8][R2.64+0xc00], RZ ;  /* 0x000c00ff02007986 */ /* 0x000fe8000c101108 */
[----:B------:R-:W-:Y:S04]  /*0150*/  STG.E desc[UR8][R2.64+0xc04], RZ ;  /* 0x000c04ff02007986 */ /* 0x000fe8000c101908 */
[----:B------:R-:W-:Y:S01]  /*0160*/  STG.E.U8 desc[UR8][R2.64+0xc08], RZ ;  /* 0x000c08ff02007986 */ /* 0x000fe2000c101108 */
[----:B------:R-:W-:Y:S05]  /*0170*/  EXIT ;  /* 0x000000000000794d */ /* 0x000fea0003800000 */
.L_x_130:
[----:B------:R-:W0:Y:S01]  /*0180*/  S2R R0, SR_TID.X ;  /* 0x0000000000007919 */ /* 0x000e220000002100 */
[----:B------:R-:W1:Y:S01]  /*0190*/  LDC.64 R2, c[0x0][0x388] ;  /* 0x0000e200ff027b82 */ /* 0x000e620000000a00 */
[----:B------:R-:W-:Y:S01]  /*01a0*/  IMAD.U32 R6, RZ, RZ, UR7 ;  /* 0x00000007ff067e24 */ /* 0x000fe2000f8e00ff */
[C---:B0-----:R-:W-:Y:S02]  /*01b0*/  IADD3 R5, P1, PT, R0.reuse, UR4, RZ ;  /* 0x0000000400057c10 */ /* 0x041fe4000ff3e0ff */
[C---:B------:R-:W-:Y:S01]  /*01c0*/  ISETP.LT.U32.AND P0, PT, R0.reuse, UR6, PT ;  /* 0x0000000600007c0c */ /* 0x040fe2000bf01070 */
[----:B------:R-:W-:Y:S01]  /*01d0*/  VIADD R0, R0, 0x100 ;  /* 0x0000010000007836 */ /* 0x000fe20000000000 */
[----:B------:R-:W-:Y:S01]  /*01e0*/  IADD3.X R4, PT, PT, RZ, UR5, RZ, P1, !PT ;  /* 0x00000005ff047c10 */ /* 0x000fe20008ffe4ff */
[----:B-1----:R-:W-:Y:S01]  /*01f0*/  IMAD.WIDE.U32 R2, R5, 0xc, R2 ;  /* 0x0000000c05027825 */ /* 0x002fe200078e0002 */
[----:B------:R-:W-:Y:S02]  /*0200*/  ISETP.GT.U32.AND.EX P0, PT, R6, RZ, PT, P0 ;  /* 0x000000ff0600720c */ /* 0x000fe40003f04100 */
[----:B------:R-:W-:Y:S01]  /*0210*/  ISETP.LT.U32.AND P1, PT, R0, UR6, PT ;  /* 0x0000000600007c0c */ /* 0x000fe2000bf21070 */
[----:B------:R-:W-:Y:S01]  /*0220*/  IMAD R5, R4, 0xc, RZ ;  /* 0x0000000c04057824 */ /* 0x000fe200078e02ff */
[----:B------:R-:W-:-:S03]  /*0230*/  MOV R0, UR7 ;  /* 0x0000000700007c02 */ /* 0x000fc60008000f00 */
[----:B------:R-:W-:Y:S01]  /*0240*/  IMAD.IADD R3, R3, 0x1, R5 ;  /* 0x0000000103037824 */ /* 0x000fe200078e0205 */
[----:B------:R-:W-:-:S05]  /*0250*/  ISETP.GT.U32.AND.EX P1, PT, R0, RZ, PT, P1 ;  /* 0x000000ff0000720c */ /* 0x000fca0003f24110 */
[----:B------:R0:W-:Y:S04]  /*0260*/  @P0 STG.E.U8 desc[UR8][R2.64], RZ ;  /* 0x000000ff02000986 */ /* 0x0001e8000c101108 */
[----:B------:R0:W-:Y:S04]  /*0270*/  @P0 STG.E desc[UR8][R2.64+0x4], RZ ;  /* 0x000004ff02000986 */ /* 0x0001e8000c101908 */
[----:B------:R0:W-:Y:S01]  /*0280*/  @P0 STG.E.U8 desc[UR8][R2.64+0x8], RZ ;  /* 0x000008ff02000986 */ /* 0x0001e2000c101108 */
[----:B------:R-:W-:Y:S05]  /*0290*/  @!P1 EXIT ;  /* 0x000000000000994d */ /* 0x000fea0003800000 */
[----:B------:R-:W-:Y:S04]  /*02a0*/  STG.E.U8 desc[UR8][R2.64+0xc00], RZ ;  /* 0x000c00ff02007986 */ /* 0x000fe8000c101108 */
[----:B------:R-:W-:Y:S04]  /*02b0*/  STG.E desc[UR8][R2.64+0xc04], RZ ;  /* 0x000c04ff02007986 */ /* 0x000fe8000c101908 */
[----:B------:R-:W-:Y:S01]  /*02c0*/  STG.E.U8 desc[UR8][R2.64+0xc08], RZ ;  /* 0x000c08ff02007986 */ /* 0x000fe2000c101108 */
[----:B------:R-:W-:Y:S05]  /*02d0*/  EXIT ;  /* 0x000000000000794d */ /* 0x000fea0003800000 */
.L_x_131:
        /* <DEDUP_REMOVED lines=10> */
.L_x_214:


//--------------------- .text._ZN3cub18CUB_300001_SM_10006detail11EmptyKernelIvEEvv --------------------------
	.section	.text._ZN3cub18CUB_300001_SM_10006detail11EmptyKernelIvEEvv,"ax",@progbits
	.align	128
        .global         _ZN3cub18CUB_300001_SM_10006detail11EmptyKernelIvEEvv
        .type           _ZN3cub18CUB_300001_SM_10006detail11EmptyKernelIvEEvv,@function
        .size           _ZN3cub18CUB_300001_SM_10006detail11EmptyKernelIvEEvv,(.L_x_215 - _ZN3cub18CUB_300001_SM_10006detail11EmptyKernelIvEEvv)
        .other          _ZN3cub18CUB_300001_SM_10006detail11EmptyKernelIvEEvv,@"STO_CUDA_ENTRY STV_DEFAULT"
_ZN3cub18CUB_300001_SM_10006detail11EmptyKernelIvEEvv:
.text._ZN3cub18CUB_300001_SM_10006detail11EmptyKernelIvEEvv:
[----:B------:R-:W-:Y:S01]  /*0000*/  LDC R1, c[0x0][0x37c] ;  /* 0x0000df00ff017b82 */ /* 0x000fe20000000800 */
[----:B------:R-:W-:Y:S05]  /*0010*/  EXIT ;  /* 0x000000000000794d */ /* 0x000fea0003800000 */
.L_x_132:
        /* <DEDUP_REMOVED lines=14> */
.L_x_215:


//--------------------- .text._Z8SetSpaceP5WorldP5Space --------------------------
	.section	.text._Z8SetSpaceP5WorldP5Space,"ax",@progbits
	.align	128
        .global         _Z8SetSpaceP5WorldP5Space
        .type           _Z8SetSpaceP5WorldP5Space,@function
        .size           _Z8SetSpaceP5WorldP5Space,(.L_x_216 - _Z8SetSpaceP5WorldP5Space)
        .other          _Z8SetSpaceP5WorldP5Space,@"STO_CUDA_ENTRY STV_DEFAULT"
_Z8SetSpaceP5WorldP5Space:
.text._Z8SetSpaceP5WorldP5Space:
[----:B------:R-:W-:Y:S08]  /*0000*/  LDC R1, c[0x0][0x37c] ;  /* 0x0000df00ff017b82 */ /* 0x000ff00000000800 */
[----:B------:R-:W0:Y:S01]  /*0010*/  LDC.64 R2, c[0x0][0x380] ;  /* 0x0000e000ff027b82 */ /* 0x000e220000000a00 */
[----:B------:R-:W0:Y:S07]  /*0020*/  LDCU.64 UR4, c[0x0][0x358] ;  /* 0x00006b00ff0477ac */ /* 0x000e2e0008000a00 */
[----:B------:R-:W0:Y:S02]  /*0030*/  LDC.64 R4, c[0x0][0x388] ;  /* 0x0000e200ff047b82 */ /* 0x000e240000000a00 */
[----:B0-----:R-:W-:Y:S01]  /*0040*/  STG.E.64 desc[UR4][R2.64+0x10], R4 ;  /* 0x0000100402007986 */ /* 0x001fe2000c101b04 */
[----:B------:R-:W-:Y:S05]  /*0050*/  EXIT ;  /* 0x000000000000794d */ /* 0x000fea0003800000 */
.L_x_133:
        /* <DEDUP_REMOVED lines=10> */
.L_x_216:


//--------------------- .text._Z12KernelRunSimP6AnimalP5WorldPi --------------------------
	.section	.text._Z12KernelRunSimP6AnimalP5WorldPi,"ax",@progbits
	.align	128
        .global         _Z12KernelRunSimP6AnimalP5WorldPi
        .type           _Z12KernelRunSimP6AnimalP5WorldPi,@function
        .size           _Z12KernelRunSimP6AnimalP5WorldPi,(.L_x_206 - _Z12KernelRunSimP6AnimalP5WorldPi)
        .other          _Z12KernelRunSimP6AnimalP5WorldPi,@"STO_CUDA_ENTRY STV_DEFAULT"
_Z12KernelRunSimP6AnimalP5WorldPi:
.text._Z12KernelRunSimP6AnimalP5WorldPi:
[----:B------:R-:W0:Y:S08]  /*0000*/  LDC R1, c[0x0][0x37c] ;  /* 0x0000df00ff017b82 */ /* 0x000e300000000800 */
[----:B------:R-:W1:Y:S01]  /*0010*/  LDC.64 R4, c[0x0][0x390] ;  /* 0x0000e400ff047b82 */ /* 0x000e620000000a00 */
[----:B------:R-:W1:Y:S01]  /*0020*/  LDCU.64 UR36, c[0x0][0x358] ;  /* 0x00006b00ff2477ac */ /* 0x000e620008000a00 */
[----:B0-----:R-:W-:Y:S01]  /*0030*/  VIADD R1, R1, 0xfffffff8 ;  /* 0xfffffff801017836 */ /* 0x001fe20000000000 */
[----:B-1----:R-:W2:Y:S01]  /*0040*/  LDG.E R5, desc[UR36][R4.64] ;  /* 0x0000002404057981 */ /* 0x002ea2000c1e1900 */
[----:B------:R-:W0:Y:S04]  /*0050*/  LDCU UR5, c[0x0][0x2fc] ;  /* 0x00005f80ff0577ac */ /* 0x000e280008000800 */
[----:B------:R-:W1:Y:S01]  /*0060*/  S2UR UR6, SR_CTAID.X ;  /* 0x00000000000679c3 */ /* 0x000e620000002500 */
[----:B------:R-:W1:Y:S01]  /*0070*/  S2R R2, SR_TID.X ;  /* 0x0000000000027919 */ /* 0x000e620000002100 */
[----:B------:R-:W3:Y:S06]  /*0080*/  LDCU UR4, c[0x0][0x2f8] ;  /* 0x00005f00ff0477ac */ /* 0x000eec0008000800 */
[----:B------:R-:W1:Y:S01]  /*0090*/  LDC R3, c[0x0][0x360] ;  /* 0x0000d800ff037b82 */ /* 0x000e620000000800 */
[----:B---3--:R-:W-:-:S05]  /*00a0*/  IADD3 R25, P1, PT, R1, UR4, RZ ;  /* 0x0000000401197c10 */ /* 0x008fca000ff3e0ff */
[----:B0-----:R-:W-:Y:S02]  /*00b0*/  IMAD.X R24, RZ, RZ, UR5, P1 ;  /* 0x00000005ff187e24 */ /* 0x001fe400088e06ff */
[----:B-1----:R-:W-:-:S05]  /*00c0*/  IMAD R2, R3, UR6, R2 ;  /* 0x0000000603027c24 */ /* 0x002fca000f8e0202 */
[----:B--2---:R-:W-:-:S13]  /*00d0*/  ISETP.GE.AND P0, PT, R2, R5, PT ;  /* 0x000000050200720c */ /* 0x004fda0003f06270 */
[----:B------:R-:W-:Y:S05]  /*00e0*/  @P0 EXIT ;  /* 0x000000000000094d */ /* 0x000fea0003800000 */
[----:B------:R-:W0:Y:S02]  /*00f0*/  LDC.64 R4, c[0x0][0x380] ;  /* 0x0000e000ff047b82 */ /* 0x000e240000000a00 */
[----:B0-----:R-:W-:-:S06]  /*0100*/  IMAD.WIDE R4, R2, 0x14, R4 ;  /* 0x0000001402047825 */ /* 0x001fcc00078e0204 */
[----:B------:R-:W2:Y:S01]  /*0110*/  LDG.E R4, desc[UR36][R4.64+0x8] ;  /* 0x0000082404047981 */ /* 0x000ea2000c1e1900 */
[----:B------:R-:W-:Y:S01]  /*0120*/  BSSY B11, `(.L_x_134) ;  /* 0x00002340000b7945 */ /* 0x000fe20003800000 */
[----:B--2---:R-:W-:-:S13]  /*0130*/  ISETP.GE.AND P0, PT, R4, 0x1, PT ;  /* 0x000000010400780c */ /* 0x004fda0003f06270 */
[----:B------:R-:W-:Y:S05]  /*0140*/  @!P0 BRA `(.L_x_135) ;  /* 0x0000002000c48947 */ /* 0x000fea0003800000 */
[----:B------:R-:W-:-:S07]  /*0150*/  IMAD.MOV.U32 R28, RZ, RZ, RZ ;  /* 0x000000ffff1c7224 */ /* 0x000fce00078e00ff */
.L_x_198:
[----:B0-----:R-:W0:Y:S02]  /*0160*/  LDC.64 R16, c[0x0][0x380] ;  /* 0x0000e000ff107b82 */ /* 0x001e240000000a00 */
[----:B0-----:R-:W-:-:S05]  /*0170*/  IMAD.WIDE R16, R2, 0x14, R16 ;  /* 0x0000001402107825 */ /* 0x001fca00078e0210 */
[----:B------:R-:W2:Y:S01]  /*0180*/  LDG.E R0, desc[UR36][R16.64+0x4] ;  /* 0x0000042410007981 */ /* 0x000ea2000c1e1900 */
[----:B------:R-:W-:Y:S01]  /*0190*/  BSSY B10, `(.L_x_136) ;  /* 0x00002290000a7945 */ /* 0x000fe20003800000 */
[----:B--2---:R-:W-:-:S13]  /*01a0*/  ISETP.GE.AND P0, PT, R0, 0x1, PT ;  /* 0x000000010000780c */ /* 0x004fda0003f06270 */
[----:B-1----:R-:W-:Y:S05]  /*01b0*/  @!P0 BRA `(.L_x_137) ;  /* 0x0000002000988947 */ /* 0x002fea0003800000 */
[----:B------:R-:W-:Y:S01]  /*01c0*/  HFMA2 R26, -RZ, RZ, 0, 0 ;  /* 0x00000000ff1a7431 */ /* 0x000fe200000001ff */
[----:B------:R-:W-:Y:S06]  /*01d0*/  BSSY B9, `(.L_x_138) ;  /* 0x0000220000097945 */ /* 0x000fec0003800000 */
.L_x_197:
[----:B------:R-:W-:Y:S01]  /*01e0*/  MOV R0, 0x168 ;  /* 0x0000016800007802 */ /* 0x000fe20000000f00 */
[----:B------:R-:W-:Y:S05]  /*01f0*/  YIELD ;  /* 0x0000000000007946 */ /* 0x000fea0003800000 */
[----:B0-----:R0:W1:Y:S01]  /*0200*/  LDC.64 R6, c[0x4][R0] ;  /* 0x0100000000067b82 */ /* 0x0010620000000a00 */
[----:B------:R-:W-:Y:S02]  /*0210*/  IMAD.MOV.U32 R4, RZ, RZ, 0x4 ;  /* 0x00000004ff047424 */ /* 0x000fe400078e00ff */
[----:B------:R-:W-:-:S07]  /*0220*/  IMAD.MOV.U32 R5, RZ, RZ, RZ ;  /* 0x000000ffff057224 */ /* 0x000fce00078e00ff */
[----:B------:R-:W-:-:S07]  /*0230*/  LEPC R20, `(.L_x_139) ;  /* 0x000000001014794e */ /* 0x000fce0000000000 */
[----:B01----:R-:W-:Y:S05]  /*0240*/  CALL.ABS.NOINC R6 ;  /* 0x0000000006007343 */ /* 0x003fea0003c00000 */
.L_x_139:
[----:B------:R-:W-:Y:S01]  /*0250*/  IMAD.MOV.U32 R11, RZ, RZ, 0x4 ;  /* 0x00000004ff0b7424 */ /* 0x000fe200078e00ff */
[----:B------:R-:W-:Y:S01]  /*0260*/  MOV R22, R4 ;  /* 0x0000000400167202 */ /* 0x000fe20000000f00 */
[----:B------:R-:W-:-:S05]  /*0270*/  IMAD.MOV.U32 R23, RZ, RZ, R5 ;  /* 0x000000ffff177224 */ /* 0x000fca00078e0005 */
[----:B------:R0:W-:Y:S04]  /*0280*/  ST.E desc[UR36][R22.64], R11 ;  /* 0x0000000b16007985 */ /* 0x0001e8000c101924 */
[----:B------:R-:W2:Y:S01]  /*0290*/  LDG.E R0, desc[UR36][R16.64+0xc] ;  /* 0x00000c2410007981 */ /* 0x000ea2000c1e1900 */
[----:B------:R-:W1:Y:S01]  /*02a0*/  LDC.64 R4, c[0x0][0x388] ;  /* 0x0000e200ff047b82 */ /* 0x000e620000000a00 */
[----:B--2---:R-:W-:-:S05]  /*02b0*/  VIADD R3, R0, 0x1 ;  /* 0x0000000100037836 */ /* 0x004fca0000000000 */
[----:B------:R2:W-:Y:S04]  /*02c0*/  ST.E desc[UR36][R22.64], R3 ;  /* 0x0000000316007985 */ /* 0x0005e8000c101924 */
[----:B------:R-:W3:Y:S02]  /*02d0*/  LDG.E R0, desc[UR36][R16.64+0xc] ;  /* 0x00000c2410007981 */ /* 0x000ee4000c1e1900 */
[----:B---3--:R-:W-:-:S05]  /*02e0*/  VIADD R7, R0, 0xffffffff ;  /* 0xffffffff00077836 */ /* 0x008fca0000000000 */
[----:B------:R2:W-:Y:S04]  /*02f0*/  ST.E desc[UR36][R22.64+0x4], R7 ;  /* 0x0000040716007985 */ /* 0x0005e8000c101924 */
[----:B------:R-:W3:Y:S04]  /*0300*/  LDG.E R0, desc[UR36][R16.64+0xc] ;  /* 0x00000c2410007981 */ /* 0x000ee8000c1e1900 */
[----:B-1----:R-:W3:Y:S02]  /*0310*/  LDG.E R9, desc[UR36][R4.64+0x8] ;  /* 0x0000082404097981 */ /* 0x002ee4000c1e1900 */
[----:B---3--:R-:W-:-:S05]  /*0320*/  IADD3 R9, PT, PT, R0, -R9, RZ ;  /* 0x8000000900097210 */ /* 0x008fca0007ffe0ff */
[----:B------:R2:W-:Y:S04]  /*0330*/  ST.E desc[UR36][R22.64+0x8], R9 ;  /* 0x0000080916007985 */ /* 0x0005e8000c101924 */
[----:B0-----:R-:W3:Y:S04]  /*0340*/  LDG.E R11, desc[UR36][R4.64+0x8] ;  /* 0x00000824040b7981 */ /* 0x001ee8000c1e1900 */
[----:B------:R-:W3:Y:S01]  /*0350*/  LDG.E R0, desc[UR36][R16.64+0xc] ;  /* 0x00000c2410007981 */ /* 0x000ee2000c1e1900 */
[----:B------:R-:W-:Y:S01]  /*0360*/  BSSY.RECONVERGENT B7, `(.L_x_140) ;  /* 0x0000075000077945 */ /* 0x000fe20003800200 */
[----:B------:R-:W-:-:S02]  /*0370*/  IMAD.MOV.U32 R30, RZ, RZ, 0x4 ;  /* 0x00000004ff1e7424 */ /* 0x000fc400078e00ff */
[----:B------:R-:W-:Y:S02]  /*0380*/  IMAD.MOV.U32 R29, RZ, RZ, RZ ;  /* 0x000000ffff1d7224 */ /* 0x000fe400078e00ff */
[----:B---3--:R-:W-:-:S05]  /*0390*/  IMAD.IADD R11, R0, 0x1, R11 ;  /* 0x00000001000b7824 */ /* 0x008fca00078e020b */
[----:B------:R2:W-:Y:S02]  /*03a0*/  ST.E desc[UR36][R22.64+0xc], R11 ;  /* 0x00000c0b16007985 */ /* 0x0005e4000c101924 */
.L_x_154:
[----:B------:R-:W-:-:S05]  /*03b0*/  IMAD.WIDE R4, R29, 0x4, R22 ;  /* 0x000000041d047825 */ /* 0x000fca00078e0216 */
[----:B--2---:R-:W2:Y:S01]  /*03c0*/  LD.E R3, desc[UR36][R4.64] ;  /* 0x0000002404037980 */ /* 0x004ea2000c101900 */
[----:B------:R-:W-:Y:S04]  /*03d0*/  BSSY.RECONVERGENT B6, `(.L_x_141) ;  /* 0x000006a000067945 */ /* 0x000fe80003800200 */
[----:B------:R-:W-:Y:S01]  /*03e0*/  BSSY.RELIABLE B0, `(.L_x_142) ;  /* 0x000000c000007945 */ /* 0x000fe20003800100 */
[----:B--2---:R-:W-:-:S13]  /*03f0*/  ISETP.GE.AND P0, PT, R3, RZ, PT ;  /* 0x000000ff0300720c */ /* 0x004fda0003f06270 */
[----:B------:R-:W-:Y:S05]  /*0400*/  @!P0 BRA `(.L_x_143) ;  /* 0x0000000000248947 */ /* 0x000fea0003800000 */
[----:B------:R-:W0:Y:S02]  /*0410*/  LDC.64 R4, c[0x0][0x388] ;  /* 0x0000e200ff047b82 */ /* 0x000e240000000a00 */
[----:B0-----:R-:W2:Y:S01]  /*0420*/  LDG.E R4, desc[UR36][R4.64+0x8] ;  /* 0x0000082404047981 */ /* 0x001ea2000c1e1900 */
[----:B------:R-:W-:Y:S01]  /*0430*/  MOV R27, R30 ;  /* 0x0000001e001b7202 */ /* 0x000fe20000000f00 */
[----:B------:R-:W-:Y:S02]  /*0440*/  IMAD.MOV.U32 R18, RZ, RZ, R22 ;  /* 0x000000ffff127224 */ /* 0x000fe400078e0016 */
[----:B------:R-:W-:Y:S02]  /*0450*/  IMAD.MOV.U32 R19, RZ, RZ, R23 ;  /* 0x000000ffff137224 */ /* 0x000fe400078e0017 */
[----:B--2---:R-:W-:-:S05]  /*0460*/  IMAD R0, R4, R4, RZ ;  /* 0x0000000404007224 */ /* 0x004fca00078e02ff */
[----:B------:R-:W-:-:S13]  /*0470*/  ISETP.GE.AND P0, PT, R3, R0, PT ;  /* 0x000000000300720c */ /* 0x000fda0003f06270 */
[----:B------:R-:W-:Y:S05]  /*0480*/  @!P0 BREAK.RELIABLE B0 ;  /* 0x0000000000008942 */ /* 0x000fea0003800100 */
[----:B------:R-:W-:Y:S05]  /*0490*/  @!P0 BRA `(.L_x_144) ;  /* 0x0000000400748947 */ /* 0x000fea0003800000 */
.L_x_143:
[----:B------:R-:W-:Y:S05]  /*04a0*/  BSYNC.RELIABLE B0 ;  /* 0x0000000000007941 */ /* 0x000fea0003800100 */
.L_x_142:
[----:B------:R-:W-:Y:S01]  /*04b0*/  MOV R0, 0x168 ;  /* 0x0000016800007802 */ /* 0x000fe20000000f00 */
[----:B------:R-:W-:Y:S02]  /*04c0*/  HFMA2 R4, -RZ, RZ, 0, 2.384185791015625e-07 ;  /* 0x00000004ff047431 */ /* 0x000fe400000001ff */
[----:B------:R-:W-:Y:S01]  /*04d0*/  VIADD R27, R30, 0xffffffff ;  /* 0xffffffff1e1b7836 */ /* 0x000fe20000000000 */
[----:B------:R0:W1:Y:S01]  /*04e0*/  LDC.64 R6, c[0x4][R0] ;  /* 0x0100000000067b82 */ /* 0x0000620000000a00 */
[----:B------:R-:W-:-:S07]  /*04f0*/  IMAD.MOV.U32 R5, RZ, RZ, RZ ;  /* 0x000000ffff057224 */ /* 0x000fce00078e00ff */
[----:B------:R-:W-:-:S07]  /*0500*/  LEPC R20, `(.L_x_145) ;  /* 0x000000001014794e */ /* 0x000fce0000000000 */
[----:B01----:R-:W-:Y:S05]  /*0510*/  CALL.ABS.NOINC R6 ;  /* 0x0000000006007343 */ /* 0x003fea0003c00000 */
.L_x_145:
[----:B------:R-:W-:Y:S01]  /*0520*/  IMAD.MOV.U32 R18, RZ, RZ, R4 ;  /* 0x000000ffff127224 */ /* 0x000fe200078e0004 */
[----:B------:R-:W-:Y:S01]  /*0530*/  ISETP.GE.AND P0, PT, R30, 0x1, PT ;  /* 0x000000011e00780c */ /* 0x000fe20003f06270 */
[----:B------:R-:W-:Y:S01]  /*0540*/  IMAD.MOV.U32 R19, RZ, RZ, R5 ;  /* 0x000000ffff137224 */ /* 0x000fe200078e0005 */
[----:B------:R-:W-:Y:S04]  /*0550*/  BSSY.RECONVERGENT B0, `(.L_x_146) ;  /* 0x0000047000007945 */ /* 0x000fe80003800200 */
[----:B------:R0:W-:Y:S07]  /*0560*/  ST.E desc[UR36][R18.64], R27 ;  /* 0x0000001b12007985 */ /* 0x0001ee000c101924 */
[----:B------:R-:W-:Y:S05]  /*0570*/  @!P0 BRA `(.L_x_147) ;  /* 0x0000000400108947 */ /* 0x000fea0003800000 */
[C---:B------:R-:W-:Y:S01]  /*0580*/  ISETP.GE.U32.AND P1, PT, R30.reuse, 0x4, PT ;  /* 0x000000041e00780c */ /* 0x040fe20003f26070 */
[----:B------:R-:W-:Y:S01]  /*0590*/  BSSY.RECONVERGENT B1, `(.L_x_148) ;  /* 0x0000029000017945 */ /* 0x000fe20003800200 */
[----:B------:R-:W-:Y:S01]  /*05a0*/  LOP3.LUT R14, R30, 0x3, RZ, 0xc0, !PT ;  /* 0x000000031e0e7812 */ /* 0x000fe200078ec0ff */
[----:B------:R-:W-:Y:S01]  /*05b0*/  IMAD.MOV.U32 R3, RZ, RZ, RZ ;  /* 0x000000ffff037224 */ /* 0x000fe200078e00ff */
[----:B------:R-:W-:Y:S02]  /*05c0*/  MOV R0, RZ ;  /* 0x000000ff00007202 */ /* 0x000fe40000000f00 */
[----:B------:R-:W-:-:S07]  /*05d0*/  ISETP.NE.AND P0, PT, R14, RZ, PT ;  /* 0x000000ff0e00720c */ /* 0x000fce0003f05270 */
[----:B------:R-:W-:Y:S06]  /*05e0*/  @!P1 BRA `(.L_x_149) ;  /* 0x00000000008c9947 */ /* 0x000fec0003800000 */
[----:B------:R-:W-:Y:S01]  /*05f0*/  IADD3 R4, P1, PT, R22, 0x8, RZ ;  /* 0x0000000816047810 */ /* 0x000fe20007f3e0ff */
[----:B------:R-:W-:Y:S01]  /*0600*/  HFMA2 R3, -RZ, RZ, 0, 0 ;  /* 0x00000000ff037431 */ /* 0x000fe200000001ff */
[----:B------:R-:W-:Y:S01]  /*0610*/  LOP3.LUT R0, R30, 0x7ffffffc, RZ, 0xc0, !PT ;  /* 0x7ffffffc1e007812 */ /* 0x000fe200078ec0ff */
[----:B------:R-:W-:Y:S02]  /*0620*/  IMAD.MOV R12, RZ, RZ, -R29 ;  /* 0x000000ffff0c7224 */ /* 0x000fe400078e0a1d */
[----:B------:R-:W-:Y:S02]  /*0630*/  IMAD.MOV.U32 R13, RZ, RZ, RZ ;  /* 0x000000ffff0d7224 */ /* 0x000fe400078e00ff */
[----:B------:R-:W-:-:S07]  /*0640*/  IMAD.X R5, RZ, RZ, R23, P1 ;  /* 0x000000ffff057224 */ /* 0x000fce00008e0617 */
.L_x_150:
[----:B------:R-:W-:-:S13]  /*0650*/  ISETP.NE.AND P3, PT, R12, RZ, PT ;  /* 0x000000ff0c00720c */ /* 0x000fda0003f65270 */
[----:B--2---:R-:W2:Y:S01]  /*0660*/  @P3 LD.E R11, desc[UR36][R4.64+-0x8] ;  /* 0xfffff824040b3980 */ /* 0x004ea2000c101900 */
[----:B------:R-:W-:-:S05]  /*0670*/  VIADD R6, R13, 0x1 ;  /* 0x000000010d067836 */ /* 0x000fca0000000000 */
[----:B------:R-:W-:Y:S01]  /*0680*/  ISETP.NE.AND P1, PT, R6, R29, PT ;  /* 0x0000001d0600720c */ /* 0x000fe20003f25270 */
[----:B------:R-:W-:-:S04]  /*0690*/  @P3 IMAD.WIDE R6, R3, 0x4, R18 ;  /* 0x0000000403063825 */ /* 0x000fc800078e0212 */
[----:B------:R-:W-:Y:S01]  /*06a0*/  VIADD R8, R13, 0x2 ;  /* 0x000000020d087836 */ /* 0x000fe20000000000 */
[----:B--2---:R1:W-:Y:S07]  /*06b0*/  @P3 ST.E desc[UR36][R6.64], R11 ;  /* 0x0000000b06003985 */ /* 0x0043ee000c101924 */
[----:B------:R-:W2:Y:S01]  /*06c0*/  @P1 LD.E R15, desc[UR36][R4.64+-0x4] ;  /* 0xfffffc24040f1980 */ /* 0x000ea2000c101900 */
[----:B------:R-:W-:Y:S02]  /*06d0*/  ISETP.NE.AND P2, PT, R8, R29, PT ;  /* 0x0000001d0800720c */ /* 0x000fe40003f45270 */
[----:B------:R-:W-:-:S05]  /*06e0*/  @P3 IADD3 R3, PT, PT, R3, 0x1, RZ ;  /* 0x0000000103033810 */ /* 0x000fca0007ffe0ff */
[----:B------:R-:W-:-:S04]  /*06f0*/  @P1 IMAD.WIDE R8, R3, 0x4, R18 ;  /* 0x0000000403081825 */ /* 0x000fc800078e0212 */
[----:B------:R-:W-:Y:S01]  /*0700*/  VIADD R10, R13, 0x3 ;  /* 0x000000030d0a7836 */ /* 0x000fe20000000000 */
[----:B--2---:R2:W-:Y:S04]  /*0710*/  @P1 ST.E desc[UR36][R8.64], R15 ;  /* 0x0000000f08001985 */ /* 0x0045e8000c101924 */
[----:B------:R-:W3:Y:S01]  /*0720*/  @P2 LD.E R21, desc[UR36][R4.64] ;  /* 0x0000002404152980 */ /* 0x000ee2000c101900 */
[----:B------:R-:W-:Y:S01]  /*0730*/  ISETP.NE.AND P3, PT, R10, R29, PT ;  /* 0x0000001d0a00720c */ /* 0x000fe20003f65270 */
[----:B------:R-:W-:-:S04]  /*0740*/  @P1 VIADD R3, R3, 0x1 ;  /* 0x0000000103031836 */ /* 0x000fc80000000000 */
[----:B-1----:R-:W-:-:S05]  /*0750*/  @P2 IMAD.WIDE R6, R3, 0x4, R18 ;  /* 0x0000000403062825 */ /* 0x002fca00078e0212 */
[----:B---3--:R2:W-:Y:S04]  /*0760*/  @P2 ST.E desc[UR36][R6.64], R21 ;  /* 0x0000001506002985 */ /* 0x0085e8000c101924 */
[----:B------:R1:W3:Y:S01]  /*0770*/  @P3 LD.E R31, desc[UR36][R4.64+0x4] ;  /* 0x00000424041f3980 */ /* 0x0002e2000c101900 */
[----:B------:R-:W-:Y:S01]  /*0780*/  @P2 VIADD R3, R3, 0x1 ;  /* 0x0000000103032836 */ /* 0x000fe20000000000 */
[----:B------:R-:W-:Y:S01]  /*0790*/  IADD3 R13, PT, PT, R13, 0x4, RZ ;  /* 0x000000040d0d7810 */ /* 0x000fe20007ffe0ff */
[----:B------:R-:W-:Y:S02]  /*07a0*/  VIADD R12, R12, 0x4 ;  /* 0x000000040c0c7836 */ /* 0x000fe40000000000 */
[----:B------:R-:W-:Y:S01]  /*07b0*/  @P3 IMAD.WIDE R10, R3, 0x4, R18 ;  /* 0x00000004030a3825 */ /* 0x000fe200078e0212 */
[----:B------:R-:W-:-:S03]  /*07c0*/  ISETP.NE.AND P1, PT, R13, R0, PT ;  /* 0x000000000d00720c */ /* 0x000fc60003f25270 */
[----:B------:R-:W-:Y:S01]  /*07d0*/  @P3 VIADD R3, R3, 0x1 ;  /* 0x0000000103033836 */ /* 0x000fe20000000000 */
[----:B-1----:R-:W-:-:S05]  /*07e0*/  IADD3 R4, P2, PT, R4, 0x10, RZ ;  /* 0x0000001004047810 */ /* 0x002fca0007f5e0ff */
[----:B------:R-:W-:Y:S01]  /*07f0*/  IMAD.X R5, RZ, RZ, R5, P2 ;  /* 0x000000ffff057224 */ /* 0x000fe200010e0605 */
[----:B---3--:R2:W-:Y:S03]  /*0800*/  @P3 ST.E desc[UR36][R10.64], R31 ;  /* 0x0000001f0a003985 */ /* 0x0085e6000c101924 */
[----:B------:R-:W-:Y:S05]  /*0810*/  @P1 BRA `(.L_x_150) ;  /* 0xfffffffc008c1947 */ /* 0x000fea000383ffff */
.L_x_149:
[----:B------:R-:W-:Y:S05]  /*0820*/  BSYNC.RECONVERGENT B1 ;  /* 0x0000000000017941 */ /* 0x000fea0003800200 */
.L_x_148:
[----:B------:R-:W-:Y:S05]  /*0830*/  @!P0 BRA `(.L_x_147) ;  /* 0x0000000000608947 */ /* 0x000fea0003800000 */
[----:B------:R-:W-:Y:S01]  /*0840*/  ISETP.NE.AND P0, PT, R0, R29, PT ;  /* 0x0000001d0000720c */ /* 0x000fe20003f05270 */
[----:B------:R-:W-:Y:S01]  /*0850*/  BSSY.RECONVERGENT B1, `(.L_x_151) ;  /* 0x0000009000017945 */ /* 0x000fe20003800200 */
[----:B------:R-:W-:Y:S01]  /*0860*/  ISETP.NE.AND P1, PT, R14, 0x1, PT ;  /* 0x000000010e00780c */ /* 0x000fe20003f25270 */
[----:B------:R-:W-:Y:S01]  /*0870*/  IMAD.WIDE.U32 R4, R0, 0x4, R22 ;  /* 0x0000000400047825 */ /* 0x000fe200078e0016 */
[----:B------:R-:W-:-:S09]  /*0880*/  MOV R13, R3 ;  /* 0x00000003000d7202 */ /* 0x000fd20000000f00 */
[----:B------:R-:W-:Y:S05]  /*0890*/  @!P0 BRA `(.L_x_152) ;  /* 0x0000000000108947 */ /* 0x000fea0003800000 */
[----:B------:R-:W3:Y:S01]  /*08a0*/  LD.E R3, desc[UR36][R4.64] ;  /* 0x0000002404037980 */ /* 0x000ee2000c101900 */
[----:B--2---:R-:W-:-:S04]  /*08b0*/  IMAD.WIDE R6, R13, 0x4, R18 ;  /* 0x000000040d067825 */ /* 0x004fc800078e0212 */
[----:B------:R-:W-:Y:S01]  /*08c0*/  VIADD R13, R13, 0x1 ;  /* 0x000000010d0d7836 */ /* 0x000fe20000000000 */
[----:B---3--:R1:W-:Y:S06]  /*08d0*/  ST.E desc[UR36][R6.64], R3 ;  /* 0x0000000306007985 */ /* 0x0083ec000c101924 */
.L_x_152:
[----:B------:R-:W-:Y:S05]  /*08e0*/  BSYNC.RECONVERGENT B1 ;  /* 0x0000000000017941 */ /* 0x000fea0003800200 */
.L_x_151:
[----:B------:R-:W-:Y:S05]  /*08f0*/  @!P1 BRA `(.L_x_147) ;  /* 0x0000000000309947 */ /* 0x000fea0003800000 */
[----:B-12---:R-:W-:-:S05]  /*0900*/  VIADD R6, R0, 0x1 ;  /* 0x0000000100067836 */ /* 0x006fca0000000000 */
[----:B------:R-:W-:-:S13]  /*0910*/  ISETP.NE.AND P1, PT, R6, R29, PT ;  /* 0x0000001d0600720c */ /* 0x000fda0003f25270 */
[----:B------:R-:W2:Y:S01]  /*0920*/  @P1 LD.E R3, desc[UR36][R4.64+0x4] ;  /* 0x0000042404031980 */ /* 0x000ea2000c101900 */
[----:B------:R-:W-:Y:S02]  /*0930*/  VIADD R0, R0, 0x2 ;  /* 0x0000000200007836 */ /* 0x000fe40000000000 */
[----:B------:R-:W-:-:S03]  /*0940*/  @P1 IMAD.WIDE R8, R13, 0x4, R18 ;  /* 0x000000040d081825 */ /* 0x000fc600078e0212 */
[----:B------:R-:W-:-:S04]  /*0950*/  ISETP.NE.AND P0, PT, R0, R29, PT ;  /* 0x0000001d0000720c */ /* 0x000fc80003f05270 */
[----:B------:R-:W-:Y:S01]  /*0960*/  ISETP.EQ.OR P0, PT, R14, 0x2, !P0 ;  /* 0x000000020e00780c */ /* 0x000fe20004702670 */
[----:B--2---:R3:W-:-:S12]  /*0970*/  @P1 ST.E desc[UR36][R8.64], R3 ;  /* 0x0000000308001985 */ /* 0x0047d8000c101924 */
[----:B------:R-:W2:Y:S01]  /*0980*/  @!P0 LD.E R11, desc[UR36][R4.64+0x8] ;  /* 0x00000824040b8980 */ /* 0x000ea2000c101900 */
[----:B------:R-:W-:-:S05]  /*0990*/  @P1 IADD3 R13, PT, PT, R13, 0x1, RZ ;  /* 0x000000010d0d1810 */ /* 0x000fca0007ffe0ff */
[----:B------:R-:W-:-:S05]  /*09a0*/  @!P0 IMAD.WIDE R6, R13, 0x4, R18 ;  /* 0x000000040d068825 */ /* 0x000fca00078e0212 */
[----:B--2---:R3:W-:Y:S02]  /*09b0*/  @!P0 ST.E desc[UR36][R6.64], R11 ;  /* 0x0000000b06008985 */ /* 0x0047e4000c101924 */
.L_x_147:
[----:B------:R-:W-:Y:S05]  /*09c0*/  BSYNC.RECONVERGENT B0 ;  /* 0x0000000000007941 */ /* 0x000fea0003800200 */
.L_x_146:
[----:B------:R-:W-:Y:S01]  /*09d0*/  MOV R0, 0x170 ;  /* 0x0000017000007802 */ /* 0x000fe20000000f00 */
[----:B------:R-:W-:Y:S02]  /*09e0*/  IMAD.MOV.U32 R4, RZ, RZ, R22 ;  /* 0x000000ffff047224 */ /* 0x000fe400078e0016 */
[----:B------:R-:W-:Y:S01]  /*09f0*/  IMAD.MOV.U32 R5, RZ, RZ, R23 ;  /* 0x000000ffff057224 */ /* 0x000fe200078e0017 */
[----:B-123--:R1:W2:Y:S06]  /*0a00*/  LDC.64 R6, c[0x4][R0] ;  /* 0x0100000000067b82 */ /* 0x00e2ac0000000a00 */
[----:B------:R-:W-:-:S07]  /*0a10*/  LEPC R20, `(.L_x_153) ;  /* 0x000000001014794e */ /* 0x000fce0000000000 */
[----:B012---:R-:W-:Y:S05]  /*0a20*/  CALL.ABS.NOINC R6 ;  /* 0x0000000006007343 */ /* 0x007fea0003c00000 */
.L_x_153:
[----:B------:R-:W-:Y:S01]  /*0a30*/  VIADD R29, R29, 0xffffffff ;  /* 0xffffffff1d1d7836 */ /* 0x000fe20000000000 */
[----:B------:R-:W-:Y:S01]  /*0a40*/  MOV R30, R27 ;  /* 0x0000001b001e7202 */ /* 0x000fe20000000f00 */
[----:B------:R-:W-:Y:S02]  /*0a50*/  IMAD.MOV.U32 R22, RZ, RZ, R18 ;  /* 0x000000ffff167224 */ /* 0x000fe400078e0012 */
[----:B------:R-:W-:-:S07]  /*0a60*/  IMAD.MOV.U32 R23, RZ, RZ, R19 ;  /* 0x000000ffff177224 */ /* 0x000fce00078e0013 */
.L_x_144:
[----:B------:R-:W-:Y:S05]  /*0a70*/  BSYNC.RECONVERGENT B6 ;  /* 0x0000000000067941 */ /* 0x000fea0003800200 */
.L_x_141:
[----:B------:R-:W-:-:S05]  /*0a80*/  VIADD R29, R29, 0x1 ;  /* 0x000000011d1d7836 */ /* 0x000fca0000000000 */
[----:B------:R-:W-:-:S13]  /*0a90*/  ISETP.GE.AND P0, PT, R29, R27, PT ;  /* 0x0000001b1d00720c */ /* 0x000fda0003f06270 */
[----:B------:R-:W-:Y:S05]  /*0aa0*/  @!P0 BRA `(.L_x_154) ;  /* 0xfffffff800408947 */ /* 0x000fea000383ffff */
[----:B------:R-:W-:Y:S05]  /*0ab0*/  BSYNC.RECONVERGENT B7 ;  /* 0x0000000000077941 */ /* 0x000fea0003800200 */
.L_x_140:
[----:B------:R-:W-:Y:S01]  /*0ac0*/  ISETP.GE.AND P0, PT, R27, 0x1, PT ;  /* 0x000000011b00780c */ /* 0x000fe20003f06270 */
[----:B------:R-:W-:Y:S01]  /*0ad0*/  BSSY.RECONVERGENT B0, `(.L_x_155) ;  /* 0x000007c000007945 */ /* 0x000fe20003800200 */
[----:B------:R-:W-:Y:S01]  /*0ae0*/  MOV R30, 0xff800000 ;  /* 0xff800000001e7802 */ /* 0x000fe20000000f00 */
[----:B------:R-:W-:-:S10]  /*0af0*/  IMAD.MOV.U32 R31, RZ, RZ, 0x41dfffff ;  /* 0x41dfffffff1f7424 */ /* 0x000fd400078e00ff */
[----:B------:R-:W-:Y:S05]  /*0b00*/  @!P0 BRA `(.L_x_156) ;  /* 0x0000000000308947 */ /* 0x000fea0003800000 */
[----:B------:R-:W0:Y:S02]  /*0b10*/  LDC.64 R4, c[0x0][0x388] ;  /* 0x0000e200ff047b82 */ /* 0x000e240000000a00 */
[----:B0-----:R-:W5:Y:S01]  /*0b20*/  LDG.E.64 R4, desc[UR36][R4.64+0x10] ;  /* 0x0000102404047981 */ /* 0x001f62000c1e1b00 */
[----:B------:R-:W-:-:S07]  /*0b30*/  IMAD.MOV.U32 R3, RZ, RZ, RZ ;  /* 0x000000ffff037224 */ /* 0x000fce00078e00ff */
.L_x_158:
[----:B------:R-:W-:-:S05]  /*0b40*/  IMAD.WIDE.U32 R6, R3, 0x4, R18 ;  /* 0x0000000403067825 */ /* 0x000fca00078e0012 */
[----:B------:R-:W2:Y:S02]  /*0b50*/  LD.E R0, desc[UR36][R6.64] ;  /* 0x0000002406007980 */ /* 0x000ea4000c101900 */
[----:B--2--5:R-:W-:-:S06]  /*0b60*/  IMAD.WIDE R8, R0, 0xc, R4 ;  /* 0x0000000c00087825 */ /* 0x024fcc00078e0204 */
[----:B------:R-:W2:Y:S02]  /*0b70*/  LD.E.U8 R8, desc[UR36][R8.64] ;  /* 0x0000002408087980 */ /* 0x000ea4000c101100 */
[----:B--2---:R-:W-:-:S13]  /*0b80*/  ISETP.NE.AND P0, PT, R8, RZ, PT ;  /* 0x000000ff0800720c */ /* 0x004fda0003f05270 */
[----:B------:R-:W-:Y:S05]  /*0b90*/  @P0 BRA `(.L_x_157) ;  /* 0x0000000400bc0947 */ /* 0x000fea0003800000 */
[----:B------:R-:W-:-:S05]  /*0ba0*/  VIADD R3, R3, 0x1 ;  /* 0x0000000103037836 */ /* 0x000fca0000000000 */
[----:B------:R-:W-:-:S13]  /*0bb0*/  ISETP.NE.AND P0, PT, R3, R27, PT ;  /* 0x0000001b0300720c */ /* 0x000fda0003f05270 */
[----:B------:R-:W-:Y:S05]  /*0bc0*/  @P0 BRA `(.L_x_158) ;  /* 0xfffffffc00dc0947 */ /* 0x000fea000383ffff */
.L_x_156:
[----:B------:R-:W-:-:S06]  /*0bd0*/  CS2R R4, SR_CLOCKLO ;  /* 0x0000000000047805 */ /* 0x000fcc0000015000 */
[----:B------:R-:W-:Y:S01]  /*0be0*/  ISETP.NE.U32.AND P0, PT, R4, RZ, PT ;  /* 0x000000ff0400720c */ /* 0x000fe20003f05070 */
[----:B------:R-:W-:-:S03]  /*0bf0*/  HFMA2 R13, -RZ, RZ, 0, 5.9604644775390625e-08 ;  /* 0x00000001ff0d7431 */ /* 0x000fc600000001ff */
[----:B------:R-:W-:-:S13]  /*0c00*/  ISETP.NE.AND.EX P0, PT, R5, RZ, PT, P0 ;  /* 0x000000ff0500720c */ /* 0x000fda0003f05300 */
[----:B------:R-:W-:Y:S05]  /*0c10*/  @!P0 BRA `(.L_x_159) ;  /* 0x0000000400008947 */ /* 0x000fea0003800000 */
[----:B------:R-:W-:Y:S01]  /*0c20*/  BSSY.RECONVERGENT B1, `(.L_x_160) ;  /* 0x000003a000017945 */ /* 0x000fe20003800200 */
[----:B------:R-:W-:Y:S01]  /*0c30*/  IMAD.MOV.U32 R0, RZ, RZ, R4 ;  /* 0x000000ffff007224 */ /* 0x000fe200078e0004 */
[----:B------:R-:W-:Y:S01]  /*0c40*/  MOV R12, RZ ;  /* 0x000000ff000c7202 */ /* 0x000fe20000000f00 */
[----:B------:R-:W-:Y:S02]  /*0c50*/  IMAD.MOV.U32 R3, RZ, RZ, R5 ;  /* 0x000000ffff037224 */ /* 0x000fe400078e0005 */
[----:B------:R-:W-:Y:S02]  /*0c60*/  IMAD.MOV.U32 R21, RZ, RZ, 0xbc8f ;  /* 0x0000bc8fff157424 */ /* 0x000fe400078e00ff */
[----:B------:R-:W-:Y:S02]  /*0c70*/  IMAD.MOV.U32 R13, RZ, RZ, 0x1 ;  /* 0x00000001ff0d7424 */ /* 0x000fe400078e00ff */
[----:B------:R-:W-:-:S07]  /*0c80*/  IMAD.MOV.U32 R14, RZ, RZ, RZ ;  /* 0x000000ffff0e7224 */ /* 0x000fce00078e00ff */
.L_x_163:
[-C--:B------:R-:W-:Y:S01]  /*0c90*/  IMAD R6, R12, R21.reuse, RZ ;  /* 0x000000150c067224 */ /* 0x080fe200078e02ff */
[----:B------:R-:W-:Y:S01]  /*0ca0*/  BSSY.RECONVERGENT B2, `(.L_x_161) ;  /* 0x000002b000027945 */ /* 0x000fe20003800200 */
[----:B------:R-:W-:-:S04]  /*0cb0*/  IMAD.WIDE.U32 R4, R21, R21, RZ ;  /* 0x0000001515047225 */ /* 0x000fc800078e00ff */
[----:B------:R-:W-:Y:S02]  /*0cc0*/  IMAD R7, R21, R12, R6 ;  /* 0x0000000c15077224 */ /* 0x000fe400078e0206 */
[----:B------:R-:W-:Y:S01]  /*0cd0*/  IMAD.WIDE.U32 R8, R4, 0x3, RZ ;  /* 0x0000000304087825 */ /* 0x000fe200078e00ff */
[----:B------:R-:W-:-:S03]  /*0ce0*/  LOP3.LUT R8, R0, 0x1, RZ, 0xc0, !PT ;  /* 0x0000000100087812 */ /* 0x000fc600078ec0ff */
[----:B------:R-:W-:Y:S01]  /*0cf0*/  IMAD.IADD R5, R5, 0x1, R7 ;  /* 0x0000000105057824 */ /* 0x000fe200078e0207 */
[----:B------:R-:W-:-:S03]  /*0d00*/  ISETP.NE.U32.AND P1, PT, R8, 0x1, PT ;  /* 0x000000010800780c */ /* 0x000fc60003f25070 */
[----:B------:R-:W-:Y:S01]  /*0d10*/  IMAD.WIDE.U32 R6, R5, 0x3, RZ ;  /* 0x0000000305067825 */ /* 0x000fe200078e00ff */
[----:B------:R-:W-:-:S03]  /*0d20*/  ISETP.NE.U32.AND.EX P1, PT, RZ, RZ, PT, P1 ;  /* 0x000000ffff00720c */ /* 0x000fc60003f25110 */
[----:B------:R-:W-:-:S04]  /*0d30*/  IMAD.WIDE.U32 R6, P0, R4, -0x7fffffff, R6 ;  /* 0x8000000104067825 */ /* 0x000fc80007800006 */
[----:B------:R-:W-:Y:S01]  /*0d40*/  IMAD.MOV.U32 R10, RZ, RZ, R7 ;  /* 0x000000ffff0a7224 */ /* 0x000fe200078e0007 */
[----:B------:R-:W-:Y:S02]  /*0d50*/  IADD3.X R11, PT, PT, RZ, RZ, RZ, P0, !PT ;  /* 0x000000ffff0b7210 */ /* 0x000fe400007fe4ff */
[----:B------:R-:W-:-:S05]  /*0d60*/  IADD3 RZ, P0, PT, R9, R6, RZ ;  /* 0x0000000609ff7210 */ /* 0x000fca0007f1e0ff */
[----:B------:R-:W-:Y:S01]  /*0d70*/  IMAD.WIDE.U32.X R10, R5, -0x7fffffff, R10, P0 ;  /* 0x80000001050a7825 */ /* 0x000fe200000e040a */
[----:B------:R-:W-:-:S04]  /*0d80*/  ISETP.GT.U32.AND P0, PT, R0, 0x1, PT ;  /* 0x000000010000780c */ /* 0x000fc80003f04070 */
[--C-:B------:R-:W-:Y:S02]  /*0d90*/  SHF.R.U64 R15, R10, 0x1e, R11.reuse ;  /* 0x0000001e0a0f7819 */ /* 0x100fe4000000120b */
[----:B------:R-:W-:-:S03]  /*0da0*/  SHF.R.U32.HI R20, RZ, 0x1e, R11 ;  /* 0x0000001eff147819 */ /* 0x000fc6000001160b */
[----:B------:R-:W-:-:S04]  /*0db0*/  IMAD.WIDE.U32 R4, R15, -0x7fffffff, R4 ;  /* 0x800000010f047825 */ /* 0x000fc800078e0004 */
[----:B------:R-:W-:Y:S01]  /*0dc0*/  IMAD R20, R20, -0x7fffffff, RZ ;  /* 0x8000000114147824 */ /* 0x000fe200078e02ff */
[----:B------:R-:W-:Y:S06]  /*0dd0*/  @P1 BRA `(.L_x_162) ;  /* 0x00000000005c1947 */ /* 0x000fec0003800000 */
[-C--:B------:R-:W-:Y:S02]  /*0de0*/  IMAD R14, R14, R21.reuse, RZ ;  /* 0x000000150e0e7224 */ /* 0x080fe400078e02ff */
[----:B------:R-:W-:-:S04]  /*0df0*/  IMAD.WIDE.U32 R6, R13, R21, RZ ;  /* 0x000000150d067225 */ /* 0x000fc800078e00ff */
[----:B------:R-:W-:Y:S02]  /*0e00*/  IMAD R13, R12, R13, R14 ;  /* 0x0000000d0c0d7224 */ /* 0x000fe400078e020e */
[----:B------:R-:W-:-:S04]  /*0e10*/  IMAD.WIDE.U32 R10, R6, 0x5, RZ ;  /* 0x00000005060a7825 */ /* 0x000fc800078e00ff */
[----:B------:R-:W-:-:S04]  /*0e20*/  IMAD.IADD R7, R7, 0x1, R13 ;  /* 0x0000000107077824 */ /* 0x000fc800078e020d */
[----:B------:R-:W-:-:S04]  /*0e30*/  IMAD.WIDE.U32 R8, R7, 0x5, RZ ;  /* 0x0000000507087825 */ /* 0x000fc800078e00ff */
[----:B------:R-:W-:-:S04]  /*0e40*/  IMAD.WIDE.U32 R8, P1, R6, 0x2, R8 ;  /* 0x0000000206087825 */ /* 0x000fc80007820008 */
[----:B------:R-:W-:Y:S01]  /*0e50*/  IMAD.X R13, RZ, RZ, RZ, P1 ;  /* 0x000000ffff0d7224 */ /* 0x000fe200008e06ff */
[----:B------:R-:W-:Y:S02]  /*0e60*/  IADD3 RZ, P1, PT, R11, R8, RZ ;  /* 0x000000080bff7210 */ /* 0x000fe40007f3e0ff */
[----:B------:R-:W-:-:S05]  /*0e70*/  MOV R12, R9 ;  /* 0x00000009000c7202 */ /* 0x000fca0000000f00 */
[----:B------:R-:W-:-:S03]  /*0e80*/  IMAD.WIDE.U32.X R12, R7, 0x2, R12, P1 ;  /* 0x00000002070c7825 */ /* 0x000fc600008e040c */
[----:B------:R-:W-:-:S05]  /*0e90*/  IADD3 R9, P1, PT, R6, -R12, RZ ;  /* 0x8000000c06097210 */ /* 0x000fca0007f3e0ff */
[----:B------:R-:W-:-:S05]  /*0ea0*/  IMAD.X R8, R7, 0x1, ~R13, P1 ;  /* 0x0000000107087824 */ /* 0x000fca00008e0e0d */
[--C-:B------:R-:W-:Y:S02]  /*0eb0*/  SHF.R.U64 R9, R9, 0x1, R8.reuse ;  /* 0x0000000109097819 */ /* 0x100fe40000001208 */
[----:B------:R-:W-:Y:S02]  /*0ec0*/  SHF.R.U32.HI R11, RZ, 0x1, R8 ;  /* 0x00000001ff0b7819 */ /* 0x000fe40000011608 */
[----:B------:R-:W-:-:S05]  /*0ed0*/  IADD3 R9, P1, PT, R9, R12, RZ ;  /* 0x0000000c09097210 */ /* 0x000fca0007f3e0ff */
[----:B------:R-:W-:-:S05]  /*0ee0*/  IMAD.X R8, R11, 0x1, R13, P1 ;  /* 0x000000010b087824 */ /* 0x000fca00008e060d */
[--C-:B------:R-:W-:Y:S02]  /*0ef0*/  SHF.R.U64 R9, R9, 0x1e, R8.reuse ;  /* 0x0000001e09097819 */ /* 0x100fe40000001208 */
[----:B------:R-:W-:-:S03]  /*0f00*/  SHF.R.U32.HI R8, RZ, 0x1e, R8 ;  /* 0x0000001eff087819 */ /* 0x000fc60000011608 */
[----:B------:R-:W-:-:S04]  /*0f10*/  IMAD.WIDE.U32 R6, R9, -0x7fffffff, R6 ;  /* 0x8000000109067825 */ /* 0x000fc800078e0006 */
[----:B------:R-:W-:Y:S02]  /*0f20*/  IMAD R8, R8, -0x7fffffff, RZ ;  /* 0x8000000108087824 */ /* 0x000fe400078e02ff */
[----:B------:R-:W-:-:S03]  /*0f30*/  IMAD.MOV.U32 R13, RZ, RZ, R6 ;  /* 0x000000ffff0d7224 */ /* 0x000fc600078e0006 */
[----:B------:R-:W-:-:S07]  /*0f40*/  IADD3 R14, PT, PT, R7, -R9, R8 ;  /* 0x80000009070e7210 */ /* 0x000fce0007ffe008 */
.L_x_162:
[----:B------:R-:W-:Y:S05]  /*0f50*/  BSYNC.RECONVERGENT B2 ;  /* 0x0000000000027941 */ /* 0x000fea0003800200 */
.L_x_161:
[----:B------:R-:W-:Y:S02]  /*0f60*/  ISETP.GT.U32.AND.EX P0, PT, R3, RZ, PT, P0 ;  /* 0x000000ff0300720c */ /* 0x000fe40003f04100 */
[--C-:B------:R-:W-:Y:S02]  /*0f70*/  SHF.R.U64 R0, R0, 0x1, R3.reuse ;  /* 0x0000000100007819 */ /* 0x100fe40000001203 */
[----:B------:R-:W-:Y:S02]  /*0f80*/  SHF.R.U32.HI R3, RZ, 0x1, R3 ;  /* 0x00000001ff037819 */ /* 0x000fe40000011603 */
[----:B------:R-:W-:Y:S02]  /*0f90*/  IADD3 R12, PT, PT, R5, -R15, R20 ;  /* 0x8000000f050c7210 */ /* 0x000fe40007ffe014 */
[----:B------:R-:W-:-:S05]  /*0fa0*/  MOV R21, R4 ;  /* 0x0000000400157202 */ /* 0x000fca0000000f00 */
[----:B------:R-:W-:Y:S05]  /*0fb0*/  @P0 BRA `(.L_x_163) ;  /* 0xfffffffc00340947 */ /* 0x000fea000383ffff */
[----:B------:R-:W-:Y:S05]  /*0fc0*/  BSYNC.RECONVERGENT B1 ;  /* 0x0000000000017941 */ /* 0x000fea0003800200 */
.L_x_160:
[----:B------:R-:W-:-:S04]  /*0fd0*/  IMAD.HI.U32 R0, R13, 0x3, RZ ;  /* 0x000000030d007827 */ /* 0x000fc800078e00ff */
[----:B------:R-:W-:-:S05]  /*0fe0*/  IMAD.IADD R3, R13, 0x1, -R0 ;  /* 0x000000010d037824 */ /* 0x000fca00078e0a00 */
[----:B------:R-:W-:-:S04]  /*0ff0*/  LEA.HI R3, R3, R0, RZ, 0x1f ;  /* 0x0000000003037211 */ /* 0x000fc800078ff8ff */
[----:B------:R-:W-:-:S05]  /*1000*/  SHF.R.U32.HI R0, RZ, 0x1e, R3 ;  /* 0x0000001eff007819 */ /* 0x000fca0000011603 */
[----:B------:R-:W-:-:S07]  /*1010*/  IMAD R13, R0, -0x7fffffff, R13 ;  /* 0x80000001000d7824 */ /* 0x000fce00078e020d */
.L_x_159:
[----:B------:R-:W-:Y:S01]  /*1020*/  IMAD.HI.U32 R0, R13, -0x4370ec6f, RZ ;  /* 0xbc8f13910d007827 */ /* 0x000fe200078e00ff */
[----:B------:R-:W0:Y:S01]  /*1030*/  MUFU.RCP64H R7, 2.14748262400000000000e+09 ;  /* 0x41dfffff00077908 */ /* 0x000e220000001800 */
[----:B------:R-:W-:Y:S01]  /*1040*/  MOV R6, 0x1 ;  /* 0x0000000100067802 */ /* 0x000fe20000000f00 */
[----:B------:R-:W-:Y:S01]  /*1050*/  BSSY.RECONVERGENT B1, `(.L_x_164) ;  /* 0x000001d000017945 */ /* 0x000fe20003800200 */
[----:B------:R-:W-:Y:S01]  /*1060*/  IMAD.MOV.U32 R4, RZ, RZ, -0x800000 ;  /* 0xff800000ff047424 */ /* 0x000fe200078e00ff */
[----:B------:R-:W-:Y:S01]  /*1070*/  SHF.R.U32.HI R0, RZ, 0xf, R0 ;  /* 0x0000000fff007819 */ /* 0x000fe20000011600 */
[----:B------:R-:W-:-:S03]  /*1080*/  IMAD.MOV.U32 R5, RZ, RZ, 0x41dfffff ;  /* 0x41dfffffff057424 */ /* 0x000fc600078e00ff */
[----:B------:R-:W-:Y:S01]  /*1090*/  I2F.F64 R20, R27 ;  /* 0x0000001b00147312 */ /* 0x000fe20000201c00 */
[C---:B------:R-:W-:Y:S02]  /*10a0*/  IMAD R13, R0.reuse, -0xadc8, R13 ;  /* 0xffff5238000d7824 */ /* 0x040fe400078e020d */
[----:B------:R-:W-:Y:S02]  /*10b0*/  IMAD R0, R0, 0xd47, RZ ;  /* 0x00000d4700007824 */ /* 0x000fe400078e02ff */
[----:B------:R-:W-:-:S03]  /*10c0*/  IMAD R13, R13, 0xbc8f, RZ ;  /* 0x0000bc8f0d0d7824 */ /* 0x000fc600078e02ff */
[----:B------:R-:W-:Y:S01]  /*10d0*/  LOP3.LUT R10, R0, 0x7fffffff, RZ, 0x3c, !PT ;  /* 0x7fffffff000a7812 */ /* 0x000fe200078e3cff */
[----:B0-----:R-:W-:Y:S01]  /*10e0*/  DFMA R8, R6, -R4, 1 ;  /* 0x3ff000000608742b */ /* 0x001fe20000000804 */
[----:B------:R-:W-:-:S07]  /*10f0*/  ISETP.GE.U32.AND P0, PT, R13, R0, PT ;  /* 0x000000000d00720c */ /* 0x000fce0003f06070 */
[----:B------:R-:W-:-:S06]  /*1100*/  DFMA R8, R8, R8, R8 ;  /* 0x000000080808722b */ /* 0x000fcc0000000008 */
[----:B------:R-:W-:Y:S02]  /*1110*/  @P0 IMAD.MOV R10, RZ, RZ, -R0 ;  /* 0x000000ffff0a0224 */ /* 0x000fe400078e0a00 */
[----:B------:R-:W-:-:S03]  /*1120*/  DFMA R8, R6, R8, R6 ;  /* 0x000000080608722b */ /* 0x000fc60000000006 */
[----:B------:R-:W-:-:S05]  /*1130*/  IADD3 R6, PT, PT, R13, -0x1, R10 ;  /* 0xffffffff0d067810 */ /* 0x000fca0007ffe00a */
[C---:B------:R-:W-:Y:S01]  /*1140*/  DFMA R10, R8.reuse, -R4, 1 ;  /* 0x3ff00000080a742b */ /* 0x040fe20000000804 */
[----:B------:R-:W0:Y:S07]  /*1150*/  I2F.F64.U32 R6, R6 ;  /* 0x0000000600067312 */ /* 0x000e2e0000201800 */
[----:B------:R-:W-:-:S08]  /*1160*/  DFMA R10, R8, R10, R8 ;  /* 0x0000000a080a722b */ /* 0x000fd00000000008 */
[----:B0-----:R-:W-:Y:S01]  /*1170*/  DMUL R8, R6, R10 ;  /* 0x0000000a06087228 */ /* 0x001fe20000000000 */
[----:B------:R-:W-:-:S07]  /*1180*/  FSETP.GEU.AND P1, PT, |R7|, 6.5827683646048100446e-37, PT ;  /* 0x036000000700780b */ /* 0x000fce0003f2e200 */
[----:B------:R-:W-:-:S08]  /*1190*/  DFMA R4, R8, -R4, R6 ;  /* 0x800000040804722b */ /* 0x000fd00000000006 */
[----:B------:R-:W-:-:S10]  /*11a0*/  DFMA R4, R10, R4, R8 ;  /* 0x000000040a04722b */ /* 0x000fd40000000008 */
[----:B------:R-:W-:-:S05]  /*11b0*/  FFMA R0, RZ, 27.999998092651367188, R5 ;  /* 0x41dfffffff007823 */ /* 0x000fca0000000005 */
[----:B------:R-:W-:-:S13]  /*11c0*/  FSETP.GT.AND P0, PT, |R0|, 1.469367938527859385e-39, PT ;  /* 0x001000000000780b */ /* 0x000fda0003f04200 */
[----:B------:R-:W-:Y:S05]  /*11d0*/  @P0 BRA P1, `(.L_x_165) ;  /* 0x0000000000100947 */ /* 0x000fea0000800000 */
[----:B------:R-:W-:-:S07]  /*11e0*/  MOV R0, 0x1200 ;  /* 0x0000120000007802 */ /* 0x000fce0000000f00 */
[----:B------:R-:W-:Y:S05]  /*11f0*/  CALL.REL.NOINC `($__internal_0_$__cuda_sm20_div_rn_f64_full) ;  /* 0x0000001000d47944 */ /* 0x000fea0003c00000 */
[----:B------:R-:W-:Y:S02]  /*1200*/  IMAD.MOV.U32 R4, RZ, RZ, R10 ;  /* 0x000000ffff047224 */ /* 0x000fe400078e000a */
[----:B------:R-:W-:-:S07]  /*1210*/  IMAD.MOV.U32 R5, RZ, RZ, R11 ;  /* 0x000000ffff057224 */ /* 0x000fce00078e000b */
.L_x_165:
[----:B------:R-:W-:Y:S05]  /*1220*/  BSYNC.RECONVERGENT B1 ;  /* 0x0000000000017941 */ /* 0x000fea0003800200 */
.L_x_164:
[----:B------:R-:W-:Y:S01]  /*1230*/  DFMA R20, R20, R4, RZ ;  /* 0x000000041414722b */ /* 0x000fe200000000ff */
[----:B------:R-:W0:Y:S05]  /*1240*/  LDC.64 R4, c[0x0][0x388] ;  /* 0x0000e200ff047b82 */ /* 0x000e2a0000000a00 */
[----:B------:R-:W1:Y:S02]  /*1250*/  F2I.F64.TRUNC R7, R20 ;  /* 0x0000001400077311 */ /* 0x000e64000030d100 */
[----:B-1----:R-:W-:Y:S01]  /*1260*/  IMAD.WIDE R6, R7, 0x4, R18 ;  /* 0x0000000407067825 */ /* 0x002fe200078e0212 */
[----:B0-----:R-:W5:Y:S04]  /*1270*/  LDG.E.64 R4, desc[UR36][R4.64+0x10] ;  /* 0x0000102404047981 */ /* 0x001f68000c1e1b00 */
[----:B------:R0:W5:Y:S02]  /*1280*/  LD.E R0, desc[UR36][R6.64] ;  /* 0x0000002406007980 */ /* 0x000164000c101900 */
.L_x_157:
[----:B------:R-:W-:Y:S05]  /*1290*/  BSYNC.RECONVERGENT B0 ;  /* 0x0000000000007941 */ /* 0x000fea0003800200 */
.L_x_155:
[----:B------:R-:W-:Y:S02]  /*12a0*/  HFMA2 R3, -RZ, RZ, 0, 5.9604644775390625e-08 ;  /* 0x00000001ff037431 */ /* 0x000fe400000001ff */
[----:B-----5:R-:W-:-:S06]  /*12b0*/  IMAD.WIDE R4, R0, 0xc, R4 ;  /* 0x0000000c00047825 */ /* 0x020fcc00078e0204 */
[----:B------:R-:W2:Y:S01]  /*12c0*/  ATOM.E.EXCH.STRONG.GPU PT, R4, desc[UR36][R4.64+0x4], R3 ;  /* 0x800004030404798a */ /* 0x000ea2000c1ef124 */
[----:B------:R-:W-:Y:S04]  /*12d0*/  BSSY B8, `(.L_x_166) ;  /* 0x0000105000087945 */ /* 0x000fe80003800000 */
[----:B------:R-:W-:Y:S01]  /*12e0*/  BSSY B7, `(.L_x_167) ;  /* 0x00000f4000077945 */ /* 0x000fe20003800000 */
[--C-:B0-----:R-:W-:Y:S01]  /*12f0*/  SHF.R.S32.HI R7, RZ, 0x1f, R0.reuse ;  /* 0x0000001fff077819 */ /* 0x101fe20000011400 */
[----:B------:R-:W-:Y:S01]  /*1300*/  IMAD.MOV.U32 R6, RZ, RZ, R0 ;  /* 0x000000ffff067224 */ /* 0x000fe200078e0000 */
[----:B--2---:R-:W-:-:S13]  /*1310*/  ISETP.NE.AND P0, PT, R4, RZ, PT ;  /* 0x000000ff0400720c */ /* 0x004fda0003f05270 */
[----:B------:R-:W-:Y:S05]  /*1320*/  @!P0 BRA `(.L_x_168) ;  /* 0x0000000c00bc8947 */ /* 0x000fea0003800000 */
[----:B------:R-:W-:Y:S01]  /*1330*/  BSSY B6, `(.L_x_169) ;  /* 0x00000ec000067945 */ /* 0x000fe20003800000 */
.L_x_195:
[----:B------:R-:W-:Y:S01]  /*1340*/  ISETP.GE.AND P0, PT, R27, 0x1, PT ;  /* 0x000000011b00780c */ /* 0x000fe20003f06270 */
[----:B------:R-:W-:Y:S05]  /*1350*/  YIELD ;  /* 0x0000000000007946 */ /* 0x000fea0003800000 */
[----:B------:R-:W-:Y:S04]  /*1360*/  BSSY.RECONVERGENT B0, `(.L_x_170) ;  /* 0x0000063000007945 */ /* 0x000fe80003800200 */
[----:B0-----:R-:W0:Y:S05]  /*1370*/  BMOV.32.CLEAR R32, B0 ;  /* 0x0000000000207355 */ /* 0x001e2a0000100000 */
[----:B-1----:R-:W-:Y:S05]  /*1380*/  @!P0 BRA `(.L_x_171) ;  /* 0x00000004007c8947 */ /* 0x002fea0003800000 */
[----:B------:R-:W-:-:S07]  /*1390*/  IMAD.MOV.U32 R33, RZ, RZ, RZ ;  /* 0x000000ffff217224 */ /* 0x000fce00078e00ff */
.L_x_173:
[----:B------:R-:W-:-:S06]  /*13a0*/  IMAD.WIDE.U32 R4, R33, 0x4, R18 ;  /* 0x0000000421047825 */ /* 0x000fcc00078e0012 */
[----:B------:R-:W2:Y:S02]  /*13b0*/  LD.E R5, desc[UR36][R4.64] ;  /* 0x0000002404057980 */ /* 0x000ea4000c101900 */
[----:B--2---:R-:W-:-:S13]  /*13c0*/  ISETP.NE.AND P0, PT, R5, R0, PT ;  /* 0x000000000500720c */ /* 0x004fda0003f05270 */
[----:B------:R-:W-:Y:S05]  /*13d0*/  @!P0 BRA `(.L_x_172) ;  /* 0x0000000000108947 */ /* 0x000fea0003800000 */
[----:B------:R-:W-:-:S05]  /*13e0*/  VIADD R33, R33, 0x1 ;  /* 0x0000000121217836 */ /* 0x000fca0000000000 */
[----:B------:R-:W-:-:S13]  /*13f0*/  ISETP.NE.AND P0, PT, R33, R27, PT ;  /* 0x0000001b2100720c */ /* 0x000fda0003f05270 */
[----:B------:R-:W-:Y:S05]  /*1400*/  @P0 BRA `(.L_x_173) ;  /* 0xfffffffc00e40947 */ /* 0x000fea000383ffff */
[----:B------:R-:W-:Y:S05]  /*1410*/  BRA `(.L_x_171) ;  /* 0x0000000400587947 */ /* 0x000fea0003800000 */
.L_x_172:
[----:B------:R-:W-:Y:S01]  /*1420*/  MOV R6, 0x168 ;  /* 0x0000016800067802 */ /* 0x000fe20000000f00 */
[----:B------:R-:W-:Y:S01]  /*1430*/  IMAD.MOV.U32 R4, RZ, RZ, 0x4 ;  /* 0x00000004ff047424 */ /* 0x000fe200078e00ff */
[----:B------:R-:W-:Y:S01]  /*1440*/  IADD3 R29, PT, PT, R27, -0x1, RZ ;  /* 0xffffffff1b1d7810 */ /* 0x000fe20007ffe0ff */
[----:B------:R-:W-:-:S03]  /*1450*/  IMAD.MOV.U32 R5, RZ, RZ, RZ ;  /* 0x000000ffff057224 */ /* 0x000fc600078e00ff */
[----:B------:R-:W1:Y:S01]  /*1460*/  LDC.64 R6, c[0x4][R6] ;  /* 0x0100000006067b82 */ /* 0x000e620000000a00 */
[----:B------:R-:W-:Y:S05]  /*1470*/  BMOV.32.CLEAR RZ, B5 ;  /* 0x0000000005ff7355 */ /* 0x000fea0000100000 */
[----:B------:R-:W-:-:S07]  /*1480*/  LEPC R20, `(.L_x_174) ;  /* 0x000000001014794e */ /* 0x000fce0000000000 */
[----:B01----:R-:W-:Y:S05]  /*1490*/  CALL.ABS.NOINC R6 ;  /* 0x0000000006007343 */ /* 0x003fea0003c00000 */
.L_x_174:
[----:B------:R-:W-:Y:S01]  /*14a0*/  IMAD.MOV.U32 R22, RZ, RZ, R4 ;  /* 0x000000ffff167224 */ /* 0x000fe200078e0004 */
[----:B------:R-:W-:Y:S01]  /*14b0*/  MOV R23, R5 ;  /* 0x0000000500177202 */ /* 0x000fe20000000f00 */
[----:B------:R-:W-:Y:S01]  /*14c0*/  BSSY.RECONVERGENT B0, `(.L_x_175) ;  /* 0x0000026000007945 */ /* 0x000fe20003800200 */
[C---:B------:R-:W-:Y:S01]  /*14d0*/  ISETP.GE.U32.AND P1, PT, R27.reuse, 0x4, PT ;  /* 0x000000041b00780c */ /* 0x040fe20003f26070 */
[----:B------:R-:W-:Y:S01]  /*14e0*/  IMAD.MOV.U32 R0, RZ, RZ, RZ ;  /* 0x000000ffff007224 */ /* 0x000fe200078e00ff */
[----:B------:R-:W-:Y:S01]  /*14f0*/  LOP3.LUT R12, R27, 0x3, RZ, 0xc0, !PT ;  /* 0x000000031b0c7812 */ /* 0x000fe200078ec0ff */
[----:B------:R0:W-:Y:S01]  /*1500*/  ST.E desc[UR36][R22.64], R29 ;  /* 0x0000001d16007985 */ /* 0x0001e2000c101924 */
[----:B------:R-:W-:Y:S02]  /*1510*/  IMAD.MOV.U32 R3, RZ, RZ, RZ ;  /* 0x000000ffff037224 */ /* 0x000fe400078e00ff */
[----:B------:R-:W-:-:S07]  /*1520*/  ISETP.NE.AND P0, PT, R12, RZ, PT ;  /* 0x000000ff0c00720c */ /* 0x000fce0003f05270 */
[----:B------:R-:W-:Y:S06]  /*1530*/  @!P1 BRA `(.L_x_176) ;  /* 0x0000000000789947 */ /* 0x000fec0003800000 */
[----:B------:R-:W-:Y:S01]  /*1540*/  HFMA2 R3, -RZ, RZ, 0, 0 ;  /* 0x00000000ff037431 */ /* 0x000fe200000001ff */
[----:B------:R-:W-:Y:S01]  /*1550*/  LOP3.LUT R0, R27, 0x7ffffffc, RZ, 0xc0, !PT ;  /* 0x7ffffffc1b007812 */ /* 0x000fe200078ec0ff */
[----:B------:R-:W-:-:S07]  /*1560*/  IMAD.MOV.U32 R13, RZ, RZ, RZ ;  /* 0x000000ffff0d7224 */ /* 0x000fce00078e00ff */
.L_x_177:
[C---:B------:R-:W-:Y:S01]  /*1570*/  ISETP.NE.AND P3, PT, R13.reuse, R33, PT ;  /* 0x000000210d00720c */ /* 0x040fe20003f65270 */
[----:B------:R-:W-:-:S12]  /*1580*/  IMAD.WIDE.U32 R4, R13, 0x4, R18 ;  /* 0x000000040d047825 */ /* 0x000fd800078e0012 */
[----:B--2---:R-:W2:Y:S01]  /*1590*/  @P3 LD.E R11, desc[UR36][R4.64] ;  /* 0x00000024040b3980 */ /* 0x004ea2000c101900 */
[----:B------:R-:W-:-:S05]  /*15a0*/  VIADD R6, R13, 0x1 ;  /* 0x000000010d067836 */ /* 0x000fca0000000000 */
[----:B------:R-:W-:Y:S01]  /*15b0*/  ISETP.NE.AND P1, PT, R6, R33, PT ;  /* 0x000000210600720c */ /* 0x000fe20003f25270 */
[----:B------:R-:W-:-:S04]  /*15c0*/  @P3 IMAD.WIDE R6, R3, 0x4, R22 ;  /* 0x0000000403063825 */ /* 0x000fc800078e0216 */
[----:B------:R-:W-:Y:S01]  /*15d0*/  VIADD R8, R13, 0x2 ;  /* 0x000000020d087836 */ /* 0x000fe20000000000 */
[----:B--2---:R1:W-:Y:S07]  /*15e0*/  @P3 ST.E desc[UR36][R6.64], R11 ;  /* 0x0000000b06003985 */ /* 0x0043ee000c101924 */
[----:B------:R-:W2:Y:S01]  /*15f0*/  @P1 LD.E R15, desc[UR36][R4.64+0x4] ;  /* 0x00000424040f1980 */ /* 0x000ea2000c101900 */
[----:B------:R-:W-:Y:S01]  /*1600*/  ISETP.NE.AND P2, PT, R8, R33, PT ;  /* 0x000000210800720c */ /* 0x000fe20003f45270 */
[----:B------:R-:W-:-:S04]  /*1610*/  @P3 VIADD R3, R3, 0x1 ;  /* 0x0000000103033836 */ /* 0x000fc80000000000 */
[----:B------:R-:W-:Y:S01]  /*1620*/  @P1 IMAD.WIDE R8, R3, 0x4, R22 ;  /* 0x0000000403081825 */ /* 0x000fe200078e0216 */
[----:B------:R-:W-:-:S04]  /*1630*/  IADD3 R10, PT, PT, R13, 0x3, RZ ;  /* 0x000000030d0a7810 */ /* 0x000fc80007ffe0ff */
[----:B------:R-:W-:Y:S01]  /*1640*/  ISETP.NE.AND P3, PT, R10, R33, PT ;  /* 0x000000210a00720c */ /* 0x000fe20003f65270 */
[----:B--2---:R2:W-:Y:S04]  /*1650*/  @P1 ST.E desc[UR36][R8.64], R15 ;  /* 0x0000000f08001985 */ /* 0x0045e8000c101924 */
[----:B------:R-:W3:Y:S01]  /*1660*/  @P2 LD.E R21, desc[UR36][R4.64+0x8] ;  /* 0x0000082404152980 */ /* 0x000ee2000c101900 */
[----:B------:R-:W-:-:S04]  /*1670*/  @P1 VIADD R3, R3, 0x1 ;  /* 0x0000000103031836 */ /* 0x000fc80000000000 */
[----:B-1----:R-:W-:-:S05]  /*1680*/  @P2 IMAD.WIDE R6, R3, 0x4, R22 ;  /* 0x0000000403062825 */ /* 0x002fca00078e0216 */
[----:B---3--:R2:W-:Y:S04]  /*1690*/  @P2 ST.E desc[UR36][R6.64], R21 ;  /* 0x0000001506002985 */ /* 0x0085e8000c101924 */
[----:B------:R-:W3:Y:S01]  /*16a0*/  @P3 LD.E R27, desc[UR36][R4.64+0xc] ;  /* 0x00000c24041b3980 */ /* 0x000ee2000c101900 */
[----:B------:R-:W-:Y:S02]  /*16b0*/  @P2 VIADD R3, R3, 0x1 ;  /* 0x0000000103032836 */ /* 0x000fe40000000000 */
[----:B------:R-:W-:Y:S02]  /*16c0*/  VIADD R13, R13, 0x4 ;  /* 0x000000040d0d7836 */ /* 0x000fe40000000000 */
[C---:B------:R-:W-:Y:S01]  /*16d0*/  @P3 IMAD.WIDE R10, R3.reuse, 0x4, R22 ;  /* 0x00000004030a3825 */ /* 0x040fe200078e0216 */
[----:B------:R-:W-:-:S02]  /*16e0*/  @P3 IADD3 R3, PT, PT, R3, 0x1, RZ ;  /* 0x0000000103033810 */ /* 0x000fc40007ffe0ff */
[----:B------:R-:W-:Y:S02]  /*16f0*/  ISETP.NE.AND P1, PT, R13, R0, PT ;  /* 0x000000000d00720c */ /* 0x000fe40003f25270 */
[----:B---3--:R2:W-:Y:S11]  /*1700*/  @P3 ST.E desc[UR36][R10.64], R27 ;  /* 0x0000001b0a003985 */ /* 0x0085f6000c101924 */
[----:B------:R-:W-:Y:S05]  /*1710*/  @P1 BRA `(.L_x_177) ;  /* 0xfffffffc00941947 */ /* 0x000fea000383ffff */
.L_x_176:
[----:B------:R-:W-:Y:S05]  /*1720*/  BSYNC.RECONVERGENT B0 ;  /* 0x0000000000007941 */ /* 0x000fea0003800200 */
.L_x_175:
[----:B------:R-:W-:Y:S04]  /*1730*/  BSSY.RECONVERGENT B0, `(.L_x_178) ;  /* 0x000001a000007945 */ /* 0x000fe80003800200 */
[----:B------:R-:W-:Y:S05]  /*1740*/  @!P0 BRA `(.L_x_179) ;  /* 0x0000000000608947 */ /* 0x000fea0003800000 */
[----:B------:R-:W-:Y:S01]  /*1750*/  ISETP.NE.AND P0, PT, R0, R33, PT ;  /* 0x000000210000720c */ /* 0x000fe20003f05270 */
[----:B------:R-:W-:Y:S01]  /*1760*/  BSSY.RECONVERGENT B1, `(.L_x_180) ;  /* 0x0000009000017945 */ /* 0x000fe20003800200 */
[----:B------:R-:W-:Y:S01]  /*1770*/  ISETP.NE.AND P1, PT, R12, 0x1, PT ;  /* 0x000000010c00780c */ /* 0x000fe20003f25270 */
[----:B------:R-:W-:Y:S02]  /*1780*/  IMAD.MOV.U32 R13, RZ, RZ, R3 ;  /* 0x000000ffff0d7224 */ /* 0x000fe400078e0003 */
[----:B------:R-:W-:-:S08]  /*1790*/  IMAD.WIDE.U32 R4, R0, 0x4, R18 ;  /* 0x0000000400047825 */ /* 0x000fd000078e0012 */
[----:B------:R-:W-:Y:S05]  /*17a0*/  @!P0 BRA `(.L_x_181) ;  /* 0x0000000000108947 */ /* 0x000fea0003800000 */
[----:B------:R-:W3:Y:S01]  /*17b0*/  LD.E R3, desc[UR36][R4.64] ;  /* 0x0000002404037980 */ /* 0x000ee2000c101900 */
[----:B--2---:R-:W-:-:S04]  /*17c0*/  IMAD.WIDE R6, R13, 0x4, R22 ;  /* 0x000000040d067825 */ /* 0x004fc800078e0216 */
[----:B------:R-:W-:Y:S01]  /*17d0*/  VIADD R13, R13, 0x1 ;  /* 0x000000010d0d7836 */ /* 0x000fe20000000000 */
[----:B---3--:R1:W-:Y:S06]  /*17e0*/  ST.E desc[UR36][R6.64], R3 ;  /* 0x0000000306007985 */ /* 0x0083ec000c101924 */
.L_x_181:
[----:B------:R-:W-:Y:S05]  /*17f0*/  BSYNC.RECONVERGENT B1 ;  /* 0x0000000000017941 */ /* 0x000fea0003800200 */
.L_x_180:
[----:B------:R-:W-:Y:S05]  /*1800*/  @!P1 BRA `(.L_x_179) ;  /* 0x0000000000309947 */ /* 0x000fea0003800000 */
[----:B-12---:R-:W-:-:S05]  /*1810*/  VIADD R6, R0, 0x1 ;  /* 0x0000000100067836 */ /* 0x006fca0000000000 */
[----:B------:R-:W-:-:S13]  /*1820*/  ISETP.NE.AND P1, PT, R6, R33, PT ;  /* 0x000000210600720c */ /* 0x000fda0003f25270 */
[----:B------:R-:W2:Y:S01]  /*1830*/  @P1 LD.E R3, desc[UR36][R4.64+0x4] ;  /* 0x0000042404031980 */ /* 0x000ea2000c101900 */
[----:B------:R-:W-:Y:S01]  /*1840*/  IADD3 R0, PT, PT, R0, 0x2, RZ ;  /* 0x0000000200007810 */ /* 0x000fe20007ffe0ff */
[----:B------:R-:W-:-:S03]  /*1850*/  @P1 IMAD.WIDE R8, R13, 0x4, R22 ;  /* 0x000000040d081825 */ /* 0x000fc600078e0216 */
[----:B------:R-:W-:-:S04]  /*1860*/  ISETP.NE.AND P0, PT, R0, R33, PT ;  /* 0x000000210000720c */ /* 0x000fc80003f05270 */
[----:B------:R-:W-:Y:S01]  /*1870*/  ISETP.EQ.OR P0, PT, R12, 0x2, !P0 ;  /* 0x000000020c00780c */ /* 0x000fe20004702670 */
[----:B--2---:R3:W-:-:S12]  /*1880*/  @P1 ST.E desc[UR36][R8.64], R3 ;  /* 0x0000000308001985 */ /* 0x0047d8000c101924 */
[----:B------:R-:W2:Y:S01]  /*1890*/  @!P0 LD.E R11, desc[UR36][R4.64+0x8] ;  /* 0x00000824040b8980 */ /* 0x000ea2000c101900 */
[----:B------:R-:W-:-:S04]  /*18a0*/  @P1 VIADD R13, R13, 0x1 ;  /* 0x000000010d0d1836 */ /* 0x000fc80000000000 */
[----:B------:R-:W-:-:S05]  /*18b0*/  @!P0 IMAD.WIDE R6, R13, 0x4, R22 ;  /* 0x000000040d068825 */ /* 0x000fca00078e0216 */
[----:B--2---:R3:W-:Y:S02]  /*18c0*/  @!P0 ST.E desc[UR36][R6.64], R11 ;  /* 0x0000000b06008985 */ /* 0x0047e4000c101924 */
.L_x_179:
[----:B------:R-:W-:Y:S05]  /*18d0*/  BSYNC.RECONVERGENT B0 ;  /* 0x0000000000007941 */ /* 0x000fea0003800200 */
.L_x_178:
[----:B------:R-:W-:Y:S01]  /*18e0*/  MOV R0, 0x170 ;  /* 0x0000017000007802 */ /* 0x000fe20000000f00 */
[----:B------:R-:W-:Y:S02]  /*18f0*/  IMAD.MOV.U32 R4, RZ, RZ, R18 ;  /* 0x000000ffff047224 */ /* 0x000fe400078e0012 */
[----:B------:R-:W-:Y:S01]  /*1900*/  IMAD.MOV.U32 R5, RZ, RZ, R19 ;  /* 0x000000ffff057224 */ /* 0x000fe200078e0013 */
[----:B-123--:R1:W2:Y:S01]  /*1910*/  LDC.64 R6, c[0x4][R0] ;  /* 0x0100000000067b82 */ /* 0x00e2a20000000a00 */
[----:B------:R-:W-:Y:S05]  /*1920*/  BMOV.32.CLEAR RZ, B5 ;  /* 0x0000000005ff7355 */ /* 0x000fea0000100000 */
[----:B------:R-:W-:-:S07]  /*1930*/  LEPC R20, `(.L_x_182) ;  /* 0x000000001014794e */ /* 0x000fce0000000000 */
[----:B012---:R-:W-:Y:S05]  /*1940*/  CALL.ABS.NOINC R6 ;  /* 0x0000000006007343 */ /* 0x007fea0003c00000 */
.L_x_182:
[----:B------:R-:W-:Y:S01]  /*1950*/  MOV R27, R29 ;  /* 0x0000001d001b7202 */ /* 0x000fe20000000f00 */
[----:B------:R-:W-:Y:S02]  /*1960*/  IMAD.MOV.U32 R18, RZ, RZ, R22 ;  /* 0x000000ffff127224 */ /* 0x000fe400078e0016 */
[----:B------:R-:W-:-:S07]  /*1970*/  IMAD.MOV.U32 R19, RZ, RZ, R23 ;  /* 0x000000ffff137224 */ /* 0x000fce00078e0017 */
.L_x_171:
[----:B0-----:R0:W-:Y:S05]  /*1980*/  BMOV.32 B5, R32 ;  /* 0x0000002005007356 */ /* 0x0011ea0000000000 */
[----:B------:R-:W-:Y:S05]  /*1990*/  BSYNC.RECONVERGENT B5 ;  /* 0x0000000000057941 */ /* 0x000fea0003800200 */
.L_x_170:
[----:B------:R-:W-:-:S13]  /*19a0*/  ISETP.NE.AND P0, PT, R27, RZ, PT ;  /* 0x000000ff1b00720c */ /* 0x000fda0003f05270 */
[----:B------:R-:W-:Y:S05]  /*19b0*/  @!P0 BREAK B6 ;  /* 0x0000000000068942 */ /* 0x000fea0003800000 */
[----:B------:R-:W-:Y:S05]  /*19c0*/  @!P0 BREAK B7 ;  /* 0x0000000000078942 */ /* 0x000fea0003800000 */
[----:B------:R-:W-:Y:S05]  /*19d0*/  @!P0 BRA `(.L_x_183) ;  /* 0x0000000800508947 */ /* 0x000fea0003800000 */
[----:B------:R-:W-:Y:S01]  /*19e0*/  ISETP.GE.AND P0, PT, R27, 0x1, PT ;  /* 0x000000011b00780c */ /* 0x000fe20003f06270 */
[----:B------:R-:W-:-:S12]  /*19f0*/  BSSY.RECONVERGENT B0, `(.L_x_184) ;  /* 0x000007a000007945 */ /* 0x000fd80003800200 */
[----:B------:R-:W-:Y:S05]  /*1a00*/  @!P0 BRA `(.L_x_185) ;  /* 0x0000000000308947 */ /* 0x000fea0003800000 */
[----:B------:R-:W1:Y:S02]  /*1a10*/  LDC.64 R4, c[0x0][0x388] ;  /* 0x0000e200ff047b82 */ /* 0x000e640000000a00 */
[----:B-1----:R-:W5:Y:S01]  /*1a20*/  LDG.E.64 R4, desc[UR36][R4.64+0x10] ;  /* 0x0000102404047981 */ /* 0x002f62000c1e1b00 */
[----:B------:R-:W-:-:S07]  /*1a30*/  IMAD.MOV.U32 R3, RZ, RZ, RZ ;  /* 0x000000ffff037224 */ /* 0x000fce00078e00ff */
.L_x_187:
[----:B------:R-:W-:-:S05]  /*1a40*/  IMAD.WIDE.U32 R6, R3, 0x4, R18 ;  /* 0x0000000403067825 */ /* 0x000fca00078e0012 */
[----:B------:R-:W2:Y:S02]  /*1a50*/  LD.E R0, desc[UR36][R6.64] ;  /* 0x0000002406007980 */ /* 0x000ea4000c101900 */
[----:B--2--5:R-:W-:-:S06]  /*1a60*/  IMAD.WIDE R8, R0, 0xc, R4 ;  /* 0x0000000c00087825 */ /* 0x024fcc00078e0204 */
[----:B------:R-:W2:Y:S02]  /*1a70*/  LD.E.U8 R8, desc[UR36][R8.64] ;  /* 0x0000002408087980 */ /* 0x000ea4000c101100 */
[----:B--2---:R-:W-:-:S13]  /*1a80*/  ISETP.NE.AND P0, PT, R8, RZ, PT ;  /* 0x000000ff0800720c */ /* 0x004fda0003f05270 */
[----:B------:R-:W-:Y:S05]  /*1a90*/  @P0 BRA `(.L_x_186) ;  /* 0x0000000400bc0947 */ /* 0x000fea0003800000 */
[----:B------:R-:W-:-:S04]  /*1aa0*/  IADD3 R3, PT, PT, R3, 0x1, RZ ;  /* 0x0000000103037810 */ /* 0x000fc80007ffe0ff */
[----:B------:R-:W-:-:S13]  /*1ab0*/  ISETP.NE.AND P0, PT, R3, R27, PT ;  /* 0x0000001b0300720c */ /* 0x000fda0003f05270 */
[----:B------:R-:W-:Y:S05]  /*1ac0*/  @P0 BRA `(.L_x_187) ;  /* 0xfffffffc00dc0947 */ /* 0x000fea000383ffff */
.L_x_185:
[----:B------:R-:W-:-:S06]  /*1ad0*/  CS2R R4, SR_CLOCKLO ;  /* 0x0000000000047805 */ /* 0x000fcc0000015000 */
[----:B------:R-:W-:Y:S01]  /*1ae0*/  ISETP.NE.U32.AND P0, PT, R4, RZ, PT ;  /* 0x000000ff0400720c */ /* 0x000fe20003f05070 */
[----:B------:R-:W-:-:S03]  /*1af0*/  IMAD.MOV.U32 R13, RZ, RZ, 0x1 ;  /* 0x00000001ff0d7424 */ /* 0x000fc600078e00ff */
[----:B------:R-:W-:-:S13]  /*1b00*/  ISETP.NE.AND.EX P0, PT, R5, RZ, PT, P0 ;  /* 0x000000ff0500720c */ /* 0x000fda0003f05300 */
[----:B------:R-:W-:Y:S05]  /*1b10*/  @!P0 BRA `(.L_x_188) ;  /* 0x0000000400008947 */ /* 0x000fea0003800000 */
[----:B------:R-:W-:Y:S01]  /*1b20*/  HFMA2 R21, -RZ, RZ, 0, -1.1396484375 ;  /* 0x0000bc8fff157431 */ /* 0x000fe200000001ff */
[----:B------:R-:W-:Y:S01]  /*1b30*/  BSSY.RECONVERGENT B1, `(.L_x_189) ;  /* 0x0000039000017945 */ /* 0x000fe20003800200 */
[----:B------:R-:W-:Y:S02]  /*1b40*/  IMAD.MOV.U32 R0, RZ, RZ, R4 ;  /* 0x000000ffff007224 */ /* 0x000fe400078e0004 */
[----:B------:R-:W-:Y:S02]  /*1b50*/  IMAD.MOV.U32 R3, RZ, RZ, R5 ;  /* 0x000000ffff037224 */ /* 0x000fe400078e0005 */
[----:B------:R-:W-:Y:S02]  /*1b60*/  IMAD.MOV.U32 R12, RZ, RZ, RZ ;  /* 0x000000ffff0c7224 */ /* 0x000fe400078e00ff */
[----:B------:R-:W-:Y:S02]  /*1b70*/  IMAD.MOV.U32 R13, RZ, RZ, 0x1 ;  /* 0x00000001ff0d7424 */ /* 0x000fe400078e00ff */
[----:B------:R-:W-:-:S07]  /*1b80*/  IMAD.MOV.U32 R14, RZ, RZ, RZ ;  /* 0x000000ffff0e7224 */ /* 0x000fce00078e00ff */
.L_x_192:
[-C--:B------:R-:W-:Y:S01]  /*1b90*/  IMAD R6, R12, R21.reuse, RZ ;  /* 0x000000150c067224 */ /* 0x080fe200078e02ff */
[----:B------:R-:W-:Y:S01]  /*1ba0*/  BSSY.RECONVERGENT B2, `(.L_x_190) ;  /* 0x000002b000027945 */ /* 0x000fe20003800200 */
[----:B------:R-:W-:-:S04]  /*1bb0*/  IMAD.WIDE.U32 R4, R21, R21, RZ ;  /* 0x0000001515047225 */ /* 0x000fc800078e00ff */
[----:B------:R-:W-:Y:S02]  /*1bc0*/  IMAD R7, R21, R12, R6 ;  /* 0x0000000c15077224 */ /* 0x000fe400078e0206 */
[----:B------:R-:W-:Y:S01]  /*1bd0*/  IMAD.WIDE.U32 R8, R4, 0x3, RZ ;  /* 0x0000000304087825 */ /* 0x000fe200078e00ff */
[----:B------:R-:W-:Y:S02]  /*1be0*/  LOP3.LUT R8, R0, 0x1, RZ, 0xc0, !PT ;  /* 0x0000000100087812 */ /* 0x000fe400078ec0ff */
[----:B------:R-:W-:Y:S02]  /*1bf0*/  IADD3 R5, PT, PT, R5, R7, RZ ;  /* 0x0000000705057210 */ /* 0x000fe40007ffe0ff */
[----:B------:R-:W-:-:S03]  /*1c00*/  ISETP.NE.U32.AND P1, PT, R8, 0x1, PT ;  /* 0x000000010800780c */ /* 0x000fc60003f25070 */
[----:B------:R-:W-:Y:S01]  /*1c10*/  IMAD.WIDE.U32 R6, R5, 0x3, RZ ;  /* 0x0000000305067825 */ /* 0x000fe200078e00ff */
[----:B------:R-:W-:-:S03]  /*1c20*/  ISETP.NE.U32.AND.EX P1, PT, RZ, RZ, PT, P1 ;  /* 0x000000ffff00720c */ /* 0x000fc60003f25110 */
[----:B------:R-:W-:-:S04]  /*1c30*/  IMAD.WIDE.U32 R6, P0, R4, -0x7fffffff, R6 ;  /* 0x8000000104067825 */ /* 0x000fc80007800006 */
[----:B------:R-:W-:Y:S01]  /*1c40*/  IMAD.X R11, RZ, RZ, RZ, P0 ;  /* 0x000000ffff0b7224 */ /* 0x000fe200000e06ff */
[----:B------:R-:W-:Y:S01]  /*1c50*/  IADD3 RZ, P0, PT, R9, R6, RZ ;  /* 0x0000000609ff7210 */ /* 0x000fe20007f1e0ff */
[----:B------:R-:W-:-:S04]  /*1c60*/  IMAD.MOV.U32 R10, RZ, RZ, R7 ;  /* 0x000000ffff0a7224 */ /* 0x000fc800078e0007 */
        /* <DEDUP_REMOVED lines=14> */
[----:B------:R-:W-:Y:S01]  /*1d50*/  IMAD.MOV.U32 R12, RZ, RZ, R9 ;  /* 0x000000ffff0c7224 */ /* 0x000fe200078e0009 */
[----:B------:R-:W-:Y:S02]  /*1d60*/  IADD3.X R13, PT, PT, RZ, RZ, RZ, P1, !PT ;  /* 0x000000ffff0d7210 */ /* 0x000fe40000ffe4ff */
[----:B------:R-:W-:-:S05]  /*1d70*/  IADD3 RZ, P1, PT, R11, R8, RZ ;  /* 0x000000080bff7210 */ /* 0x000fca0007f3e0ff */
        /* <DEDUP_REMOVED lines=10> */
[----:B------:R-:W-:Y:S01]  /*1e20*/  IMAD R8, R8, -0x7fffffff, RZ ;  /* 0x8000000108087824 */ /* 0x000fe200078e02ff */
[----:B------:R-:W-:-:S04]  /*1e30*/  MOV R13, R6 ;  /* 0x00000006000d7202 */ /* 0x000fc80000000f00 */
[----:B------:R-:W-:-:S07]  /*1e40*/  IADD3 R14, PT, PT, R7, -R9, R8 ;  /* 0x80000009070e7210 */ /* 0x000fce0007ffe008 */
.L_x_191:
[----:B------:R-:W-:Y:S05]  /*1e50*/  BSYNC.RECONVERGENT B2 ;  /* 0x0000000000027941 */ /* 0x000fea0003800200 */
.L_x_190:
[----:B------:R-:W-:Y:S01]  /*1e60*/  ISETP.GT.U32.AND.EX P0, PT, R3, RZ, PT, P0 ;  /* 0x000000ff0300720c */ /* 0x000fe20003f04100 */
[----:B------:R-:W-:Y:S01]  /*1e70*/  IMAD.MOV.U32 R21, RZ, RZ, R4 ;  /* 0x000000ffff157224 */ /* 0x000fe200078e0004 */
[--C-:B------:R-:W-:Y:S02]  /*1e80*/  SHF.R.U64 R0, R0, 0x1, R3.reuse ;  /* 0x0000000100007819 */ /* 0x100fe40000001203 */
[----:B------:R-:W-:Y:S02]  /*1e90*/  SHF.R.U32.HI R3, RZ, 0x1, R3 ;  /* 0x00000001ff037819 */ /* 0x000fe40000011603 */
[----:B------:R-:W-:-:S07]  /*1ea0*/  IADD3 R12, PT, PT, R5, -R15, R20 ;  /* 0x8000000f050c7210 */ /* 0x000fce0007ffe014 */
[----:B------:R-:W-:Y:S05]  /*1eb0*/  @P0 BRA `(.L_x_192) ;  /* 0xfffffffc00340947 */ /* 0x000fea000383ffff */
[----:B------:R-:W-:Y:S05]  /*1ec0*/  BSYNC.RECONVERGENT B1 ;  /* 0x0000000000017941 */ /* 0x000fea0003800200 */
.L_x_189:
[----:B------:R-:W-:-:S04]  /*1ed0*/  IMAD.HI.U32 R0, R13, 0x3, RZ ;  /* 0x000000030d007827 */ /* 0x000fc800078e00ff */
[----:B------:R-:W-:-:S05]  /*1ee0*/  IMAD.IADD R3, R13, 0x1, -R0 ;  /* 0x000000010d037824 */ /* 0x000fca00078e0a00 */
[----:B------:R-:W-:-:S04]  /*1ef0*/  LEA.HI R3, R3, R0, RZ, 0x1f ;  /* 0x0000000003037211 */ /* 0x000fc800078ff8ff */
[----:B------:R-:W-:-:S05]  /*1f00*/  SHF.R.U32.HI R0, RZ, 0x1e, R3 ;  /* 0x0000001eff007819 */ /* 0x000fca0000011603 */
[----:B------:R-:W-:-:S07]  /*1f10*/  IMAD R13, R0, -0x7fffffff, R13 ;  /* 0x80000001000d7824 */ /* 0x000fce00078e020d */
.L_x_188:
[----:B------:R-:W-:Y:S01]  /*1f20*/  IMAD.HI.U32 R0, R13, -0x4370ec6f, RZ ;  /* 0xbc8f13910d007827 */ /* 0x000fe200078e00ff */
[----:B------:R-:W1:Y:S01]  /*1f30*/  MUFU.RCP64H R7, 2.14748262400000000000e+09 ;  /* 0x41dfffff00077908 */ /* 0x000e620000001800 */
        /* <DEDUP_REMOVED lines=10> */
[----:B-1----:R-:W-:Y:S01]  /*1fe0*/  DFMA R8, R6, -R4, 1 ;  /* 0x3ff000000608742b */ /* 0x002fe20000000804 */
[----:B------:R-:W-:-:S07]  /*1ff0*/  ISETP.GE.U32.AND P0, PT, R13, R0, PT ;  /* 0x000000000d00720c */ /* 0x000fce0003f06070 */
[----:B------:R-:W-:-:S06]  /*2000*/  DFMA R8, R8, R8, R8 ;  /* 0x000000080808722b */ /* 0x000fcc0000000008 */
[----:B------:R-:W-:Y:S02]  /*2010*/  @P0 IMAD.MOV R10, RZ, RZ, -R0 ;  /* 0x000000ffff0a0224 */ /* 0x000fe400078e0a00 */
[----:B------:R-:W-:-:S03]  /*2020*/  DFMA R8, R6, R8, R6 ;  /* 0x000000080608722b */ /* 0x000fc60000000006 */
[----:B------:R-:W-:-:S05]  /*2030*/  IADD3 R6, PT, PT, R13, -0x1, R10 ;  /* 0xffffffff0d067810 */ /* 0x000fca0007ffe00a */
[C---:B------:R-:W-:Y:S01]  /*2040*/  DFMA R10, R8.reuse, -R4, 1 ;  /* 0x3ff00000080a742b */ /* 0x040fe20000000804 */
[----:B------:R-:W1:Y:S07]  /*2050*/  I2F.F64.U32 R6, R6 ;  /* 0x0000000600067312 */ /* 0x000e6e0000201800 */
[----:B------:R-:W-:-:S08]  /*2060*/  DFMA R10, R8, R10, R8 ;  /* 0x0000000a080a722b */ /* 0x000fd00000000008 */
[----:B-1----:R-:W-:Y:S01]  /*2070*/  DMUL R8, R10, R6 ;  /* 0x000000060a087228 */ /* 0x002fe20000000000 */
[----:B------:R-:W-:-:S07]  /*2080*/  FSETP.GEU.AND P1, PT, |R7|, 6.5827683646048100446e-37, PT ;  /* 0x036000000700780b */ /* 0x000fce0003f2e200 */
[----:B------:R-:W-:-:S08]  /*2090*/  DFMA R4, R8, -R4, R6 ;  /* 0x800000040804722b */ /* 0x000fd00000000006 */
[----:B------:R-:W-:-:S10]  /*20a0*/  DFMA R4, R10, R4, R8 ;  /* 0x000000040a04722b */ /* 0x000fd40000000008 */
[----:B------:R-:W-:-:S05]  /*20b0*/  FFMA R0, RZ, 27.999998092651367188, R5 ;  /* 0x41dfffffff007823 */ /* 0x000fca0000000005 */
[----:B------:R-:W-:-:S13]  /*20c0*/  FSETP.GT.AND P0, PT, |R0|, 1.469367938527859385e-39, PT ;  /* 0x001000000000780b */ /* 0x000fda0003f04200 */
[----:B------:R-:W-:Y:S05]  /*20d0*/  @P0 BRA P1, `(.L_x_194) ;  /* 0x0000000000100947 */ /* 0x000fea0000800000 */
[----:B------:R-:W-:-:S07]  /*20e0*/  MOV R0, 0x2100 ;  /* 0x0000210000007802 */ /* 0x000fce0000000f00 */
[----:B0-----:R-:W-:Y:S05]  /*20f0*/  CALL.REL.NOINC `($__internal_0_$__cuda_sm20_div_rn_f64_full) ;  /* 0x0000000400147944 */ /* 0x001fea0003c00000 */
[----:B------:R-:W-:Y:S01]  /*2100*/  IMAD.MOV.U32 R4, RZ, RZ, R10 ;  /* 0x000000ffff047224 */ /* 0x000fe200078e000a */
[----:B------:R-:W-:-:S07]  /*2110*/  MOV R5, R11 ;  /* 0x0000000b00057202 */ /* 0x000fce0000000f00 */
.L_x_194:
[----:B------:R-:W-:Y:S05]  /*2120*/  BSYNC.RECONVERGENT B1 ;  /* 0x0000000000017941 */ /* 0x000fea0003800200 */
.L_x_193:
[----:B------:R-:W-:Y:S01]  /*2130*/  DFMA R20, R20, R4, RZ ;  /* 0x000000041414722b */ /* 0x000fe200000000ff */
[----:B------:R-:W1:Y:S05]  /*2140*/  LDC.64 R4, c[0x0][0x388] ;  /* 0x0000e200ff047b82 */ /* 0x000e6a0000000a00 */
[----:B------:R-:W2:Y:S02]  /*2150*/  F2I.F64.TRUNC R7, R20 ;  /* 0x0000001400077311 */ /* 0x000ea4000030d100 */
[----:B--2---:R-:W-:Y:S01]  /*2160*/  IMAD.WIDE R6, R7, 0x4, R18 ;  /* 0x0000000407067825 */ /* 0x004fe200078e0212 */
[----:B-1----:R-:W5:Y:S04]  /*2170*/  LDG.E.64 R4, desc[UR36][R4.64+0x10] ;  /* 0x0000102404047981 */ /* 0x002f68000c1e1b00 */
[----:B------:R1:W5:Y:S02]  /*2180*/  LD.E R0, desc[UR36][R6.64] ;  /* 0x0000002406007980 */ /* 0x000364000c101900 */
.L_x_186:
[----:B------:R-:W-:Y:S05]  /*2190*/  BSYNC.RECONVERGENT B0 ;  /* 0x0000000000007941 */ /* 0x000fea0003800200 */
.L_x_184:
[----:B-----5:R-:W-:-:S04]  /*21a0*/  IMAD.WIDE R4, R0, 0xc, R4 ;  /* 0x0000000c00047825 */ /* 0x020fc800078e0204 */
[----:B------:R-:W-:-:S05]  /*21b0*/  IMAD.MOV.U32 R3, RZ, RZ, 0x1 ;  /* 0x00000001ff037424 */ /* 0x000fca00078e00ff */
[----:B------:R-:W2:Y:S02]  /*21c0*/  ATOM.E.EXCH.STRONG.GPU PT, R4, desc[UR36][R4.64+0x4], R3 ;  /* 0x800004030404798a */ /* 0x000ea4000c1ef124 */
[----:B--2---:R-:W-:-:S13]  /*21d0*/  ISETP.NE.AND P0, PT, R4, RZ, PT ;  /* 0x000000ff0400720c */ /* 0x004fda0003f05270 */
[----:B------:R-:W-:Y:S05]  /*21e0*/  @P0 BRA `(.L_x_195) ;  /* 0xfffffff000540947 */ /* 0x000fea000383ffff */
[----:B------:R-:W-:Y:S05]  /*21f0*/  BSYNC B6 ;  /* 0x0000000000067941 */ /* 0x000fea0003800000 */
.L_x_169:
[--C-:B-1----:R-:W-:Y:S01]  /*2200*/  SHF.R.S32.HI R7, RZ, 0x1f, R0.reuse ;  /* 0x0000001fff077819 */ /* 0x102fe20000011400 */
[----:B------:R-:W-:-:S07]  /*2210*/  IMAD.MOV.U32 R6, RZ, RZ, R0 ;  /* 0x000000ffff067224 */ /* 0x000fce00078e0000 */
.L_x_168:
[----:B------:R-:W-:Y:S05]  /*2220*/  BSYNC B7 ;  /* 0x0000000000077941 */ /* 0x000fea0003800000 */
.L_x_167:
[----:B------:R-:W1:Y:S08]  /*2230*/  LDC.64 R4, c[0x0][0x380] ;  /* 0x0000e000ff047b82 */ /* 0x000e700000000a00 */
[----:B------:R-:W2:Y:S01]  /*2240*/  LDC.64 R8, c[0x0][0x388] ;  /* 0x0000e200ff087b82 */ /* 0x000ea20000000a00 */
[----:B-1----:R-:W-:-:S05]  /*2250*/  IMAD.WIDE R10, R2, 0x14, R4 ;  /* 0x00000014020a7825 */ /* 0x002fca00078e0204 */
[----:B------:R1:W-:Y:S04]  /*2260*/  STG.E desc[UR36][R10.64+0xc], R0 ;  /* 0x00000c000a007986 */ /* 0x0003e8000c101924 */
[----:B--2---:R-:W2:Y:S01]  /*2270*/  LDG.E.64 R4, desc[UR36][R8.64+0x10] ;  /* 0x0000102408047981 */ /* 0x004ea2000c1e1b00 */
[----:B------:R-:W-:Y:S02]  /*2280*/  IMAD R3, R7, 0xc, RZ ;  /* 0x0000000c07037824 */ /* 0x000fe400078e02ff */
[----:B--2---:R-:W-:-:S05]  /*2290*/  IMAD.WIDE.U32 R6, R6, 0xc, R4 ;  /* 0x0000000c06067825 */ /* 0x004fca00078e0004 */
[----:B------:R-:W-:-:S05]  /*22a0*/  IADD3 R7, PT, PT, R7, R3, RZ ;  /* 0x0000000307077210 */ /* 0x000fca0007ffe0ff */
[----:B------:R-:W2:Y:S02]  /*22b0*/  LD.E.U8 R6, desc[UR36][R6.64] ;  /* 0x0000002406067980 */ /* 0x000ea4000c101100 */
[----:B--2---:R-:W-:-:S13]  /*22c0*/  ISETP.NE.AND P0, PT, R6, RZ, PT ;  /* 0x000000ff0600720c */ /* 0x004fda0003f05270 */
[----:B------:R-:W-:-:S05]  /*22d0*/  @P0 IMAD.WIDE R4, R0, 0xc, R4 ;  /* 0x0000000c00040825 */ /* 0x000fca00078e0204 */
[----:B------:R1:W-:Y:S04]  /*22e0*/  @P0 ST.E.U8 desc[UR36][R4.64], RZ ;  /* 0x000000ff04000985 */ /* 0x0003e8000c101124 */
[----:B------:R-:W2:Y:S02]  /*22f0*/  @P0 LDG.E R3, desc[UR36][R10.64] ;  /* 0x000000240a030981 */ /* 0x000ea4000c1e1900 */
[----:B--2---:R-:W-:-:S05]  /*2300*/  @P0 VIADD R3, R3, 0x1 ;  /* 0x0000000103030836 */ /* 0x004fca0000000000 */
[----:B------:R1:W-:Y:S02]  /*2310*/  @P0 STG.E desc[UR36][R10.64], R3 ;  /* 0x000000030a000986 */ /* 0x0003e4000c101924 */
.L_x_183:
[----:B------:R-:W-:Y:S05]  /*2320*/  BSYNC B8 ;  /* 0x0000000000087941 */ /* 0x000fea0003800000 */
.L_x_166:
[----:B-1----:R-:W1:Y:S02]  /*2330*/  LDC.64 R4, c[0x0][0x380] ;  /* 0x0000e000ff047b82 */ /* 0x002e640000000a00 */
[----:B-1----:R-:W-:-:S05]  /*2340*/  IMAD.WIDE R4, R2, 0x14, R4 ;  /* 0x0000001402047825 */ /* 0x002fca00078e0204 */
[----:B------:R-:W2:Y:S02]  /*2350*/  LDG.E R0, desc[UR36][R4.64] ;  /* 0x0000002404007981 */ /* 0x000ea4000c1e1900 */
[----:B--2---:R-:W-:-:S13]  /*2360*/  ISETP.NE.AND P0, PT, R0, 0x2, PT ;  /* 0x000000020000780c */ /* 0x004fda0003f05270 */
[----:B------:R-:W-:Y:S05]  /*2370*/  @!P0 BREAK B9 ;  /* 0x0000000000098942 */ /* 0x000fea0003800000 */
[----:B------:R-:W-:Y:S05]  /*2380*/  @!P0 BRA `(.L_x_196) ;  /* 0x00000000001c8947 */ /* 0x000fea0003800000 */
[----:B------:R-:W2:Y:S01]  /*2390*/  LDG.E R3, desc[UR36][R4.64+0x4] ;  /* 0x0000042404037981 */ /* 0x000ea2000c1e1900 */
[----:B------:R-:W-:-:S05]  /*23a0*/  VIADD R26, R26, 0x1 ;  /* 0x000000011a1a7836 */ /* 0x000fca0000000000 */
[----:B--2---:R-:W-:-:S13]  /*23b0*/  ISETP.GE.AND P0, PT, R26, R3, PT ;  /* 0x000000031a00720c */ /* 0x004fda0003f06270 */
[----:B------:R-:W-:Y:S05]  /*23c0*/  @!P0 BRA `(.L_x_197) ;  /* 0xffffffdc00848947 */ /* 0x000fea000383ffff */
[----:B------:R-:W-:Y:S05]  /*23d0*/  BSYNC B9 ;  /* 0x0000000000097941 */ /* 0x000fea0003800000 */
.L_x_138:
[----:B------:R1:W5:Y:S01]  /*23e0*/  LDG.E R4, desc[UR36][R4.64+0x8] ;  /* 0x0000082404047981 */ /* 0x000362000c1e1900 */
[----:B------:R-:W-:Y:S05]  /*23f0*/  BRA `(.L_x_137) ;  /* 0x0000000000087947 */ /* 0x000fea0003800000 */
.L_x_196:
[----:B------:R-:W2:Y:S02]  /*2400*/  LDG.E R4, desc[UR36][R4.64+0x8] ;  /* 0x0000082404047981 */ /* 0x000ea4000c1e1900 */
[----:B--2---:R-:W-:-:S07]  /*2410*/  MOV R28, R4 ;  /* 0x00000004001c7202 */ /* 0x004fce0000000f00 */
.L_x_137:
[----:B------:R-:W-:Y:S05]  /*2420*/  BSYNC B10 ;  /* 0x00000000000a7941 */ /* 0x000fea0003800000 */
.L_x_136:
[----:B------:R-:W-:-:S05]  /*2430*/  VIADD R28, R28, 0x1 ;  /* 0x000000011c1c7836 */ /* 0x000fca0000000000 */
[----:B-----5:R-:W-:-:S13]  /*2440*/  ISETP.GE.AND P0, PT, R28, R4, PT ;  /* 0x000000041c00720c */ /* 0x020fda0003f06270 */
[----:B------:R-:W-:Y:S05]  /*2450*/  @!P0 BRA `(.L_x_198) ;  /* 0xffffffdc00408947 */ /* 0x000fea000383ffff */
.L_x_135:
[----:B------:R-:W-:Y:S05]  /*2460*/  BSYNC B11 ;  /* 0x00000000000b7941 */ /* 0x000fea0003800000 */
.L_x_134:
[----:B------:R-:W2:Y:S01]  /*2470*/  LDC.64 R10, c[0x0][0x380] ;  /* 0x0000e000ff0a7b82 */ /* 0x000ea20000000a00 */
[----:B------:R-:W-:Y:S01]  /*2480*/  MOV R0, 0x160 ;  /* 0x0000016000007802 */ /* 0x000fe20000000f00 */
[----:B------:R-:W3:Y:S01]  /*2490*/  LDCU.64 UR4, c[0x4][0x158] ;  /* 0x01002b00ff0477ac */ /* 0x000ee20008000a00 */
[----:B--2---:R-:W-:-:S05]  /*24a0*/  IMAD.WIDE R10, R2, 0x14, R10 ;  /* 0x00000014020a7825 */ /* 0x004fca00078e020a */
[----:B------:R-:W2:Y:S01]  /*24b0*/  LDG.E R3, desc[UR36][R10.64] ;  /* 0x000000240a037981 */ /* 0x000ea2000c1e1900 */
[----:B------:R4:W0:Y:S01]  /*24c0*/  LDC.64 R8, c[0x4][R0] ;  /* 0x0100000000087b82 */ /* 0x0008220000000a00 */
[----:B---3--:R-:W-:Y:S01]  /*24d0*/  IMAD.U32 R4, RZ, RZ, UR4 ;  /* 0x00000004ff047e24 */ /* 0x008fe2000f8e00ff */
[----:B-1----:R-:W-:Y:S01]  /*24e0*/  MOV R5, UR5 ;  /* 0x0000000500057c02 */ /* 0x002fe20008000f00 */
[----:B------:R-:W-:Y:S02]  /*24f0*/  IMAD.MOV.U32 R6, RZ, RZ, R25 ;  /* 0x000000ffff067224 */ /* 0x000fe400078e0019 */
[----:B------:R-:W-:Y:S01]  /*2500*/  IMAD.MOV.U32 R7, RZ, RZ, R24 ;  /* 0x000000ffff077224 */ /* 0x000fe200078e0018 */
[----:B0-2---:R4:W-:Y:S06]  /*2510*/  STL.64 [R1], R2 ;  /* 0x0000000201007387 */ /* 0x0059ec0000100a00 */
[----:B------:R-:W-:-:S07]  /*2520*/  LEPC R20, `(.L_x_199) ;  /* 0x000000001014794e */ /* 0x000fce0000000000 */
[----:B----4-:R-:W-:Y:S05]  /*2530*/  CALL.ABS.NOINC R8 ;  /* 0x0000000008007343 */ /* 0x010fea0003c00000 */
.L_x_199:
[----:B------:R-:W-:Y:S05]  /*2540*/  EXIT ;  /* 0x000000000000794d */ /* 0x000fea0003800000 */
        .weak           $__internal_0_$__cuda_sm20_div_rn_f64_full
        .type           $__internal_0_$__cuda_sm20_div_rn_f64_full,@function
        .size           $__internal_0_$__cuda_sm20_div_rn_f64_full,(.L_x_206 - $__internal_0_$__cuda_sm20_div_rn_f64_full)
$__internal_0_$__cuda_sm20_div_rn_f64_full:
[C---:B------:R-:W-:Y:S01]  /*2550*/  FSETP.GEU.AND P0, PT, |R31|.reuse, 1.469367938527859385e-39, PT ;  /* 0x001000001f00780b */ /* 0x040fe20003f0e200 */
[----:B------:R-:W-:Y:S01]  /*2560*/  IMAD.MOV.U32 R8, RZ, RZ, 0x1 ;  /* 0x00000001ff087424 */ /* 0x000fe200078e00ff */
[----:B------:R-:W-:Y:S01]  /*2570*/  LOP3.LUT R4, R31, 0x800fffff, RZ, 0xc0, !PT ;  /* 0x800fffff1f047812 */ /* 0x000fe200078ec0ff */
[----:B------:R-:W-:Y:S01]  /*2580*/  IMAD.MOV.U32 R22, RZ, RZ, 0x1ca00000 ;  /* 0x1ca00000ff167424 */ /* 0x000fe200078e00ff */
[C---:B------:R-:W-:Y:S01]  /*2590*/  FSETP.GEU.AND P2, PT, |R7|.reuse, 1.469367938527859385e-39, PT ;  /* 0x001000000700780b */ /* 0x040fe20003f4e200 */
[----:B------:R-:W-:Y:S01]  /*25a0*/  BSSY.RECONVERGENT B2, `(.L_x_200) ;  /* 0x0000052000027945 */ /* 0x000fe20003800200 */
[----:B------:R-:W-:Y:S02]  /*25b0*/  LOP3.LUT R5, R4, 0x3ff00000, RZ, 0xfc, !PT ;  /* 0x3ff0000004057812 */ /* 0x000fe400078efcff */
[----:B------:R-:W-:Y:S02]  /*25c0*/  MOV R4, R30 ;  /* 0x0000001e00047202 */ /* 0x000fe40000000f00 */
[----:B------:R-:W-:-:S02]  /*25d0*/  LOP3.LUT R3, R7, 0x7ff00000, RZ, 0xc0, !PT ;  /* 0x7ff0000007037812 */ /* 0x000fc400078ec0ff */
[----:B------:R-:W-:Y:S01]  /*25e0*/  LOP3.LUT R32, R31, 0x7ff00000, RZ, 0xc0, !PT ;  /* 0x7ff000001f207812 */ /* 0x000fe200078ec0ff */
[----:B------:R-:W-:Y:S02]  /*25f0*/  @!P0 DMUL R4, R30, 8.98846567431157953865e+307 ;  /* 0x7fe000001e048828 */ /* 0x000fe40000000000 */
[----:B------:R-:W-:Y:S01]  /*2600*/  IMAD.MOV.U32 R23, RZ, RZ, R3 ;  /* 0x000000ffff177224 */ /* 0x000fe200078e0003 */
[----:B------:R-:W-:Y:S02]  /*2610*/  ISETP.GE.U32.AND P1, PT, R3, R32, PT ;  /* 0x000000200300720c */ /* 0x000fe40003f26070 */
[----:B------:R-:W-:Y:S01]  /*2620*/  @!P2 LOP3.LUT R12, R31, 0x7ff00000, RZ, 0xc0, !PT ;  /* 0x7ff000001f0ca812 */ /* 0x000fe200078ec0ff */
[----:B------:R-:W0:Y:S03]  /*2630*/  MUFU.RCP64H R9, R5 ;  /* 0x0000000500097308 */ /* 0x000e260000001800 */
[----:B------:R-:W-:Y:S01]  /*2640*/  @!P2 ISETP.GE.U32.AND P3, PT, R3, R12, PT ;  /* 0x0000000c0300a20c */ /* 0x000fe20003f66070 */
[----:B------:R-:W-:Y:S01]  /*2650*/  @!P2 IMAD.MOV.U32 R12, RZ, RZ, RZ ;  /* 0x000000ffff0ca224 */ /* 0x000fe200078e00ff */
[----:B------:R-:W-:-:S02]  /*2660*/  @!P0 LOP3.LUT R32, R5, 0x7ff00000, RZ, 0xc0, !PT ;  /* 0x7ff0000005208812 */ /* 0x000fc400078ec0ff */
[----:B------:R-:W-:-:S03]  /*2670*/  @!P2 SEL R13, R22, 0x63400000, !P3 ;  /* 0x63400000160da807 */ /* 0x000fc60005800000 */
[----:B------:R-:W-:Y:S01]  /*2680*/  VIADD R29, R32, 0xffffffff ;  /* 0xffffffff201d7836 */ /* 0x000fe20000000000 */
[----:B------:R-:W-:-:S04]  /*2690*/  @!P2 LOP3.LUT R13, R13, 0x80000000, R7, 0xf8, !PT ;  /* 0x800000000d0da812 */ /* 0x000fc800078ef807 */
[----:B------:R-:W-:Y:S01]  /*26a0*/  @!P2 LOP3.LUT R13, R13, 0x100000, RZ, 0xfc, !PT ;  /* 0x001000000d0da812 */ /* 0x000fe200078efcff */
[----:B0-----:R-:W-:-:S08]  /*26b0*/  DFMA R10, R8, -R4, 1 ;  /* 0x3ff00000080a742b */ /* 0x001fd00000000804 */
[----:B------:R-:W-:-:S08]  /*26c0*/  DFMA R10, R10, R10, R10 ;  /* 0x0000000a0a0a722b */ /* 0x000fd0000000000a */
[----:B------:R-:W-:Y:S01]  /*26d0*/  DFMA R10, R8, R10, R8 ;  /* 0x0000000a080a722b */ /* 0x000fe20000000008 */
[----:B------:R-:W-:Y:S02]  /*26e0*/  SEL R9, R22, 0x63400000, !P1 ;  /* 0x6340000016097807 */ /* 0x000fe40004800000 */
[----:B------:R-:W-:Y:S02]  /*26f0*/  MOV R8, R6 ;  /* 0x0000000600087202 */ /* 0x000fe40000000f00 */
[----:B------:R-:W-:-:S03]  /*2700*/  LOP3.LUT R9, R9, 0x800fffff, R7, 0xf8, !PT ;  /* 0x800fffff09097812 */ /* 0x000fc600078ef807 */
[----:B------:R-:W-:-:S03]  /*2710*/  DFMA R14, R10, -R4, 1 ;  /* 0x3ff000000a0e742b */ /* 0x000fc60000000804 */
[----:B------:R-:W-:-:S05]  /*2720*/  @!P2 DFMA R8, R8, 2, -R12 ;  /* 0x400000000808a82b */ /* 0x000fca000000080c */
[----:B------:R-:W-:-:S05]  /*2730*/  DFMA R14, R10, R14, R10 ;  /* 0x0000000e0a0e722b */ /* 0x000fca000000000a */
[----:B------:R-:W-:-:S03]  /*2740*/  @!P2 LOP3.LUT R23, R9, 0x7ff00000, RZ, 0xc0, !PT ;  /* 0x7ff000000917a812 */ /* 0x000fc600078ec0ff */
[----:B------:R-:W-:Y:S01]  /*2750*/  DMUL R10, R14, R8 ;  /* 0x000000080e0a7228 */ /* 0x000fe20000000000 */
[----:B------:R-:W-:-:S04]  /*2760*/  IADD3 R12, PT, PT, R23, -0x1, RZ ;  /* 0xffffffff170c7810 */ /* 0x000fc80007ffe0ff */
[----:B------:R-:W-:-:S03]  /*2770*/  ISETP.GT.U32.AND P0, PT, R12, 0x7feffffe, PT ;  /* 0x7feffffe0c00780c */ /* 0x000fc60003f04070 */
[----:B------:R-:W-:Y:S01]  /*2780*/  DFMA R12, R10, -R4, R8 ;  /* 0x800000040a0c722b */ /* 0x000fe20000000008 */
[----:B------:R-:W-:-:S07]  /*2790*/  ISETP.GT.U32.OR P0, PT, R29, 0x7feffffe, P0 ;  /* 0x7feffffe1d00780c */ /* 0x000fce0000704470 */
[----:B------:R-:W-:-:S06]  /*27a0*/  DFMA R12, R14, R12, R10 ;  /* 0x0000000c0e0c722b */ /* 0x000fcc000000000a */
[----:B------:R-:W-:Y:S05]  /*27b0*/  @P0 BRA `(.L_x_201) ;  /* 0x00000000006c0947 */ /* 0x000fea0003800000 */
[----:B------:R-:W-:-:S04]  /*27c0*/  LOP3.LUT R10, R31, 0x7ff00000, RZ, 0xc0, !PT ;  /* 0x7ff000001f0a7812 */ /* 0x000fc800078ec0ff */
[CC--:B------:R-:W-:Y:S02]  /*27d0*/  VIADDMNMX R6, R3.reuse, -R10.reuse, 0xb9600000, !PT ;  /* 0xb960000003067446 */ /* 0x0c0fe4000780090a */
[----:B------:R-:W-:Y:S02]  /*27e0*/  ISETP.GE.U32.AND P0, PT, R3, R10, PT ;  /* 0x0000000a0300720c */ /* 0x000fe40003f06070 */
[----:B------:R-:W-:Y:S01]  /*27f0*/  VIMNMX R3, PT, PT, R6, 0x46a00000, PT ;  /* 0x46a0000006037848 */ /* 0x000fe20003fe0100 */
[----:B------:R-:W-:Y:S01]  /*2800*/  IMAD.MOV.U32 R6, RZ, RZ, RZ ;  /* 0x000000ffff067224 */ /* 0x000fe200078e00ff */
[----:B------:R-:W-:-:S05]  /*2810*/  SEL R22, R22, 0x63400000, !P0 ;  /* 0x6340000016167807 */ /* 0x000fca0004000000 */
[----:B------:R-:W-:-:S05]  /*2820*/  IMAD.IADD R3, R3, 0x1, -R22 ;  /* 0x0000000103037824 */ /* 0x000fca00078e0a16 */
[----:B------:R-:W-:-:S06]  /*2830*/  IADD3 R7, PT, PT, R3, 0x7fe00000, RZ ;  /* 0x7fe0000003077810 */ /* 0x000fcc0007ffe0ff */
[----:B------:R-:W-:-:S10]  /*2840*/  DMUL R10, R12, R6 ;  /* 0x000000060c0a7228 */ /* 0x000fd40000000000 */
[----:B------:R-:W-:-:S13]  /*2850*/  FSETP.GTU.AND P0, PT, |R11|, 1.469367938527859385e-39, PT ;  /* 0x001000000b00780b */ /* 0x000fda0003f0c200 */
[----:B------:R-:W-:Y:S05]  /*2860*/  @P0 BRA `(.L_x_202) ;  /* 0x0000000000940947 */ /* 0x000fea0003800000 */
[----:B------:R-:W-:Y:S01]  /*2870*/  DFMA R8, R12, -R4, R8 ;  /* 0x800000040c08722b */ /* 0x000fe20000000008 */
[----:B------:R-:W-:-:S09]  /*2880*/  IMAD.MOV.U32 R6, RZ, RZ, RZ ;  /* 0x000000ffff067224 */ /* 0x000fd200078e00ff */
[C---:B------:R-:W-:Y:S02]  /*2890*/  FSETP.NEU.AND P0, PT, R9.reuse, RZ, PT ;  /* 0x000000ff0900720b */ /* 0x040fe40003f0d000 */
[----:B------:R-:W-:-:S04]  /*28a0*/  LOP3.LUT R15, R9, 0x80000000, R31, 0x48, !PT ;  /* 0x80000000090f7812 */ /* 0x000fc800078e481f */
[----:B------:R-:W-:-:S07]  /*28b0*/  LOP3.LUT R7, R15, R7, RZ, 0xfc, !PT ;  /* 0x000000070f077212 */ /* 0x000fce00078efcff */
[----:B------:R-:W-:Y:S05]  /*28c0*/  @!P0 BRA `(.L_x_202) ;  /* 0x00000000007c8947 */ /* 0x000fea0003800000 */
[C---:B------:R-:W-:Y:S01]  /*28d0*/  IADD3 R5, PT, PT, -R3.reuse, RZ, RZ ;  /* 0x000000ff03057210 */ /* 0x040fe20007ffe1ff */
[----:B------:R-:W-:Y:S01]  /*28e0*/  IMAD.MOV.U32 R4, RZ, RZ, RZ ;  /* 0x000000ffff047224 */ /* 0x000fe200078e00ff */
[----:B------:R-:W-:Y:S01]  /*28f0*/  DMUL.RP R6, R12, R6 ;  /* 0x000000060c067228 */ /* 0x000fe20000008000 */
[----:B------:R-:W-:-:S04]  /*2900*/  IADD3 R3, PT, PT, -R3, -0x43300000, RZ ;  /* 0xbcd0000003037810 */ /* 0x000fc80007ffe1ff */
[----:B------:R-:W-:-:S05]  /*2910*/  DFMA R4, R10, -R4, R12 ;  /* 0x800000040a04722b */ /* 0x000fca000000000c */
[----:B------:R-:W-:-:S05]  /*2920*/  LOP3.LUT R15, R7, R15, RZ, 0x3c, !PT ;  /* 0x0000000f070f7212 */ /* 0x000fca00078e3cff */
[----:B------:R-:W-:-:S04]  /*2930*/  FSETP.NEU.AND P0, PT, |R5|, R3, PT ;  /* 0x000000030500720b */ /* 0x000fc80003f0d200 */
[----:B------:R-:W-:Y:S02]  /*2940*/  FSEL R10, R6, R10, !P0 ;  /* 0x0000000a060a7208 */ /* 0x000fe40004000000 */
[----:B------:R-:W-:Y:S01]  /*2950*/  FSEL R11, R15, R11, !P0 ;  /* 0x0000000b0f0b7208 */ /* 0x000fe20004000000 */
[----:B------:R-:W-:Y:S06]  /*2960*/  BRA `(.L_x_202) ;  /* 0x0000000000547947 */ /* 0x000fec0003800000 */
.L_x_201:
[----:B------:R-:W-:-:S14]  /*2970*/  DSETP.NAN.AND P0, PT, R6, R6, PT ;  /* 0x000000060600722a */ /* 0x000fdc0003f08000 */
[----:B------:R-:W-:Y:S05]  /*2980*/  @P0 BRA `(.L_x_203) ;  /* 0x0000000000440947 */ /* 0x000fea0003800000 */
[----:B------:R-:W-:-:S14]  /*2990*/  DSETP.NAN.AND P0, PT, R30, R30, PT ;  /* 0x0000001e1e00722a */ /* 0x000fdc0003f08000 */
[----:B------:R-:W-:Y:S05]  /*29a0*/  @P0 BRA `(.L_x_204) ;  /* 0x0000000000300947 */ /* 0x000fea0003800000 */
[----:B------:R-:W-:Y:S01]  /*29b0*/  ISETP.NE.AND P0, PT, R23, R32, PT ;  /* 0x000000201700720c */ /* 0x000fe20003f05270 */
[----:B------:R-:W-:Y:S01]  /*29c0*/  IMAD.MOV.U32 R10, RZ, RZ, 0x0 ;  /* 0x00000000ff0a7424 */ /* 0x000fe200078e00ff */
[----:B------:R-:W-:-:S11]  /*29d0*/  MOV R11, 0xfff80000 ;  /* 0xfff80000000b7802 */ /* 0x000fd60000000f00 */
[----:B------:R-:W-:Y:S05]  /*29e0*/  @!P0 BRA `(.L_x_202) ;  /* 0x0000000000348947 */ /* 0x000fea0003800000 */
[----:B------:R-:W-:Y:S02]  /*29f0*/  ISETP.NE.AND P0, PT, R23, 0x7ff00000, PT ;  /* 0x7ff000001700780c */ /* 0x000fe40003f05270 */
[----:B------:R-:W-:Y:S02]  /*2a00*/  LOP3.LUT R11, R7, 0x80000000, R31, 0x48, !PT ;  /* 0x80000000070b7812 */ /* 0x000fe400078e481f */
[----:B------:R-:W-:-:S13]  /*2a10*/  ISETP.EQ.OR P0, PT, R32, RZ, !P0 ;  /* 0x000000ff2000720c */ /* 0x000fda0004702670 */
[----:B------:R-:W-:Y:S01]  /*2a20*/  @P0 LOP3.LUT R3, R11, 0x7ff00000, RZ, 0xfc, !PT ;  /* 0x7ff000000b030812 */ /* 0x000fe200078efcff */
[----:B------:R-:W-:Y:S02]  /*2a30*/  @!P0 IMAD.MOV.U32 R10, RZ, RZ, RZ ;  /* 0x000000ffff0a8224 */ /* 0x000fe400078e00ff */
[----:B------:R-:W-:Y:S01]  /*2a40*/  @P0 IMAD.MOV.U32 R10, RZ, RZ, RZ ;  /* 0x000000ffff0a0224 */ /* 0x000fe200078e00ff */
[----:B------:R-:W-:Y:S01]  /*2a50*/  @P0 MOV R11, R3 ;  /* 0x00000003000b0202 */ /* 0x000fe20000000f00 */
[----:B------:R-:W-:Y:S06]  /*2a60*/  BRA `(.L_x_202) ;  /* 0x0000000000147947 */ /* 0x000fec0003800000 */
.L_x_204:
[----:B------:R-:W-:Y:S01]  /*2a70*/  LOP3.LUT R11, R31, 0x80000, RZ, 0xfc, !PT ;  /* 0x000800001f0b7812 */ /* 0x000fe200078efcff */
[----:B------:R-:W-:Y:S01]  /*2a80*/  IMAD.MOV.U32 R10, RZ, RZ, R30 ;  /* 0x000000ffff0a7224 */ /* 0x000fe200078e001e */
[----:B------:R-:W-:Y:S06]  /*2a90*/  BRA `(.L_x_202) ;  /* 0x0000000000087947 */ /* 0x000fec0003800000 */
.L_x_203:
[----:B------:R-:W-:Y:S01]  /*2aa0*/  LOP3.LUT R11, R7, 0x80000, RZ, 0xfc, !PT ;  /* 0x00080000070b7812 */ /* 0x000fe200078efcff */
[----:B------:R-:W-:-:S07]  /*2ab0*/  IMAD.MOV.U32 R10, RZ, RZ, R6 ;  /* 0x000000ffff0a7224 */ /* 0x000fce00078e0006 */
.L_x_202:
[----:B------:R-:W-:Y:S05]  /*2ac0*/  BSYNC.RECONVERGENT B2 ;  /* 0x0000000000027941 */ /* 0x000fea0003800200 */
.L_x_200:
[----:B------:R-:W-:Y:S01]  /*2ad0*/  MOV R4, R0 ;  /* 0x0000000000047202 */ /* 0x000fe20000000f00 */
[----:B------:R-:W-:-:S04]  /*2ae0*/  IMAD.MOV.U32 R5, RZ, RZ, 0x0 ;  /* 0x00000000ff057424 */ /* 0x000fc800078e00ff */
[----:B------:R-:W-:Y:S05]  /*2af0*/  RET.REL.NODEC R4 `(_Z12KernelRunSimP6AnimalP5WorldPi) ;  /* 0xffffffd404407950 */ /* 0x000fea0003c3ffff */
.L_x_205:
        /* <DEDUP_REMOVED lines=16> */
.L_x_206:


//--------------------- .nv.global.init           --------------------------
	.section	.nv.global.init,"aw",@progbits
.nv.global.init:
	.type		$str,@object
	.size		$str,(.L_43 - $str)
$str:
        /*0000*/ 	.byte	0x25, 0x64, 0x20, 0x66, 0x6f, 0x6f, 0x64, 0x20, 0x61, 0x6d, 0x6f, 0x75, 0x6e, 0x74, 0x20, 0x25
        /*0010*/ 	.byte	0x64, 0x0a, 0x00
.L_43:


//--------------------- .nv.shared.reserved.0     --------------------------
	.section	.nv.shared.reserved.0,"aw",@nobits
	.weak		__nv_reservedSMEM_offset_0_alias
	.size		__nv_reservedSMEM_offset_0_alias, 0, 64
	.other		__nv_reservedSMEM_offset_0_alias,@"STO_CUDA_RESERVED_SHARED STV_DEFAULT"
__nv_reservedSMEM_offset_0_alias:
	.zero		0
	.zero		64


//--------------------- .nv.global                --------------------------
	.section	.nv.global,"aw",@nobits
.nv.global:
	.type		_ZN34_INTERNAL_6b479987_4_k_cu_ba41f9386thrust24THRUST_300001_SM_1000_NS3seqE,@object
	.size		_ZN34_INTERNAL_6b479987_4_k_cu_ba41f9386thrust24THRUST_300001_SM_1000_NS3seqE,(_ZN34_INTERNAL_6b479987_4_k_cu_ba41f9384cuda3std3__48in_placeE - _ZN34_INTERNAL_6b479987_4_k_cu_ba41f9386thrust24THRUST_300001_SM_1000_NS3seqE)
_ZN34_INTERNAL_6b479987_4_k_cu_ba41f9386thrust24THRUST_300001_SM_1000_NS3seqE:
	.zero		1
	.type		_ZN34_INTERNAL_6b479987_4_k_cu_ba41f9384cuda3std3__48in_placeE,@object
	.size		_ZN34_INTERNAL_6b479987_4_k_cu_ba41f9384cuda3std3__48in_placeE,(_ZN34_INTERNAL_6b479987_4_k_cu_ba41f9384cuda3std6ranges3__45__cpo4sizeE - _ZN34_INTERNAL_6b479987_4_k_cu_ba41f9384cuda3std3__48in_placeE)
_ZN34_INTERNAL_6b479987_4_k_cu_ba41f9384cuda3std3__48in_placeE:
	.zero		1
	.type		_ZN34_INTERNAL_6b479987_4_k_cu_ba41f9384cuda3std6ranges3__45__cpo4sizeE,@object
	.size		_ZN34_INTERNAL_6b479987_4_k_cu_ba41f9384cuda3std6ranges3__45__cpo4sizeE,(_ZN34_INTERNAL_6b479987_4_k_cu_ba41f9386thrust24THRUST_300001_SM_1000_NS12placeholders2_3E - _ZN34_INTERNAL_6b479987_4_k_cu_ba41f9384cuda3std6ranges3__45__cpo4sizeE)
_ZN34_INTERNAL_6b479987_4_k_cu_ba41f9384cuda3std6ranges3__45__cpo4sizeE:
	.zero		1
	.type		_ZN34_INTERNAL_6b479987_4_k_cu_ba41f9386thrust24THRUST_300001_SM_1000_NS12placeholders2_3E,@object
	.size		_ZN34_INTERNAL_6b479987_4_k_cu_ba41f9386thrust24THRUST_300001_SM_1000_NS12placeholders2_3E,(_ZN34_INTERNAL_6b479987_4_k_cu_ba41f9384cuda3std3__45__cpo6cbeginE - _ZN34_INTERNAL_6b479987_4_k_cu_ba41f9386thrust24THRUST_300001_SM_1000_NS12placeholders2_3E)
_ZN34_INTERNAL_6b479987_4_k_cu_ba41f9386thrust24THRUST_300001_SM_1000_NS12placeholders2_3E:
	.zero		1
	.type		_ZN34_INTERNAL_6b479987_4_k_cu_ba41f9384cuda3std3__45__cpo6cbeginE,@object
	.size		_ZN34_INTERNAL_6b479987_4_k_cu_ba41f9384cuda3std3__45__cpo6cbeginE,(_ZN34_INTERNAL_6b479987_4_k_cu_ba41f9384cuda3std6ranges3__45__cpo6cbeginE - _ZN34_INTERNAL_6b479987_4_k_cu_ba41f9384cuda3std3__45__cpo6cbeginE)
_ZN34_INTERNAL_6b479987_4_k_cu_ba41f9384cuda3std3__45__cpo6cbeginE:
	.zero		1
	.type		_ZN34_INTERNAL_6b479987_4_k_cu_ba41f9384cuda3std6ranges3__45__cpo6cbeginE,@object
	.size		_ZN34_INTERNAL_6b479987_4_k_cu_ba41f9384cuda3std6ranges3__45__cpo6cbeginE,(_ZN34_INTERNAL_6b479987_4_k_cu_ba41f9386thrust24THRUST_300001_SM_1000_NS12placeholders2_7E - _ZN34_INTERNAL_6b479987_4_k_cu_ba41f9384cuda3std6ranges3__45__cpo6cbeginE)
_ZN34_INTERNAL_6b479987_4_k_cu_ba41f9384cuda3std6ranges3__45__cpo6cbeginE:
	.zero		1
	.type		_ZN34_INTERNAL_6b479987_4_k_cu_ba41f9386thrust24THRUST_300001_SM_1000_NS12placeholders2_7E,@object
	.size		_ZN34_INTERNAL_6b479987_4_k_cu_ba41f9386thrust24THRUST_300001_SM_1000_NS12placeholders2_7E,(_ZN34_INTERNAL_6b479987_4_k_cu_ba41f9384cuda3std3__45__cpo7crbeginE - _ZN34_INTERNAL_6b479987_4_k_cu_ba41f9386thrust24THRUST_300001_SM_1000_NS12placeholders2_7E)
_ZN34_INTERNAL_6b479987_4_k_cu_ba41f9386thrust24THRUST_300001_SM_1000_NS12placeholders2_7E:
	.zero		1
	.type		_ZN34_INTERNAL_6b479987_4_k_cu_ba41f9384cuda3std3__45__cpo7crbeginE,@object
	.size		_ZN34_INTERNAL_6b479987_4_k_cu_ba41f9384cuda3std3__45__cpo7crbeginE,(_ZN34_INTERNAL_6b479987_4_k_cu_ba41f9384cuda3std6ranges3__45__cpo4nextE - _ZN34_INTERNAL_6b479987_4_k_cu_ba41f9384cuda3std3__45__cpo7crbeginE)
_ZN34_INTERNAL_6b479987_4_k_cu_ba41f9384cuda3std3__45__cpo7crbeginE:
	.zero		1
	.type		_ZN34_INTERNAL_6b479987_4_k_cu_ba41f9384cuda3std6ranges3__45__cpo4nextE,@object
	.size		_ZN34_INTERNAL_6b479987_4_k_cu_ba41f9384cuda3std6ranges3__45__cpo4nextE,(_ZN34_INTERNAL_6b479987_4_k_cu_ba41f9384cuda3std6ranges3__45__cpo4swapE - _ZN34_INTERNAL_6b479987_4_k_cu_ba41f9384cuda3std6ranges3__45__cpo4nextE)
_ZN34_INTERNAL_6b479987_4_k_cu_ba41f9384cuda3std6ranges3__45__cpo4nextE:
	.zero		1
	.type		_ZN34_INTERNAL_6b479987_4_k_cu_ba41f9384cuda3std6ranges3__45__cpo4swapE,@object
	.size		_ZN34_INTERNAL_6b479987_4_k_cu_ba41f9384cuda3std6ranges3__45__cpo4swapE,(_ZN34_INTERNAL_6b479987_4_k_cu_ba41f9386thrust24THRUST_300001_SM_1000_NS8cuda_cub10par_nosyncE - _ZN34_INTERNAL_6b479987_4_k_cu_ba41f9384cuda3std6ranges3__45__cpo4swapE)
_ZN34_INTERNAL_6b479987_4_k_cu_ba41f9384cuda3std6ranges3__45__cpo4swapE:
	.zero		1
	.type		_ZN34_INTERNAL_6b479987_4_k_cu_ba41f9386thrust24THRUST_300001_SM_1000_NS8cuda_cub10par_nosyncE,@object
	.size		_ZN34_INTERNAL_6b479987_4_k_cu_ba41f9386thrust24THRUST_300001_SM_1000_NS8cuda_cub10par_nosyncE,(_ZN34_INTERNAL_6b479987_4_k_cu_ba41f9386thrust24THRUST_300001_SM_1000_NS12placeholders2_9E - _ZN34_INTERNAL_6b479987_4_k_cu_ba41f9386thrust24THRUST_300001_SM_1000_NS8cuda_cub10par_nosyncE)
_ZN34_INTERNAL_6b479987_4_k_cu_ba41f9386thrust24THRUST_300001_SM_1000_NS8cuda_cub10par_nosyncE:
	.zero		1
	.type		_ZN34_INTERNAL_6b479987_4_k_cu_ba41f9386thrust24THRUST_300001_SM_1000_NS12placeholders2_9E,@object
	.size		_ZN34_INTERNAL_6b479987_4_k_cu_ba41f9386thrust24THRUST_300001_SM_1000_NS12placeholders2_9E,(_ZN34_INTERNAL_6b479987_4_k_cu_ba41f9384cuda3std3__436_GLOBAL__N__6b479987_4_k_cu_ba41f9386ignoreE - _ZN34_INTERNAL_6b479987_4_k_cu_ba41f9386thrust24THRUST_300001_SM_1000_NS12placeholders2_9E)
_ZN34_INTERNAL_6b479987_4_k_cu_ba41f9386thrust24THRUST_300001_SM_1000_NS12placeholders2_9E:
	.zero		1
	.type		_ZN34_INTERNAL_6b479987_4_k_cu_ba41f9384cuda3std3__436_GLOBAL__N__6b479987_4_k_cu_ba41f9386ignoreE,@object
	.size		_ZN34_INTERNAL_6b479987_4_k_cu_ba41f9384cuda3std3__436_GLOBAL__N__6b479987_4_k_cu_ba41f9386ignoreE,(_ZN34_INTERNAL_6b479987_4_k_cu_ba41f9384cuda3std6ranges3__45__cpo4dataE - _ZN34_INTERNAL_6b479987_4_k_cu_ba41f9384cuda3std3__436_GLOBAL__N__6b479987_4_k_cu_ba41f9386ignoreE)
_ZN34_INTERNAL_6b479987_4_k_cu_ba41f9384cuda3std3__436_GLOBAL__N__6b479987_4_k_cu_ba41f9386ignoreE:
	.zero		1
	.type		_ZN34_INTERNAL_6b479987_4_k_cu_ba41f9384cuda3std6ranges3__45__cpo4dataE,@object
	.size		_ZN34_INTERNAL_6b479987_4_k_cu_ba41f9384cuda3std6ranges3__45__cpo4dataE,(_ZN34_INTERNAL_6b479987_4_k_cu_ba41f9386thrust24THRUST_300001_SM_1000_NS12placeholders2_1E - _ZN34_INTERNAL_6b479987_4_k_cu_ba41f9384cuda3std6ranges3__45__cpo4dataE)
_ZN34_INTERNAL_6b479987_4_k_cu_ba41f9384cuda3std6ranges3__45__cpo4dataE:
	.zero		1
	.type		_ZN34_INTERNAL_6b479987_4_k_cu_ba41f9386thrust24THRUST_300001_SM_1000_NS12placeholders2_1E,@object
	.size		_ZN34_INTERNAL_6b479987_4_k_cu_ba41f9386thrust24THRUST_300001_SM_1000_NS12placeholders2_1E,(_ZN34_INTERNAL_6b479987_4_k_cu_ba41f9384cuda3std3__45__cpo5beginE - _ZN34_INTERNAL_6b479987_4_k_cu_ba41f9386thrust24THRUST_300001_SM_1000_NS12placeholders2_1E)
_ZN34_INTERNAL_6b479987_4_k_cu_ba41f9386thrust24THRUST_300001_SM_1000_NS12placeholders2_1E:
	.zero		1
	.type		_ZN34_INTERNAL_6b479987_4_k_cu_ba41f9384cuda3std3__45__cpo5beginE,@object
	.size		_ZN34_INTERNAL_6b479987_4_k_cu_ba41f9384cuda3std3__45__cpo5beginE,(_ZN34_INTERNAL_6b479987_4_k_cu_ba41f9384cuda3std6ranges3__45__cpo5beginE - _ZN34_INTERNAL_6b479987_4_k_cu_ba41f9384cuda3std3__45__cpo5beginE)
_ZN34_INTERNAL_6b479987_4_k_cu_ba41f9384cuda3std3__45__cpo5beginE:
	.zero		1
	.type		_ZN34_INTERNAL_6b479987_4_k_cu_ba41f9384cuda3std6ranges3__45__cpo5beginE,@object
	.size		_ZN34_INTERNAL_6b479987_4_k_cu_ba41f9384cuda3std6ranges3__45__cpo5beginE,(_ZN34_INTERNAL_6b479987_4_k_cu_ba41f9386thrust24THRUST_300001_SM_1000_NS12placeholders2_5E - _ZN34_INTERNAL_6b479987_4_k_cu_ba41f9384cuda3std6ranges3__45__cpo5beginE)
_ZN34_INTERNAL_6b479987_4_k_cu_ba41f9384cuda3std6ranges3__45__cpo5beginE:
	.zero		1
	.type		_ZN34_INTERNAL_6b479987_4_k_cu_ba41f9386thrust24THRUST_300001_SM_1000_NS12placeholders2_5E,@object
	.size		_ZN34_INTERNAL_6b479987_4_k_cu_ba41f9386thrust24THRUST_300001_SM_1000_NS12placeholders2_5E,(_ZN34_INTERNAL_6b479987_4_k_cu_ba41f9384cuda3std3__45__cpo6rbeginE - _ZN34_INTERNAL_6b479987_4_k_cu_ba41f9386thrust24THRUST_300001_SM_1000_NS12placeholders2_5E)
_ZN34_INTERNAL_6b479987_4_k_cu_ba41f9386thrust24THRUST_300001_SM_1000_NS12placeholders2_5E:
	.zero		1
	.type		_ZN34_INTERNAL_6b479987_4_k_cu_ba41f9384cuda3std3__45__cpo6rbeginE,@object
	.size		_ZN34_INTERNAL_6b479987_4_k_cu_ba41f9384cuda3std3__45__cpo6rbeginE,(_ZN34_INTERNAL_6b479987_4_k_cu_ba41f9384cuda3std6ranges3__45__cpo7advanceE - _ZN34_INTERNAL_6b479987_4_k_cu_ba41f9384cuda3std3__45__cpo6rbeginE)
_ZN34_INTERNAL_6b479987_4_k_cu_ba41f9384cuda3std3__45__cpo6rbeginE:
	.zero		1
	.type		_ZN34_INTERNAL_6b479987_4_k_cu_ba41f9384cuda3std6ranges3__45__cpo7advanceE,@object
	.size		_ZN34_INTERNAL_6b479987_4_k_cu_ba41f9384cuda3std6ranges3__45__cpo7advanceE,(_ZN34_INTERNAL_6b479987_4_k_cu_ba41f9384cuda3std3__47nulloptE - _ZN34_INTERNAL_6b479987_4_k_cu_ba41f9384cuda3std6ranges3__45__cpo7advanceE)
_ZN34_INTERNAL_6b479987_4_k_cu_ba41f9384cuda3std6ranges3__45__cpo7advanceE:
	.zero		1
	.type		_ZN34_INTERNAL_6b479987_4_k_cu_ba41f9384cuda3std3__47nulloptE,@object
	.size		_ZN34_INTERNAL_6b479987_4_k_cu_ba41f9384cuda3std3__47nulloptE,(_ZN34_INTERNAL_6b479987_4_k_cu_ba41f9384cuda3std6ranges3__45__cpo8distanceE - _ZN34_INTERNAL_6b479987_4_k_cu_ba41f9384cuda3std3__47nulloptE)
_ZN34_INTERNAL_6b479987_4_k_cu_ba41f9384cuda3std3__47nulloptE:
	.zero		1
	.type		_ZN34_INTERNAL_6b479987_4_k_cu_ba41f9384cuda3std6ranges3__45__cpo8distanceE,@object
	.size		_ZN34_INTERNAL_6b479987_4_k_cu_ba41f9384cuda3std6ranges3__45__cpo8distanceE,(_ZN34_INTERNAL_6b479987_4_k_cu_ba41f9386thrust24THRUST_300001_SM_1000_NS12placeholders3_10E - _ZN34_INTERNAL_6b479987_4_k_cu_ba41f9384cuda3std6ranges3__45__cpo8distanceE)
_ZN34_INTERNAL_6b479987_4_k_cu_ba41f9384cuda3std6ranges3__45__cpo8distanceE:
	.zero		1
	.type		_ZN34_INTERNAL_6b479987_4_k_cu_ba41f9386thrust24THRUST_300001_SM_1000_NS12placeholders3_10E,@object
	.size		_ZN34_INTERNAL_6b479987_4_k_cu_ba41f9386thrust24THRUST_300001_SM_1000_NS12placeholders3_10E,(_ZN34_INTERNAL_6b479987_4_k_cu_ba41f9384cuda3std3__419piecewise_constructE - _ZN34_INTERNAL_6b479987_4_k_cu_ba41f9386thrust24THRUST_300001_SM_1000_NS12placeholders3_10E)
_ZN34_INTERNAL_6b479987_4_k_cu_ba41f9386thrust24THRUST_300001_SM_1000_NS12placeholders3_10E:
	.zero		1
	.type		_ZN34_INTERNAL_6b479987_4_k_cu_ba41f9384cuda3std3__419piecewise_constructE,@object
	.size		_ZN34_INTERNAL_6b479987_4_k_cu_ba41f9384cuda3std3__419piecewise_constructE,(_ZN34_INTERNAL_6b479987_4_k_cu_ba41f9384cuda3std6ranges3__45__cpo5cdataE - _ZN34_INTERNAL_6b479987_4_k_cu_ba41f9384cuda3std3__419piecewise_constructE)
_ZN34_INTERNAL_6b479987_4_k_cu_ba41f9384cuda3std3__419piecewise_constructE:
	.zero		1
	.type		_ZN34_INTERNAL_6b479987_4_k_cu_ba41f9384cuda3std6ranges3__45__cpo5cdataE,@object
	.size		_ZN34_INTERNAL_6b479987_4_k_cu_ba41f9384cuda3std6ranges3__45__cpo5cdataE,(_ZN34_INTERNAL_6b479987_4_k_cu_ba41f9386thrust24THRUST_300001_SM_1000_NS12placeholders2_2E - _ZN34_INTERNAL_6b479987_4_k_cu_ba41f9384cuda3std6ranges3__45__cpo5cdataE)
_ZN34_INTERNAL_6b479987_4_k_cu_ba41f9384cuda3std6ranges3__45__cpo5cdataE:
	.zero		1
	.type		_ZN34_INTERNAL_6b479987_4_k_cu_ba41f9386thrust24THRUST_300001_SM_1000_NS12placeholders2_2E,@object
	.size		_ZN34_INTERNAL_6b479987_4_k_cu_ba41f9386thrust24THRUST_300001_SM_1000_NS12placeholders2_2E,(_ZN34_INTERNAL_6b479987_4_k_cu_ba41f9384cuda3std3__45__cpo3endE - _ZN34_INTERNAL_6b479987_4_k_cu_ba41f9386thrust24THRUST_300001_SM_1000_NS12placeholders2_2E)
_ZN34_INTERNAL_6b479987_4_k_cu_ba41f9386thrust24THRUST_300001_SM_1000_NS12placeholders2_2E:
	.zero		1
	.type		_ZN34_INTERNAL_6b479987_4_k_cu_ba41f9384cuda3std3__45__cpo3endE,@object
	.size		_ZN34_INTERNAL_6b479987_4_k_cu_ba41f9384cuda3std3__45__cpo3endE,(_ZN34_INTERNAL_6b479987_4_k_cu_ba41f9384cuda3std6ranges3__45__cpo3endE - _ZN34_INTERNAL_6b479987_4_k_cu_ba41f9384cuda3std3__45__cpo3endE)
_ZN34_INTERNAL_6b479987_4_k_cu_ba41f9384cuda3std3__45__cpo3endE:
	.zero		1
	.type		_ZN34_INTERNAL_6b479987_4_k_cu_ba41f9384cuda3std6ranges3__45__cpo3endE,@object
	.size		_ZN34_INTERNAL_6b479987_4_k_cu_ba41f9384cuda3std6ranges3__45__cpo3endE,(_ZN34_INTERNAL_6b479987_4_k_cu_ba41f9386thrust24THRUST_300001_SM_1000_NS12placeholders2_6E - _ZN34_INTERNAL_6b479987_4_k_cu_ba41f9384cuda3std6ranges3__45__cpo3endE)
_ZN34_INTERNAL_6b479987_4_k_cu_ba41f9384cuda3std6ranges3__45__cpo3endE:
	.zero		1
	.type		_ZN34_INTERNAL_6b479987_4_k_cu_ba41f9386thrust24THRUST_300001_SM_1000_NS12placeholders2_6E,@object
	.size		_ZN34_INTERNAL_6b479987_4_k_cu_ba41f9386thrust24THRUST_300001_SM_1000_NS12placeholders2_6E,(_ZN34_INTERNAL_6b479987_4_k_cu_ba41f9384cuda3std3__45__cpo4rendE - _ZN34_INTERNAL_6b479987_4_k_cu_ba41f9386thrust24THRUST_300001_SM_1000_NS12placeholders2_6E)
_ZN34_INTERNAL_6b479987_4_k_cu_ba41f9386thrust24THRUST_300001_SM_1000_NS12placeholders2_6E:
	.zero		1
	.type		_ZN34_INTERNAL_6b479987_4_k_cu_ba41f9384cuda3std3__45__cpo4rendE,@object
	.size		_ZN34_INTERNAL_6b479987_4_k_cu_ba41f9384cuda3std3__45__cpo4rendE,(_ZN34_INTERNAL_6b479987_4_k_cu_ba41f9384cuda3std6ranges3__45__cpo9iter_swapE - _ZN34_INTERNAL_6b479987_4_k_cu_ba41f9384cuda3std3__45__cpo4rendE)
_ZN34_INTERNAL_6b479987_4_k_cu_ba41f9384cuda3std3__45__cpo4rendE:
	.zero		1
	.type		_ZN34_INTERNAL_6b479987_4_k_cu_ba41f9384cuda3std6ranges3__45__cpo9iter_swapE,@object
	.size		_ZN34_INTERNAL_6b479987_4_k_cu_ba41f9384cuda3std6ranges3__45__cpo9iter_swapE,(_ZN34_INTERNAL_6b479987_4_k_cu_ba41f9384cuda3std3__48unexpectE - _ZN34_INTERNAL_6b479987_4_k_cu_ba41f9384cuda3std6ranges3__45__cpo9iter_swapE)
_ZN34_INTERNAL_6b479987_4_k_cu_ba41f9384cuda3std6ranges3__45__cpo9iter_swapE:
	.zero		1
	.type		_ZN34_INTERNAL_6b479987_4_k_cu_ba41f9384cuda3std3__48unexpectE,@object
	.size		_ZN34_INTERNAL_6b479987_4_k_cu_ba41f9384cuda3std3__48unexpectE,(_ZN34_INTERNAL_6b479987_4_k_cu_ba41f9386thrust24THRUST_300001_SM_1000_NS8cuda_cub3parE - _ZN34_INTERNAL_6b479987_4_k_cu_ba41f9384cuda3std3__48unexpectE)
_ZN34_INTERNAL_6b479987_4_k_cu_ba41f9384cuda3std3__48unexpectE:
	.zero		1
	.type		_ZN34_INTERNAL_6b479987_4_k_cu_ba41f9386thrust24THRUST_300001_SM_1000_NS8cuda_cub3parE,@object
	.size		_ZN34_INTERNAL_6b479987_4_k_cu_ba41f9386thrust24THRUST_300001_SM_1000_NS8cuda_cub3parE,(_ZN34_INTERNAL_6b479987_4_k_cu_ba41f9386thrust24THRUST_300001_SM_1000_NS12placeholders2_4E - _ZN34_INTERNAL_6b479987_4_k_cu_ba41f9386thrust24THRUST_300001_SM_1000_NS8cuda_cub3parE)
_ZN34_INTERNAL_6b479987_4_k_cu_ba41f9386thrust24THRUST_300001_SM_1000_NS8cuda_cub3parE:
	.zero		1
	.type		_ZN34_INTERNAL_6b479987_4_k_cu_ba41f9386thrust24THRUST_300001_SM_1000_NS12placeholders2_4E,@object
	.size		_ZN34_INTERNAL_6b479987_4_k_cu_ba41f9386thrust24THRUST_300001_SM_1000_NS12placeholders2_4E,(_ZN34_INTERNAL_6b479987_4_k_cu_ba41f9384cuda3std3__45__cpo4cendE - _ZN34_INTERNAL_6b479987_4_k_cu_ba41f9386thrust24THRUST_300001_SM_1000_NS12placeholders2_4E)
_ZN34_INTERNAL_6b479987_4_k_cu_ba41f9386thrust24THRUST_300001_SM_1000_NS12placeholders2_4E:
	.zero		1
	.type		_ZN34_INTERNAL_6b479987_4_k_cu_ba41f9384cuda3std3__45__cpo4cendE,@object
	.size		_ZN34_INTERNAL_6b479987_4_k_cu_ba41f9384cuda3std3__45__cpo4cendE,(_ZN34_INTERNAL_6b479987_4_k_cu_ba41f9384cuda3std6ranges3__45__cpo4cendE - _ZN34_INTERNAL_6b479987_4_k_cu_ba41f9384cuda3std3__45__cpo4cendE)
_ZN34_INTERNAL_6b479987_4_k_cu_ba41f9384cuda3std3__45__cpo4cendE:
	.zero		1
	.type		_ZN34_INTERNAL_6b479987_4_k_cu_ba41f9384cuda3std6ranges3__45__cpo4cendE,@object
	.size		_ZN34_INTERNAL_6b479987_4_k_cu_ba41f9384cuda3std6ranges3__45__cpo4cendE,(_ZN34_INTERNAL_6b479987_4_k_cu_ba41f9384cuda3std3__420unreachable_sentinelE - _ZN34_INTERNAL_6b479987_4_k_cu_ba41f9384cuda3std6ranges3__45__cpo4cendE)
_ZN34_INTERNAL_6b479987_4_k_cu_ba41f9384cuda3std6ranges3__45__cpo4cendE:
	.zero		1
	.type		_ZN34_INTERNAL_6b479987_4_k_cu_ba41f9384cuda3std3__420unreachable_sentinelE,@object
	.size		_ZN34_INTERNAL_6b479987_4_k_cu_ba41f9384cuda3std3__420unreachable_sentinelE,(_ZN34_INTERNAL_6b479987_4_k_cu_ba41f9384cuda3std6ranges3__45__cpo5ssizeE - _ZN34_INTERNAL_6b479987_4_k_cu_ba41f9384cuda3std3__420unreachable_sentinelE)
_ZN34_INTERNAL_6b479987_4_k_cu_ba41f9384cuda3std3__420unreachable_sentinelE:
	.zero		1
	.type		_ZN34_INTERNAL_6b479987_4_k_cu_ba41f9384cuda3std6ranges3__45__cpo5ssizeE,@object
	.size		_ZN34_INTERNAL_6b479987_4_k_cu_ba41f9384cuda3std6ranges3__45__cpo5ssizeE,(_ZN34_INTERNAL_6b479987_4_k_cu_ba41f9386thrust24THRUST_300001_SM_1000_NS12placeholders2_8E - _ZN34_INTERNAL_6b479987_4_k_cu_ba41f9384cuda3std6ranges3__45__cpo5ssizeE)
_ZN34_INTERNAL_6b479987_4_k_cu_ba41f9384cuda3std6ranges3__45__cpo5ssizeE:
	.zero		1
	.type		_ZN34_INTERNAL_6b479987_4_k_cu_ba41f9386thrust24THRUST_300001_SM_1000_NS12placeholders2_8E,@object
	.size		_ZN34_INTERNAL_6b479987_4_k_cu_ba41f9386thrust24THRUST_300001_SM_1000_NS12placeholders2_8E,(_ZN34_INTERNAL_6b479987_4_k_cu_ba41f9384cuda3std3__45__cpo5crendE - _ZN34_INTERNAL_6b479987_4_k_cu_ba41f9386thrust24THRUST_300001_SM_1000_NS12placeholders2_8E)
_ZN34_INTERNAL_6b479987_4_k_cu_ba41f9386thrust24THRUST_300001_SM_1000_NS12placeholders2_8E:
	.zero		1
	.type		_ZN34_INTERNAL_6b479987_4_k_cu_ba41f9384cuda3std3__45__cpo5crendE,@object
	.size		_ZN34_INTERNAL_6b479987_4_k_cu_ba41f9384cuda3std3__45__cpo5crendE,(_ZN34_INTERNAL_6b479987_4_k_cu_ba41f9384cuda3std6ranges3__45__cpo4prevE - _ZN34_INTERNAL_6b479987_4_k_cu_ba41f9384cuda3std3__45__cpo5crendE)
_ZN34_INTERNAL_6b479987_4_k_cu_ba41f9384cuda3std3__45__cpo5crendE:
	.zero		1
	.type		_ZN34_INTERNAL_6b479987_4_k_cu_ba41f9384cuda3std6ranges3__45__cpo4prevE,@object
	.size		_ZN34_INTERNAL_6b479987_4_k_cu_ba41f9384cuda3std6ranges3__45__cpo4prevE,(_ZN34_INTERNAL_6b479987_4_k_cu_ba41f9384cuda3std6ranges3__45__cpo9iter_moveE - _ZN34_INTERNAL_6b479987_4_k_cu_ba41f9384cuda3std6ranges3__45__cpo4prevE)
_ZN34_INTERNAL_6b479987_4_k_cu_ba41f9384cuda3std6ranges3__45__cpo4prevE:
	.zero		1
	.type		_ZN34_INTERNAL_6b479987_4_k_cu_ba41f9384cuda3std6ranges3__45__cpo9iter_moveE,@object
	.size		_ZN34_INTERNAL_6b479987_4_k_cu_ba41f9384cuda3std6ranges3__45__cpo9iter_moveE,(_ZN34_INTERNAL_6b479987_4_k_cu_ba41f9386thrust24THRUST_300001_SM_1000_NS6system6detail10sequential3seqE - _ZN34_INTERNAL_6b479987_4_k_cu_ba41f9384cuda3std6ranges3__45__cpo9iter_moveE)
_ZN34_INTERNAL_6b479987_4_k_cu_ba41f9384cuda3std6ranges3__45__cpo9iter_moveE:
	.zero		1
	.type		_ZN34_INTERNAL_6b479987_4_k_cu_ba41f9386thrust24THRUST_300001_SM_1000_NS6system6detail10sequential3seqE,@object
	.size		_ZN34_INTERNAL_6b479987_4_k_cu_ba41f9386thrust24THRUST_300001_SM_1000_NS6system6detail10sequential3seqE,(.L_31 - _ZN34_INTERNAL_6b479987_4_k_cu_ba41f9386thrust24THRUST_300001_SM_1000_NS6system6detail10sequential3seqE)
_ZN34_INTERNAL_6b479987_4_k_cu_ba41f9386thrust24THRUST_300001_SM_1000_NS6system6detail10sequential3seqE:
	.zero		1
.L_31:


//--------------------- .nv.constant0._ZN3cub18CUB_300001_SM_10006detail9transform16transform_kernelINS2_10policy_hubILb1EN4cuda3std3__45tupleIJN6thrust24THRUST_300001_SM_1000_NS7pointerI5SpaceNSA_8cuda_cub3tagENSA_11use_defaultESF_EEEEEE10policy1000ElNS7_10__identityEPSC_JSL_EEEvT0_iT1_T2_DpNS2_10kernel_argIT3_EE --------------------------
	.section	.nv.constant0._ZN3cub18CUB_300001_SM_10006detail9transform16transform_kernelINS2_10policy_hubILb1EN4cuda3std3__45tupleIJN6thrust24THRUST_300001_SM_1000_NS7pointerI5SpaceNSA_8cuda_cub3tagENSA_11use_defaultESF_EEEEEE10policy1000ElNS7_10__identityEPSC_JSL_EEEvT0_iT1_T2_DpNS2_10kernel_argIT3_EE,"a",@progbits
	.sectionflags	@""
	.align	4
.nv.constant0._ZN3cub18CUB_300001_SM_10006detail9transform16transform_kernelINS2_10policy_hubILb1EN4cuda3std3__45tupleIJN6thrust24THRUST_300001_SM_1000_NS7pointerI5SpaceNSA_8cuda_cub3tagENSA_11use_defaultESF_EEEEEE10policy1000ElNS7_10__identityEPSC_JSL_EEEvT0_iT1_T2_DpNS2_10kernel_argIT3_EE:
	.zero		936


//--------------------- .nv.constant0._ZN3cub18CUB_300001_SM_10006detail9transform16transform_kernelINS2_10policy_hubILb1EN4cuda3std3__45tupleIJN6thrust24THRUST_300001_SM_1000_NS7pointerI5SpaceNSA_8cuda_cub3tagENSA_11use_defaultESF_EEEEEE10policy1000EiNS7_10__identityEPSC_JSL_EEEvT0_iT1_T2_DpNS2_10kernel_argIT3_EE --------------------------
	.section	.nv.constant0._ZN3cub18CUB_300001_SM_10006detail9transform16transform_kernelINS2_10policy_hubILb1EN4cuda3std3__45tupleIJN6thrust24THRUST_300001_SM_1000_NS7pointerI5SpaceNSA_8cuda_cub3tagENSA_11use_defaultESF_EEEEEE10policy1000EiNS7_10__identityEPSC_JSL_EEEvT0_iT1_T2_DpNS2_10kernel_argIT3_EE,"a",@progbits
	.sectionflags	@""
	.align	4
.nv.constant0._ZN3cub18CUB_300001_SM_10006detail9transform16transform_kernelINS2_10policy_hubILb1EN4cuda3std3__45tupleIJN6thrust24THRUST_300001_SM_1000_NS7pointerI5SpaceNSA_8cuda_cub3tagENSA_11use_defaultESF_EEEEEE10policy1000EiNS7_10__identityEPSC_JSL_EEEvT0_iT1_T2_DpNS2_10kernel_argIT3_EE:
	.zero		936


//--------------------- .nv.constant0._ZN3cub18CUB_300001_SM_10006detail9transform16transform_kernelINS2_10policy_hubILb1EN4cuda3std3__45tupleIJN6thrust24THRUST_300001_SM_1000_NS7pointerI5SpaceNSA_8cuda_cub3tagENSA_11use_defaultESF_EEEEEE10policy1000ElNS7_10__identityENSA_10device_ptrISC_EEJPSC_EEEvT0_iT1_T2_DpNS2_10kernel_argIT3_EE --------------------------
	.section	.nv.constant0._ZN3cub18CUB_300001_SM_10006detail9transform16transform_kernelINS2_10policy_hubILb1EN4cuda3std3__45tupleIJN6thrust24THRUST_300001_SM_1000_NS7pointerI5SpaceNSA_8cuda_cub3tagENSA_11use_defaultESF_EEEEEE10policy1000ElNS7_10__identityENSA_10device_ptrISC_EEJPSC_EEEvT0_iT1_T2_DpNS2_10kernel_argIT3_EE,"a",@progbits
	.sectionflags	@""
	.align	4
.nv.constant0._ZN3cub18CUB_300001_SM_10006detail9transform16transform_kernelINS2_10policy_hubILb1EN4cuda3std3__45tupleIJN6thrust24THRUST_300001_SM_1000_NS7pointerI5SpaceNSA_8cuda_cub3tagENSA_11use_defaultESF_EEEEEE10policy1000ElNS7_10__identityENSA_10device_ptrISC_EEJPSC_EEEvT0_iT1_T2_DpNS2_10kernel_argIT3_EE:
	.zero		936


//--------------------- .nv.constant0._ZN3cub18CUB_300001_SM_10006detail9transform16transform_kernelINS2_10policy_hubILb1EN4cuda3std3__45tupleIJPK5SpaceEEEE10policy1000ElNS7_10__identityEN6thrust24THRUST_300001_SM_1000_NS10device_ptrIS9_EEJSB_EEEvT0_iT1_T2_DpNS2_10kernel_argIT3_EE --------------------------
	.section	.nv.constant0._ZN3cub18CUB_300001_SM_10006detail9transform16transform_kernelINS2_10policy_hubILb1EN4cuda3std3__45tupleIJPK5SpaceEEEE10policy1000ElNS7_10__identityEN6thrust24THRUST_300001_SM_1000_NS10device_ptrIS9_EEJSB_EEEvT0_iT1_T2_DpNS2_10kernel_argIT3_EE,"a",@progbits
	.sectionflags	@""
	.align	4
.nv.constant0._ZN3cub18CUB_300001_SM_10006detail9transform16transform_kernelINS2_10policy_hubILb1EN4cuda3std3__45tupleIJPK5SpaceEEEE10policy1000ElNS7_10__identityEN6thrust24THRUST_300001_SM_1000_NS10device_ptrIS9_EEJSB_EEEvT0_iT1_T2_DpNS2_10kernel_argIT3_EE:
	.zero		936


//--------------------- .nv.constant0._ZN3cub18CUB_300001_SM_10006detail9transform16transform_kernelINS2_10policy_hubILb1EN4cuda3std3__45tupleIJPK5SpaceEEEE10policy1000EiNS7_10__identityEN6thrust24THRUST_300001_SM_1000_NS10device_ptrIS9_EEJSB_EEEvT0_iT1_T2_DpNS2_10kernel_argIT3_EE --------------------------
	.section	.nv.constant0._ZN3cub18CUB_300001_SM_10006detail9transform16transform_kernelINS2_10policy_hubILb1EN4cuda3std3__45tupleIJPK5SpaceEEEE10policy1000EiNS7_10__identityEN6thrust24THRUST_300001_SM_1000_NS10device_ptrIS9_EEJSB_EEEvT0_iT1_T2_DpNS2_10kernel_argIT3_EE,"a",@progbits
	.sectionflags	@""
	.align	4
.nv.constant0._ZN3cub18CUB_300001_SM_10006detail9transform16transform_kernelINS2_10policy_hubILb1EN4cuda3std3__45tupleIJPK5SpaceEEEE10policy1000EiNS7_10__identityEN6thrust24THRUST_300001_SM_1000_NS10device_ptrIS9_EEJSB_EEEvT0_iT1_T2_DpNS2_10kernel_argIT3_EE:
	.zero		936


//--------------------- .nv.constant0._ZN3cub18CUB_300001_SM_10006detail9transform16transform_kernelINS2_10policy_hubILb1EN4cuda3std3__45tupleIJN6thrust24THRUST_300001_SM_1000_NS7pointerI5SpaceNSA_8cuda_cub3tagENSA_11use_defaultESF_EEEEEE10policy1000EiNS7_10__identityENSA_10device_ptrISC_EEJPSC_EEEvT0_iT1_T2_DpNS2_10kernel_argIT3_EE --------------------------
	.section	.nv.constant0._ZN3cub18CUB_300001_SM_10006detail9transform16transform_kernelINS2_10policy_hubILb1EN4cuda3std3__45tupleIJN6thrust24THRUST_300001_SM_1000_NS7pointerI5SpaceNSA_8cuda_cub3tagENSA_11use_defaultESF_EEEEEE10policy1000EiNS7_10__identityENSA_10device_ptrISC_EEJPSC_EEEvT0_iT1_T2_DpNS2_10kernel_argIT3_EE,"a",@progbits
	.sectionflags	@""
	.align	4
.nv.constant0._ZN3cub18CUB_300001_SM_10006detail9transform16transform_kernelINS2_10policy_hubILb1EN4cuda3std3__45tupleIJN6thrust24THRUST_300001_SM_1000_NS7pointerI5SpaceNSA_8cuda_cub3tagENSA_11use_defaultESF_EEEEEE10policy1000EiNS7_10__identityENSA_10device_ptrISC_EEJPSC_EEEvT0_iT1_T2_DpNS2_10kernel_argIT3_EE:
	.zero		936


//--------------------- .nv.constant0._ZN3cub18CUB_300001_SM_10006detail8for_each13static_kernelINS2_12policy_hub_t12policy_500_tElN6thrust24THRUST_300001_SM_1000_NS8cuda_cub20__uninitialized_copy7functorINS7_7pointerI5SpaceNS8_3tagENS7_11use_defaultESE_EESF_EEEEvT0_T1_ --------------------------
	.section	.nv.constant0._ZN3cub18CUB_300001_SM_10006detail8for_each13static_kernelINS2_12policy_hub_t12policy_500_tElN6thrust24THRUST_300001_SM_1000_NS8cuda_cub20__uninitialized_copy7functorINS7_7pointerI5SpaceNS8_3tagENS7_11use_defaultESE_EESF_EEEEvT0_T1_,"a",@progbits
	.sectionflags	@""
	.align	4
.nv.constant0._ZN3cub18CUB_300001_SM_10006detail8for_each13static_kernelINS2_12policy_hub_t12policy_500_tElN6thrust24THRUST_300001_SM_1000_NS8cuda_cub20__uninitialized_copy7functorINS7_7pointerI5SpaceNS8_3tagENS7_11use_defaultESE_EESF_EEEEvT0_T1_:
	.zero		920


//--------------------- .nv.constant0._ZN3cub18CUB_300001_SM_10006detail8for_each13static_kernelINS2_12policy_hub_t12policy_500_tEmNS2_12op_wrapper_tImN6thrust24THRUST_300001_SM_1000_NS6detail23allocator_traits_detail24construct1_via_allocatorINS9_18no_throw_allocatorINS9_19temporary_allocatorI5SpaceNS8_8cuda_cub3tagEEEEEEENS8_7pointerISE_SG_NS8_11use_defaultESL_EEEEEEvT0_T1_ --------------------------
	.section	.nv.constant0._ZN3cub18CUB_300001_SM_10006detail8for_each13static_kernelINS2_12policy_hub_t12policy_500_tEmNS2_12op_wrapper_tImN6thrust24THRUST_300001_SM_1000_NS6detail23allocator_traits_detail24construct1_via_allocatorINS9_18no_throw_allocatorINS9_19temporary_allocatorI5SpaceNS8_8cuda_cub3tagEEEEEEENS8_7pointerISE_SG_NS8_11use_defaultESL_EEEEEEvT0_T1_,"a",@progbits
	.sectionflags	@""
	.align	4
.nv.constant0._ZN3cub18CUB_300001_SM_10006detail8for_each13static_kernelINS2_12policy_hub_t12policy_500_tEmNS2_12op_wrapper_tImN6thrust24THRUST_300001_SM_1000_NS6detail23allocator_traits_detail24construct1_via_allocatorINS9_18no_throw_allocatorINS9_19temporary_allocatorI5SpaceNS8_8cuda_cub3tagEEEEEEENS8_7pointerISE_SG_NS8_11use_defaultESL_EEEEEEvT0_T1_:
	.zero		920


//--------------------- .nv.constant0._ZN3cub18CUB_300001_SM_10006detail11EmptyKernelIvEEvv --------------------------
	.section	.nv.constant0._ZN3cub18CUB_300001_SM_10006detail11EmptyKernelIvEEvv,"a",@progbits
	.sectionflags	@""
	.align	4
.nv.constant0._ZN3cub18CUB_300001_SM_10006detail11EmptyKernelIvEEvv:
	.zero		896


//--------------------- .nv.constant0._Z8SetSpaceP5WorldP5Space --------------------------
	.section	.nv.constant0._Z8SetSpaceP5WorldP5Space,"a",@progbits
	.sectionflags	@""
	.align	4
.nv.constant0._Z8SetSpaceP5WorldP5Space:
	.zero		912


//--------------------- .nv.constant0._Z12KernelRunSimP6AnimalP5WorldPi --------------------------
	.section	.nv.constant0._Z12KernelRunSimP6AnimalP5WorldPi,"a",@progbits
	.sectionflags	@""
	.align	4
.nv.constant0._Z12KernelRunSimP6AnimalP5WorldPi:
	.zero		920


//--------------------- SYMBOLS --------------------------

	.type		.nv.reservedSmem.offset0,@object
	.size		.nv.reservedSmem.offset0,0x4
	.type		vprintf,@function
	.type		malloc,@function
	.type		free,@function
